def matmul_kernel(
    a_ptr,
    b_ptr,
    c_ptr,
    M,
    N,
    K,
    stride_am,
    stride_ak,
    stride_bk,
    stride_bn,
    stride_cm,
    stride_cn,
    BLOCK_M: tl.constexpr,
    BLOCK_N: tl.constexpr,
    BLOCK_K: tl.constexpr,
    GROUP_M: tl.constexpr,
):
    pid = tl.program_id(axis=0)
    num_pid_m = tl.cdiv(M, BLOCK_M)
    num_pid_n = tl.cdiv(N, BLOCK_N)
    num_pid_in_group = GROUP_M * num_pid_n
    group_id = pid // num_pid_in_group
    first_pid_m = group_id * GROUP_M
    group_size_m = min(num_pid_m - first_pid_m, GROUP_M)
    pid_m = first_pid_m + ((pid % num_pid_in_group) % group_size_m)
    pid_n = (pid % num_pid_in_group) // group_size_m

    offs_am = (pid_m * BLOCK_M + tl.arange(0, BLOCK_M)) % M
    offs_bn = (pid_n * BLOCK_N + tl.arange(0, BLOCK_N)) % N
    offs_k = tl.arange(0, BLOCK_K)
    a_ptrs = a_ptr + offs_am[:, None] * stride_am + offs_k[None, :] * stride_ak
    b_ptrs = b_ptr + offs_k[:, None] * stride_bk + offs_bn[None, :] * stride_bn

    acc = tl.zeros((BLOCK_M, BLOCK_N), dtype=tl.float32)
    for kk in range(0, tl.cdiv(K, BLOCK_K)):
        a = tl.load(a_ptrs, mask=offs_k[None, :] < K - kk * BLOCK_K, other=0.0)
        b = tl.load(b_ptrs, mask=offs_k[:, None] < K - kk * BLOCK_K, other=0.0)
        acc = tl.dot(a, b, acc)
        a_ptrs += BLOCK_K * stride_ak
        b_ptrs += BLOCK_K * stride_bk

    c = acc.to(c_ptr.dtype.element_ty)
    offs_cm = pid_m * BLOCK_M + tl.arange(0, BLOCK_M)
    offs_cn = pid_n * BLOCK_N + tl.arange(0, BLOCK_N)
    c_ptrs = c_ptr + offs_cm[:, None] * stride_cm + offs_cn[None, :] * stride_cn
    mask = (offs_cm[:, None] < M) & (offs_cn[None, :] < N)
    tl.store(c_ptrs, c, mask=mask)

# config = {"BLOCK_K": 128, "BLOCK_M": 512, "BLOCK_N": 128, "GROUP_M": 8, "arch": "sm_100", "dtype": "fp8e4m3", "num_ctas": 2, "num_stages": 3, "num_warps": 4}
# arch = sm_100


// ===== COMPILED SASS (sm_100a) =====

	.target	sm_100a

	.elftype	@"ET_EXEC"


//--------------------- .note.nv.tkinfo           --------------------------
	.section	.note.nv.tkinfo,"",@"SHT_NOTE"
	.sectionflags	@"SHF_NOTE_NV_TKINFO"
	.tkinfo
        /*0018*/ 	.word	0x00000081
        /*0030*/ 	.string	""
        /*0030*/ 	.string	"ptxas-blackwell"
        /*0030*/ 	.string	"Cuda compilation tools, release 12.9, V12.9.86"
        /*0030*/ 	.string	"Build cuda_12.9.r12.9/compiler.36037853_0"
        /*0030*/ 	.string	"-v  -suppress-debug-info  -lineinfo  -arch sm_100a "



//--------------------- .note.nv.cuver            --------------------------
	.section	.note.nv.cuver,"",@"SHT_NOTE"
	.sectionflags	@"SHF_NOTE_NV_CUVER"
        /*0018*/ 	.short	0x0001
        /*001a*/ 	.short	0x0064
        /*001c*/ 	.short	0x0001
        /*001e*/ 	.short	0x0000
        /*0020*/ 	.short	0x0001
        /*0022*/ 	.short	0x0000


//--------------------- .nv.info                  --------------------------
	.section	.nv.info,"",@"SHT_CUDA_INFO"
	.align	4


	//----- nvinfo : EIATTR_REGCOUNT
	.align		4
        /*0000*/ 	.byte	0x04, 0x2f
        /*0002*/ 	.short	(.L_6 - .L_5)
	.align		4
.L_5:
        /*0004*/ 	.word	index@(matmul_kernel)
        /*0008*/ 	.word	0x00000060


	//----- nvinfo : EIATTR_FRAME_SIZE
	.align		4
.L_6:
        /*000c*/ 	.byte	0x04, 0x11
        /*000e*/ 	.short	(.L_8 - .L_7)
	.align		4
.L_7:
        /*0010*/ 	.word	index@($__internal_2_$__cuda_sm10x_tcgen05_guardrail_trap_unallocated_columns_being_dealloced)
        /*0014*/ 	.word	0x00001070


	//----- nvinfo : EIATTR_FRAME_SIZE
	.align		4
.L_8:
        /*0018*/ 	.byte	0x04, 0x11
        /*001a*/ 	.short	(.L_10 - .L_9)
	.align		4
.L_9:
        /*001c*/ 	.word	index@($__internal_1_$__cuda_sm10x_tcgen05_guardrail_trap_phase_invalid_during_alloc)
        /*0020*/ 	.word	0x00001070


	//----- nvinfo : EIATTR_FRAME_SIZE
	.align		4
.L_10:
        /*0024*/ 	.byte	0x04, 0x11
        /*0026*/ 	.short	(.L_12 - .L_11)
	.align		4
.L_11:
        /*0028*/ 	.word	index@($__internal_0_$__cuda_sm10x_tcgen05_guardrail_trap_col_being_dealloced_not_returned_by_alloc)
        /*002c*/ 	.word	0x00001070


	//----- nvinfo : EIATTR_FRAME_SIZE
	.align		4
.L_12:
        /*0030*/ 	.byte	0x04, 0x11
        /*0032*/ 	.short	(.L_14 - .L_13)
	.align		4
.L_13:
        /*0034*/ 	.word	index@(matmul_kernel)
        /*0038*/ 	.word	0x00001070


	//----- nvinfo : EIATTR_MIN_STACK_SIZE
	.align		4
.L_14:
        /*003c*/ 	.byte	0x04, 0x12
        /*003e*/ 	.short	(.L_16 - .L_15)
	.align		4
.L_15:
        /*0040*/ 	.word	index@(matmul_kernel)
        /*0044*/ 	.word	0x00001070
.L_16:


//--------------------- .nv.info.matmul_kernel    --------------------------
	.section	.nv.info.matmul_kernel,"",@"SHT_CUDA_INFO"
	.sectionflags	@""
	.align	4


	//----- nvinfo : EIATTR_CUDA_API_VERSION
	.align		4
        /*0000*/ 	.byte	0x04, 0x37
        /*0002*/ 	.short	(.L_18 - .L_17)
.L_17:
        /*0004*/ 	.word	0x00000081


	//----- nvinfo : EIATTR_KPARAM_INFO
	.align		4
.L_18:
        /*0008*/ 	.byte	0x04, 0x17
        /*000a*/ 	.short	(.L_20 - .L_19)
.L_19:
        /*000c*/ 	.word	0x00000000
        /*0010*/ 	.short	0x000d
        /*0012*/ 	.short	0x0048
        /*0014*/ 	.byte	0x00, 0xf4, 0x21, 0x00


	//----- nvinfo : EIATTR_KPARAM_INFO
	.align		4
.L_20:
        /*0018*/ 	.byte	0x04, 0x17
        /*001a*/ 	.short	(.L_22 - .L_21)
.L_21:
        /*001c*/ 	.word	0x00000000
        /*0020*/ 	.short	0x000c
        /*0022*/ 	.short	0x0040
        /*0024*/ 	.byte	0x00, 0xf4, 0x21, 0x00


	//----- nvinfo : EIATTR_KPARAM_INFO
	.align		4
.L_22:
        /*0028*/ 	.byte	0x04, 0x17
        /*002a*/ 	.short	(.L_24 - .L_23)
.L_23:
        /*002c*/ 	.word	0x00000000
        /*0030*/ 	.short	0x000b
        /*0032*/ 	.short	0x0038
        /*0034*/ 	.byte	0x00, 0xf0, 0x11, 0x00


	//----- nvinfo : EIATTR_KPARAM_INFO
	.align		4
.L_24:
        /*0038*/ 	.byte	0x04, 0x17
        /*003a*/ 	.short	(.L_26 - .L_25)
.L_25:
        /*003c*/ 	.word	0x00000000
        /*0040*/ 	.short	0x000a
        /*0042*/ 	.short	0x0034
        /*0044*/ 	.byte	0x00, 0xf0, 0x11, 0x00


	//----- nvinfo : EIATTR_KPARAM_INFO
	.align		4
.L_26:
        /*0048*/ 	.byte	0x04, 0x17
        /*004a*/ 	.short	(.L_28 - .L_27)
.L_27:
        /*004c*/ 	.word	0x00000000
        /*0050*/ 	.short	0x0009
        /*0052*/ 	.short	0x0030
        /*0054*/ 	.byte	0x00, 0xf0, 0x11, 0x00


	//----- nvinfo : EIATTR_KPARAM_INFO
	.align		4
.L_28:
        /*0058*/ 	.byte	0x04, 0x17
        /*005a*/ 	.short	(.L_30 - .L_29)
.L_29:
        /*005c*/ 	.word	0x00000000
        /*0060*/ 	.short	0x0008
        /*0062*/ 	.short	0x002c
        /*0064*/ 	.byte	0x00, 0xf0, 0x11, 0x00


	//----- nvinfo : EIATTR_KPARAM_INFO
	.align		4
.L_30:
        /*0068*/ 	.byte	0x04, 0x17
        /*006a*/ 	.short	(.L_32 - .L_31)
.L_31:
        /*006c*/ 	.word	0x00000000
        /*0070*/ 	.short	0x0007
        /*0072*/ 	.short	0x0028
        /*0074*/ 	.byte	0x00, 0xf0, 0x11, 0x00


	//----- nvinfo : EIATTR_KPARAM_INFO
	.align		4
.L_32:
        /*0078*/ 	.byte	0x04, 0x17
        /*007a*/ 	.short	(.L_34 - .L_33)
.L_33:
        /*007c*/ 	.word	0x00000000
        /*0080*/ 	.short	0x0006
        /*0082*/ 	.short	0x0024
        /*0084*/ 	.byte	0x00, 0xf0, 0x11, 0x00


	//----- nvinfo : EIATTR_KPARAM_INFO
	.align		4
.L_34:
        /*0088*/ 	.byte	0x04, 0x17
        /*008a*/ 	.short	(.L_36 - .L_35)
.L_35:
        /*008c*/ 	.word	0x00000000
        /*0090*/ 	.short	0x0005
        /*0092*/ 	.short	0x0020
        /*0094*/ 	.byte	0x00, 0xf0, 0x11, 0x00


	//----- nvinfo : EIATTR_KPARAM_INFO
	.align		4
.L_36:
        /*0098*/ 	.byte	0x04, 0x17
        /*009a*/ 	.short	(.L_38 - .L_37)
.L_37:
        /*009c*/ 	.word	0x00000000
        /*00a0*/ 	.short	0x0004
        /*00a2*/ 	.short	0x001c
        /*00a4*/ 	.byte	0x00, 0xf0, 0x11, 0x00


	//----- nvinfo : EIATTR_KPARAM_INFO
	.align		4
.L_38:
        /*00a8*/ 	.byte	0x04, 0x17
        /*00aa*/ 	.short	(.L_40 - .L_39)
.L_39:
        /*00ac*/ 	.word	0x00000000
        /*00b0*/ 	.short	0x0003
        /*00b2*/ 	.short	0x0018
        /*00b4*/ 	.byte	0x00, 0xf0, 0x11, 0x00


	//----- nvinfo : EIATTR_KPARAM_INFO
	.align		4
.L_40:
        /*00b8*/ 	.byte	0x04, 0x17
        /*00ba*/ 	.short	(.L_42 - .L_41)
.L_41:
        /*00bc*/ 	.word	0x00000000
        /*00c0*/ 	.short	0x0002
        /*00c2*/ 	.short	0x0010
        /*00c4*/ 	.byte	0x00, 0xf4, 0x21, 0x00


	//----- nvinfo : EIATTR_KPARAM_INFO
	.align		4
.L_42:
        /*00c8*/ 	.byte	0x04, 0x17
        /*00ca*/ 	.short	(.L_44 - .L_43)
.L_43:
        /*00cc*/ 	.word	0x00000000
        /*00d0*/ 	.short	0x0001
        /*00d2*/ 	.short	0x0008
        /*00d4*/ 	.byte	0x00, 0xf4, 0x21, 0x00


	//----- nvinfo : EIATTR_KPARAM_INFO
	.align		4
.L_44:
        /*00d8*/ 	.byte	0x04, 0x17
        /*00da*/ 	.short	(.L_46 - .L_45)
.L_45:
        /*00dc*/ 	.word	0x00000000
        /*00e0*/ 	.short	0x0000
        /*00e2*/ 	.short	0x0000
        /*00e4*/ 	.byte	0x00, 0xf4, 0x21, 0x00


	//----- nvinfo : EIATTR_EXPLICIT_CLUSTER
	.align		4
.L_46:
        /*00e8*/ 	.byte	0x01, 0x3e
	.zero		2


	//----- nvinfo : EIATTR_CTA_PER_CLUSTER
	.align		4
        /*00ec*/ 	.byte	0x04, 0x3d
        /*00ee*/ 	.short	(.L_48 - .L_47)
.L_47:
        /*00f0*/ 	.word	0x00000002
        /*00f4*/ 	.word	0x00000001
        /*00f8*/ 	.word	0x00000001


	//----- nvinfo : EIATTR_AT_ENTRY_FRAGMENTS
	.align		4
.L_48:
        /*00fc*/ 	.byte	0x04, 0x4f
        /*00fe*/ 	.short	(.L_50 - .L_49)


	//   ....[0]....
.L_49:
        /*0100*/ 	.word	0x00000004


	//   ....[1]....
        /*0104*/ 	.word	0x00000005


	//----- nvinfo : EIATTR_RESERVED_SMEM_USED
	.align		4
.L_50:
        /*0108*/ 	.byte	0x01, 0x41
	.zero		2


	//----- nvinfo : EIATTR_SPARSE_MMA_MASK
	.align		4
        /*010c*/ 	.byte	0x03, 0x50
        /*010e*/ 	.short	0x0000


	//----- nvinfo : EIATTR_TCGEN05_2CTA_USED
	.align		4
        /*0110*/ 	.byte	0x01, 0x52
	.zero		2


	//----- nvinfo : EIATTR_MAXREG_COUNT
	.align		4
        /*0114*/ 	.byte	0x03, 0x1b
        /*0116*/ 	.short	0x00ff


	//----- nvinfo : EIATTR_NUM_BARRIERS
	.align		4
        /*0118*/ 	.byte	0x02, 0x4c
        /*011a*/ 	.byte	0x01
	.zero		1


	//----- nvinfo : EIATTR_ANNOTATIONS
	.align		4
        /*011c*/ 	.byte	0x04, 0x55
        /*011e*/ 	.short	(.L_52 - .L_51)


	//   ....[0]....
.L_51:
        /*0120*/ 	.word	0x00000001
        /*0124*/ 	.byte	0x70, 0x0d, 0x00, 0x00, 0x01, 0x00, 0x00, 0x00, 0xb0, 0x0d, 0x00, 0x00, 0x01, 0x00, 0x00, 0x00
        /* <DEDUP_REMOVED lines=2267> */
        /*8ee4*/ 	.byte	0x90, 0x55, 0x03, 0x00, 0x01, 0x00, 0x00, 0x00, 0x20, 0x58, 0x03, 0x00


	//----- nvinfo : EIATTR_INT_WARP_WIDE_INSTR_OFFSETS
	.align		4
.L_52:
        /*8ef0*/ 	.byte	0x04, 0x31
        /*8ef2*/ 	.short	(.L_54 - .L_53)


	//   ....[0]....
.L_53:
        /*8ef4*/ 	.word	0x000019e0


	//   ....[1]....
        /*8ef8*/ 	.word	0x000019f0


	//   ....[2]....
        /*8efc*/ 	.word	0x0000c140


	//   ....[3]....
        /*8f00*/ 	.word	0x00035b90


	//   ....[4]....
        /*8f04*/ 	.word	0x00035be0


	//----- nvinfo : EIATTR_COOP_GROUP_MASK_REGIDS
	.align		4
.L_54:
        /*8f08*/ 	.byte	0x04, 0x29
        /*8f0a*/ 	.short	(.L_56 - .L_55)


	//   ....[0]....
.L_55:
        /*8f0c*/ 	.word	0xffffffff


	//   ....[1]....
        /*8f10*/ 	.word	0xffffffff


	//   ....[2]....
        /*8f14*/ 	.word	0xffffffff


	//   ....[3]....
        /*8f18*/ 	.word	0xffffffff


	//----- nvinfo : EIATTR_COOP_GROUP_INSTR_OFFSETS
	.align		4
.L_56:
        /*8f1c*/ 	.byte	0x04, 0x28
        /*8f1e*/ 	.short	(.L_58 - .L_57)


	//   ....[0]....
.L_57:
        /*8f20*/ 	.word	0x00000070


	//   ....[1]....
        /*8f24*/ 	.word	0x00000670


	//   ....[2]....
        /*8f28*/ 	.word	0x00035a20


	//   ....[3]....
        /*8f2c*/ 	.word	0x00035c90


	//----- nvinfo : EIATTR_VRC_CTA_INIT_COUNT
	.align		4
.L_58:
        /*8f30*/ 	.byte	0x02, 0x4a
        /*8f32*/ 	.byte	0x80
	.zero		1


	//----- nvinfo : EIATTR_MBARRIER_INSTR_OFFSETS
	.align		4
        /*8f34*/ 	.byte	0x04, 0x39
        /*8f36*/ 	.short	(.L_60 - .L_59)


	//   ....[0]....
.L_59:
        /*8f38*/ 	.word	0x000002f0
        /*8f3c*/ 	.word	0x00000009
        /*8f40*/ 	.word	0x00000000
        /*8f44*/ 	.short	0x010a
        /*8f46*/ 	.byte	0xff
	.zero		1


	//   ....[1]....
        /*8f48*/ 	.word	0x00000310
        /*8f4c*/ 	.word	0x00000009
        /*8f50*/ 	.word	0x00000000
        /*8f54*/ 	.short	0x010a
        /*8f56*/ 	.byte	0xff
	.zero		1


	//   ....[2]....
        /*8f58*/ 	.word	0x000004e0
        /*8f5c*/ 	.word	0x00000009
        /*8f60*/ 	.word	0x00000000
        /*8f64*/ 	.short	0x010a
        /*8f66*/ 	.byte	0xff
	.zero		1


	//   ....[3]....
        /*8f68*/ 	.word	0x00000500
        /*8f6c*/ 	.word	0x00000009
        /*8f70*/ 	.word	0x00000000
        /*8f74*/ 	.short	0x010a
        /*8f76*/ 	.byte	0xff
	.zero		1


	//   ....[4]....
        /*8f78*/ 	.word	0x000005f0
        /*8f7c*/ 	.word	0x00000005
        /*8f80*/ 	.word	0x00000000
        /*8f84*/ 	.short	0x0101
        /*8f86*/ 	.byte	0xff
	.zero		1


	//   ....[5]....
        /*8f88*/ 	.word	0x00002720
        /*8f8c*/ 	.word	0x000000ff
        /*8f90*/ 	.word	0x00000000
        /*8f94*/ 	.short	0x0100
        /*8f96*/ 	.byte	0x08
	.zero		1


	//   ....[6]....
        /*8f98*/ 	.word	0x0000c1a0
        /*8f9c*/ 	.word	0x000000ff
        /*8fa0*/ 	.word	0x00014008
        /*8fa4*/ 	.short	0x0100
        /*8fa6*/ 	.byte	0x06
	.zero		1


	//   ....[7]....
        /*8fa8*/ 	.word	0x0001e040
        /*8fac*/ 	.word	0x000000ff
        /*8fb0*/ 	.word	0x00000000
        /*8fb4*/ 	.short	0x010a
        /*8fb6*/ 	.byte	0x08
	.zero		1


	//   ....[8]....
        /*8fb8*/ 	.word	0x0002ac00
        /*8fbc*/ 	.word	0x000000ff
        /*8fc0*/ 	.word	0x00000000
        /*8fc4*/ 	.short	0x010a
        /*8fc6*/ 	.byte	0x08
	.zero		1


	//   ....[9]....
        /*8fc8*/ 	.word	0x0002ad80
        /*8fcc*/ 	.word	0x000000ff
        /*8fd0*/ 	.word	0x00014000
        /*8fd4*/ 	.short	0x0108
        /*8fd6*/ 	.byte	0x06
	.zero		1


	//   ....[10]....
        /*8fd8*/ 	.word	0x0002ae30
        /*8fdc*/ 	.word	0x000000ff
        /*8fe0*/ 	.word	0x00014008
        /*8fe4*/ 	.short	0x0108
        /*8fe6*/ 	.byte	0x06
	.zero		1


	//   ....[11]....
        /*8fe8*/ 	.word	0x00035cc0
        /*8fec*/ 	.word	0x00000009
        /*8ff0*/ 	.word	0x00000000
        /*8ff4*/ 	.short	0x010a
        /*8ff6*/ 	.byte	0xff
	.zero		1


	//   ....[12]....
        /*8ff8*/ 	.word	0x00035d20
        /*8ffc*/ 	.word	0x00000009
        /*9000*/ 	.word	0x00000000
        /*9004*/ 	.short	0x010a
        /*9006*/ 	.byte	0xff
	.zero		1


	//   ....[13]....
        /*9008*/ 	.word	0x00035d70
        /*900c*/ 	.word	0x000000ff
        /*9010*/ 	.word	0x00000000
        /*9014*/ 	.short	0x010a
        /*9016*/ 	.byte	0x08
	.zero		1


	//   ....[14]....
        /*9018*/ 	.word	0x00035da0
        /*901c*/ 	.word	0x000000ff
        /*9020*/ 	.word	0x00000000
        /*9024*/ 	.short	0x010a
        /*9026*/ 	.byte	0x08
	.zero		1


	//----- nvinfo : EIATTR_NUM_MBARRIERS
	.align		4
.L_60:
        /*9028*/ 	.byte	0x03, 0x38
        /*902a*/ 	.short	0x0002


	//----- nvinfo : EIATTR_EXIT_INSTR_OFFSETS
	.align		4
        /*902c*/ 	.byte	0x04, 0x1c
        /*902e*/ 	.short	(.L_62 - .L_61)


	//   ....[0]....
.L_61:
        /*9030*/ 	.word	0x00035ca0


	//----- nvinfo : EIATTR_REQNTID
	.align		4
.L_62:
        /*9034*/ 	.byte	0x04, 0x10
        /*9036*/ 	.short	(.L_64 - .L_63)
.L_63:
        /*9038*/ 	.word	0x00000080
        /*903c*/ 	.word	0x00000001
        /*9040*/ 	.word	0x00000001


	//----- nvinfo : EIATTR_CRS_STACK_SIZE
	.align		4
.L_64:
        /*9044*/ 	.byte	0x04, 0x1e
        /*9046*/ 	.short	(.L_66 - .L_65)
.L_65:
        /*9048*/ 	.word	0x00000000


	//----- nvinfo : EIATTR_CBANK_PARAM_SIZE
	.align		4
.L_66:
        /*904c*/ 	.byte	0x03, 0x19
        /*904e*/ 	.short	0x0050


	//----- nvinfo : EIATTR_PARAM_CBANK
	.align		4
        /*9050*/ 	.byte	0x04, 0x0a
        /*9052*/ 	.short	(.L_68 - .L_67)
	.align		4
.L_67:
        /*9054*/ 	.word	index@(.nv.constant0.matmul_kernel)
        /*9058*/ 	.short	0x0380
        /*905a*/ 	.short	0x0050


	//----- nvinfo : EIATTR_SW_WAR
	.align		4
.L_68:
        /*905c*/ 	.byte	0x04, 0x36
        /*905e*/ 	.short	(.L_70 - .L_69)
.L_69:
        /*9060*/ 	.word	0x00000008
.L_70:


//--------------------- .nv.compat                --------------------------
	.section	.nv.compat,"",@"SHT_CUDA_COMPAT_INFO"
	.align	4
        /*0000*/ 	.byte	0x02, 0x02, 0x02, 0x00, 0x02, 0x05, 0x05, 0x00, 0x02, 0x03, 0x00, 0x00, 0x02, 0x06, 0x01, 0x00


//--------------------- .nv.callgraph             --------------------------
	.section	.nv.callgraph,"",@"SHT_CUDA_CALLGRAPH"
	.align	4
	.sectionentsize	8
	.align		4
        /*0000*/ 	.word	0x00000000
	.align		4
        /*0004*/ 	.word	0xffffffff
	.align		4
        /*0008*/ 	.word	0x00000000
	.align		4
        /*000c*/ 	.word	0xfffffffe
	.align		4
        /*0010*/ 	.word	0x00000000
	.align		4
        /*0014*/ 	.word	0xfffffffd
	.align		4
        /*0018*/ 	.word	0x00000000
	.align		4
        /*001c*/ 	.word	0xfffffffc


//--------------------- .text.matmul_kernel       --------------------------
	.section	.text.matmul_kernel,"ax",@progbits
	.align	128
        .global         matmul_kernel
        .type           matmul_kernel,@function
        .size           matmul_kernel,(.L_x_28 - matmul_kernel)
        .other          matmul_kernel,@"STO_CUDA_ENTRY STV_DEFAULT"
matmul_kernel:
.text.matmul_kernel:
[----:B------:R-:W0:Y:S01]  /*0000*/  LDC R1, c[0x0][0x37c] ;  /* 0x0000df00ff017b82 */ /* 0x000e220000000800 */
[----:B------:R-:W1:Y:S01]  /*0010*/  S2R R0, SR_TID.X ;  /* 0x0000000000007919 */ /* 0x000e620000002100 */
[----:B0-----:R-:W-:Y:S01]  /*0020*/  VIADD R1, R1, 0xffffef90 ;  /* 0xffffef9001017836 */ /* 0x001fe20000000000 */
[----:B-1----:R-:W-:-:S13]  /*0030*/  ISETP.GE.U32.AND P0, PT, R0, 0x20, PT ;  /* 0x000000200000780c */ /* 0x002fda0003f06070 */
[----:B------:R-:W-:Y:S02]  /*0040*/  VOTEU.ANY UP0, P0 ;  /* 0x0000000000ff7886 */ /* 0x000fe40000000100 */
[----:B------:R-:W-:Y:S05]  /*0050*/  BRA.U UP0, `(.L_x_0) ;  /* 0x0000000500887547 */ /* 0x000fea000b800000 */
[----:B------:R-:W0:Y:S01]  /*0060*/  S2R R13, SR_CgaCtaId ;  /* 0x00000000000d7919 */ /* 0x000e220000008800 */
[----:B------:R-:W-:Y:S01]  /*0070*/  NOP ;  /* 0x0000000000007918 */ /* 0x000fe20000000000 */
[----:B------:R-:W-:-:S04]  /*0080*/  MOV R2, 0x40 ;  /* 0x0000004000027802 */ /* 0x000fc80000000f00 */
[----:B0-----:R-:W-:Y:S02]  /*0090*/  LEA R3, R13, R2, 0x18 ;  /* 0x000000020d037211 */ /* 0x001fe400078ec0ff */
[----:B------:R-:W-:-:S04]  /*00a0*/  MOV R2, 0x400 ;  /* 0x0000040000027802 */ /* 0x000fc80000000f00 */
[----:B------:R-:W0:Y:S01]  /*00b0*/  LDS.U8 R3, [R3] ;  /* 0x0000000003037984 */ /* 0x000e220000000000 */
[----:B------:R-:W-:Y:S02]  /*00c0*/  LEA R4, R13, R2, 0x18 ;  /* 0x000000020d047211 */ /* 0x000fe400078ec0ff */
[----:B0-----:R-:W-:-:S13]  /*00d0*/  ISETP.NE.AND P0, PT, R3, RZ, PT ;  /* 0x000000ff0300720c */ /* 0x001fda0003f05270 */
[----:B------:R-:W-:Y:S05]  /*00e0*/  @P0 BRA `(.L_x_1) ;  /* 0x00000004004c0947 */ /* 0x000fea0003800000 */
[C---:B------:R-:W-:Y:S02]  /*00f0*/  LOP3.LUT R2, R13.reuse, 0x1, RZ, 0xc0, !PT ;  /* 0x000000010d027812 */ /* 0x040fe400078ec0ff */
[----:B------:R-:W-:Y:S02]  /*0100*/  LOP3.LUT R5, R13, 0x1, RZ, 0x3c, !PT ;  /* 0x000000010d057812 */ /* 0x000fe400078e3cff */
[----:B------:R-:W-:-:S13]  /*0110*/  ISETP.NE.U32.AND P0, PT, R2, 0x1, PT ;  /* 0x000000010200780c */ /* 0x000fda0003f05070 */
[----:B------:R-:W-:Y:S05]  /*0120*/  @!P0 BRA `(.L_x_2) ;  /* 0x0000000000c08947 */ /* 0x000fea0003800000 */
[----:B------:R-:W-:Y:S01]  /*0130*/  ELECT P1, URZ, PT ;  /* 0x0000000000ff782f */ /* 0x000fe20003820000 */
[----:B------:R-:W-:-:S12]  /*0140*/  BSSY B0, `(.L_x_2) ;  /* 0x000002e000007945 */ /* 0x000fd80003800000 */
[----:B------:R-:W-:Y:S05]  /*0150*/  @!P1 BRA `(.L_x_3) ;  /* 0x0000000000b09947 */ /* 0x000fea0003800000 */
[----:B------:R-:W-:-:S05]  /*0160*/  UMOV UR4, 0x8 ;  /* 0x0000000800047882 */ /* 0x000fca0000000000 */
[----:B------:R-:W-:Y:S04]  /*0170*/  DEPBAR.LE SB0, 0x36 ;  /* 0x00008d800000791a */ /* 0x000fe80000000000 */
[----:B------:R-:W0:Y:S02]  /*0180*/  UTCATOMSWS.2CTA.FIND_AND_SET.ALIGN UP1, UR4, UR4 ;  /* 0x00000004000475e3 */ /* 0x000e240008220800 */
[----:B0-----:R-:W-:Y:S01]  /*0190*/  PLOP3.LUT P1, PT, PT, PT, UP1, 0x80, 0x8 ;  /* 0x000000000008781c */ /* 0x001fe20003f2f018 */
[----:B------:R-:W-:-:S03]  /*01a0*/  IMAD.U32 R6, RZ, RZ, UR4 ;  /* 0x00000004ff067e24 */ /* 0x000fc6000f8e00ff */
[----:B------:R-:W-:-:S04]  /*01b0*/  SEL R2, RZ, 0xffffffff, !P1 ;  /* 0xffffffffff027807 */ /* 0x000fc80004800000 */
[----:B------:R-:W-:-:S13]  /*01c0*/  ISETP.NE.AND P1, PT, R2, RZ, PT ;  /* 0x000000ff0200720c */ /* 0x000fda0003f25270 */
[----:B------:R-:W-:Y:S05]  /*01d0*/  @P1 BRA `(.L_x_4) ;  /* 0x0000000000241947 */ /* 0x000fea0003800000 */
.L_x_5:
[----:B------:R-:W-:Y:S05]  /*01e0*/  NANOSLEEP 0x64 ;  /* 0x000000640000795d */ /* 0x000fea0003800000 */
[----:B------:R-:W-:-:S05]  /*01f0*/  UMOV UR4, 0x8 ;  /* 0x0000000800047882 */ /* 0x000fca0000000000 */
[----:B------:R-:W-:Y:S04]  /*0200*/  DEPBAR.LE SB0, 0x36 ;  /* 0x00008d800000791a */ /* 0x000fe80000000000 */
[----:B------:R-:W0:Y:S02]  /*0210*/  UTCATOMSWS.2CTA.FIND_AND_SET.ALIGN UP1, UR4, UR4 ;  /* 0x00000004000475e3 */ /* 0x000e240008220800 */
[----:B0-----:R-:W-:Y:S01]  /*0220*/  PLOP3.LUT P1, PT, PT, PT, UP1, 0x80, 0x8 ;  /* 0x000000000008781c */ /* 0x001fe20003f2f018 */
[----:B------:R-:W-:-:S03]  /*0230*/  IMAD.U32 R6, RZ, RZ, UR4 ;  /* 0x00000004ff067e24 */ /* 0x000fc6000f8e00ff */
[----:B------:R-:W-:-:S04]  /*0240*/  SEL R2, RZ, 0xffffffff, !P1 ;  /* 0xffffffffff027807 */ /* 0x000fc80004800000 */
[----:B------:R-:W-:-:S13]  /*0250*/  ISETP.NE.AND P1, PT, R2, RZ, PT ;  /* 0x000000ff0200720c */ /* 0x000fda0003f25270 */
[----:B------:R-:W-:Y:S05]  /*0260*/  @!P1 BRA `(.L_x_5) ;  /* 0xfffffffc00dc9947 */ /* 0x000fea000383ffff */
.L_x_4:
[----:B------:R-:W-:Y:S01]  /*0270*/  MOV R2, 0x60 ;  /* 0x0000006000027802 */ /* 0x000fe20000000f00 */
[----:B------:R-:W-:Y:S01]  /*0280*/  IMAD.MOV.U32 R12, RZ, RZ, 0x4 ;  /* 0x00000004ff0c7424 */ /* 0x000fe200078e00ff */
[----:B------:R-:W-:Y:S01]  /*0290*/  MOV R3, 0x58 ;  /* 0x0000005800037802 */ /* 0x000fe20000000f00 */
[----:B------:R-:W-:Y:S01]  /*02a0*/  IMAD.MOV.U32 R11, RZ, RZ, 0xff ;  /* 0x000000ffff0b7424 */ /* 0x000fe200078e00ff */
[C---:B------:R-:W-:Y:S02]  /*02b0*/  LEA R7, R13.reuse, R2, 0x18 ;  /* 0x000000020d077211 */ /* 0x040fe400078ec0ff */
[----:B------:R-:W-:-:S03]  /*02c0*/  LEA R9, R13, R3, 0x18 ;  /* 0x000000030d097211 */ /* 0x000fc600078ec0ff */
[----:B------:R-:W0:Y:S02]  /*02d0*/  LDS R2, [R7] ;  /* 0x0000000007027984 */ /* 0x000e240000000800 */
[----:B0-----:R-:W-:-:S04]  /*02e0*/  IMAD.U32 R2, R2, -0x80000000, RZ ;  /* 0x8000000002027824 */ /* 0x001fc800078e00ff */
[----:B------:R-:W0:Y:S02]  /*02f0*/  SYNCS.PHASECHK.TRANS64.TRYWAIT P1, [R9+URZ], R2 ;  /* 0x00000002090075a7 */ /* 0x000e2400080211ff */
[----:B0-----:R-:W-:Y:S05]  /*0300*/  @P1 BRA `(.L_x_6) ;  /* 0x0000000000081947 */ /* 0x001fea0003800000 */
[----:B------:R-:W0:Y:S02]  /*0310*/  SYNCS.PHASECHK.TRANS64.TRYWAIT P1, [R9+URZ], R2 ;  /* 0x00000002090075a7 */ /* 0x000e2400080211ff */
[----:B0-----:R-:W-:Y:S05]  /*0320*/  @!P1 BRA `(.L_x_7) ;  /* 0x0000035800609947 */ /* 0x001fea0003800000 */
.L_x_6:
[C---:B0-----:R-:W-:Y:S01]  /*0330*/  PRMT R9, R5.reuse, 0x654, R9 ;  /* 0x0000065405097816 */ /* 0x041fe20000000009 */
[C---:B------:R-:W-:Y:S01]  /*0340*/  IMAD.SHL.U32 R3, R6.reuse, 0x20, RZ ;  /* 0x0000002006037824 */ /* 0x040fe200078e00ff */
[----:B------:R-:W-:Y:S01]  /*0350*/  PRMT R8, R5, 0x654, R4 ;  /* 0x0000065405087816 */ /* 0x000fe20000000004 */
[----:B------:R-:W-:Y:S01]  /*0360*/  IMAD.MOV.U32 R14, RZ, RZ, 0x1 ;  /* 0x00000001ff0e7424 */ /* 0x000fe200078e00ff */
[----:B------:R0:W-:Y:S01]  /*0370*/  SYNCS.ARRIVE.TRANS64.RED RZ, [R9+URZ], R12 ;  /* 0x0000000c09ff79a7 */ /* 0x0001e200080004ff */
[----:B------:R-:W-:Y:S01]  /*0380*/  VIADD R10, R6, 0x10 ;  /* 0x00000010060a7836 */ /* 0x000fe20000000000 */
[----:B------:R0:W-:Y:S01]  /*0390*/  STS [R4], R3 ;  /* 0x0000000304007388 */ /* 0x0001e20000000800 */
[----:B------:R-:W-:-:S03]  /*03a0*/  SHF.L.U32 R2, R11, R6, RZ ;  /* 0x000000060b027219 */ /* 0x000fc600000006ff */
[----:B------:R-:W-:Y:S01]  /*03b0*/  SHF.L.U32 R11, R14, R10, RZ ;  /* 0x0000000a0e0b7219 */ /* 0x000fe200000006ff */
[----:B------:R0:W-:Y:S01]  /*03c0*/  STAS [R8.64], R6 ;  /* 0x0000000608007dbd */ /* 0x0001e2000c0008ff */
[----:B------:R-:W-:Y:S02]  /*03d0*/  MOV R10, 0x50 ;  /* 0x00000050000a7802 */ /* 0x000fe40000000f00 */
[----:B------:R-:W-:Y:S02]  /*03e0*/  LOP3.LUT R2, R11, R2, RZ, 0xfc, !PT ;  /* 0x000000020b027212 */ /* 0x000fe400078efcff */
[----:B------:R-:W-:-:S05]  /*03f0*/  LEA R11, R13, R10, 0x18 ;  /* 0x0000000a0d0b7211 */ /* 0x000fca00078ec0ff */
[----:B------:R0:W-:Y:S04]  /*0400*/  ATOMS.OR RZ, [R11], R2 ;  /* 0x000000020bff738c */ /* 0x0001e80003000000 */
[----:B------:R0:W-:Y:S02]  /*0410*/  ATOMS.XOR RZ, [R7], R14 ;  /* 0x0000000e07ff738c */ /* 0x0001e40003800000 */
.L_x_3:
[----:B------:R-:W-:Y:S05]  /*0420*/  BSYNC B0 ;  /* 0x0000000000007941 */ /* 0x000fea0003800000 */
.L_x_2:
[----:B------:R-:W-:Y:S05]  /*0430*/  @P0 BRA `(.L_x_8) ;  /* 0x0000000000880947 */ /* 0x000fea0003800000 */
[----:B------:R-:W-:Y:S05]  /*0440*/  WARPSYNC.ALL ;  /* 0x0000000000007948 */ /* 0x000fea0003800000 */
[----:B------:R-:W-:Y:S01]  /*0450*/  NOP ;  /* 0x0000000000007918 */ /* 0x000fe20000000000 */
[----:B------:R-:W-:-:S13]  /*0460*/  ELECT P0, URZ, PT ;  /* 0x0000000000ff782f */ /* 0x000fda0003800000 */
[----:B------:R-:W-:Y:S05]  /*0470*/  @!P0 BRA `(.L_x_8) ;  /* 0x0000000000788947 */ /* 0x000fea0003800000 */
[----:B0-----:R-:W-:Y:S02]  /*0480*/  MOV R2, 0x60 ;  /* 0x0000006000027802 */ /* 0x001fe40000000f00 */
[----:B------:R-:W-:Y:S02]  /*0490*/  MOV R6, 0x58 ;  /* 0x0000005800067802 */ /* 0x000fe40000000f00 */
        /* <DEDUP_REMOVED lines=8> */
.L_x_9:
[----:B------:R-:W1:Y:S01]  /*0520*/  LDS R2, [R4] ;  /* 0x0000000004027984 */ /* 0x000e620000000800 */
[----:B------:R-:W-:Y:S01]  /*0530*/  IMAD.MOV.U32 R7, RZ, RZ, 0xff ;  /* 0x000000ffff077424 */ /* 0x000fe200078e00ff */
[----:B------:R-:W-:Y:S01]  /*0540*/  PRMT R5, R5, 0x654, R9 ;  /* 0x0000065405057816 */ /* 0x000fe20000000009 */
[----:B------:R-:W-:Y:S02]  /*0550*/  IMAD.MOV.U32 R11, RZ, RZ, 0x1 ;  /* 0x00000001ff0b7424 */ /* 0x000fe400078e00ff */
[C---:B01----:R-:W-:Y:S02]  /*0560*/  IMAD.SHL.U32 R3, R2.reuse, 0x20, RZ ;  /* 0x0000002002037824 */ /* 0x043fe400078e00ff */
[----:B------:R-:W-:Y:S01]  /*0570*/  VIADD R6, R2, 0x10 ;  /* 0x0000001002067836 */ /* 0x000fe20000000000 */
[----:B------:R-:W-:Y:S02]  /*0580*/  SHF.L.U32 R2, R7, R2, RZ ;  /* 0x0000000207027219 */ /* 0x000fe400000006ff */
[----:B------:R1:W-:Y:S02]  /*0590*/  STS [R4], R3 ;  /* 0x0000000304007388 */ /* 0x0003e40000000800 */
[----:B------:R-:W-:-:S02]  /*05a0*/  SHF.L.U32 R7, R11, R6, RZ ;  /* 0x000000060b077219 */ /* 0x000fc400000006ff */
[----:B------:R-:W-:Y:S02]  /*05b0*/  MOV R6, 0x50 ;  /* 0x0000005000067802 */ /* 0x000fe40000000f00 */
[----:B------:R-:W-:Y:S02]  /*05c0*/  LOP3.LUT R2, R7, R2, RZ, 0xfc, !PT ;  /* 0x0000000207027212 */ /* 0x000fe400078efcff */
[----:B------:R-:W-:-:S05]  /*05d0*/  LEA R13, R13, R6, 0x18 ;  /* 0x000000060d0d7211 */ /* 0x000fca00078ec0ff */
[----:B------:R1:W-:Y:S01]  /*05e0*/  ATOMS.OR RZ, [R13], R2 ;  /* 0x000000020dff738c */ /* 0x0003e20003000000 */
[----:B------:R1:W-:Y:S03]  /*05f0*/  SYNCS.ARRIVE.TRANS64.RED.A1T0 RZ, [R5+URZ], RZ ;  /* 0x000000ff05ff79a7 */ /* 0x0003e600081004ff */
[----:B------:R1:W-:Y:S01]  /*0600*/  ATOMS.XOR RZ, [R8], R11 ;  /* 0x0000000b08ff738c */ /* 0x0003e20003800000 */
[----:B------:R-:W-:Y:S05]  /*0610*/  BRA `(.L_x_8) ;  /* 0x0000000000107947 */ /* 0x000fea0003800000 */
.L_x_1:
[----:B------:R-:W-:Y:S01]  /*0620*/  IMAD.MOV.U32 R3, RZ, RZ, -0x1 ;  /* 0xffffffffff037424 */ /* 0x000fe200078e00ff */
[----:B------:R-:W-:-:S04]  /*0630*/  MOV R2, 0x660 ;  /* 0x0000066000027802 */ /* 0x000fc80000000f00 */
[----:B------:R0:W-:Y:S03]  /*0640*/  STS [R4], R3 ;  /* 0x0000000304007388 */ /* 0x0001e60000000800 */
[----:B0-----:R-:W-:Y:S05]  /*0650*/  CALL.REL.NOINC `($__internal_1_$__cuda_sm10x_tcgen05_guardrail_trap_phase_invalid_during_alloc) ;  /* 0x0000035400e87944 */ /* 0x001fea0003c00000 */
.L_x_8:
[----:B------:R-:W-:Y:S05]  /*0660*/  WARPSYNC.ALL ;  /* 0x0000000000007948 */ /* 0x000fea0003800000 */
[----:B------:R-:W-:Y:S01]  /*0670*/  NOP ;  /* 0x0000000000007918 */ /* 0x000fe20000000000 */
.L_x_0:
[----:B01----:R-:W0:Y:S08]  /*0680*/  LDC.64 R12, c[0x0][0x398] ;  /* 0x0000e600ff0c7b82 */ /* 0x003e300000000a00 */
[----:B------:R-:W1:Y:S02]  /*0690*/  S2UR UR5, SR_CgaSize ;  /* 0x00000000000579c3 */ /* 0x000e640000008a00 */
[----:B-1----:R-:W-:-:S12]  /*06a0*/  UIMAD UR5, UR5, -0xa0, URZ ;  /* 0xffffff60050578a4 */ /* 0x002fd8000f8e02ff */
[----:B------:R-:W1:Y:S01]  /*06b0*/  LDCU UR5, c[0x0][UR5+0x2b0] ;  /* 0x00005600050577ac */ /* 0x000e620008000800 */
[----:B------:R-:W2:Y:S01]  /*06c0*/  S2R R20, SR_CgaCtaId ;  /* 0x0000000000147919 */ /* 0x000ea20000008800 */
[----:B------:R-:W3:Y:S01]  /*06d0*/  LDCU.128 UR20, c[0x0][0x380] ;  /* 0x00007000ff1477ac */ /* 0x000ee20008000c00 */
[----:B------:R-:W4:Y:S01]  /*06e0*/  S2UR UR4, SR_CTAID.X ;  /* 0x00000000000479c3 */ /* 0x000f220000002500 */
[----:B0-----:R-:W-:-:S05]  /*06f0*/  VIADD R2, R13, 0x7f ;  /* 0x0000007f0d027836 */ /* 0x001fca0000000000 */
[----:B------:R-:W-:Y:S02]  /*0700*/  SHF.R.S32.HI R3, RZ, 0x1f, R2 ;  /* 0x0000001fff037819 */ /* 0x000fe40000011402 */
[----:B----4-:R-:W-:Y:S01]  /*0710*/  I2FP.F32.U32 R6, UR4 ;  /* 0x0000000400067c45 */ /* 0x010fe20008201000 */
[----:B------:R-:W0:Y:S01]  /*0720*/  S2UR UR4, SR_CgaCtaId ;  /* 0x00000000000479c3 */ /* 0x000e220000008800 */
[----:B------:R-:W-:Y:S02]  /*0730*/  LEA.HI R3, R3, R2, RZ, 0x7 ;  /* 0x0000000203037211 */ /* 0x000fe400078f38ff */
[----:B--2---:R-:W-:Y:S01]  /*0740*/  LOP3.LUT R18, R20, 0x1, RZ, 0xc0, !PT ;  /* 0x0000000114127812 */ /* 0x004fe200078ec0ff */
[----:B-1----:R-:W-:Y:S01]  /*0750*/  FMUL R6, R6, UR5 ;  /* 0x0000000506067c20 */ /* 0x002fe20008400000 */
[----:B------:R-:W-:Y:S01]  /*0760*/  SHF.R.S32.HI R3, RZ, 0x7, R3 ;  /* 0x00000007ff037819 */ /* 0x000fe20000011403 */
[----:B------:R-:W1:Y:S02]  /*0770*/  LDCU UR5, c[0x0][0x3a4] ;  /* 0x00007480ff0577ac */ /* 0x000e640008000800 */
[----:B------:R-:W2:Y:S02]  /*0780*/  F2I.U32.TRUNC.NTZ R7, R6 ;  /* 0x0000000600077305 */ /* 0x000ea4000020f000 */
[----:B------:R-:W-:-:S05]  /*0790*/  IMAD.SHL.U32 R4, R3, 0x8, RZ ;  /* 0x0000000803047824 */ /* 0x000fca00078e00ff */
[----:B------:R-:W-:-:S04]  /*07a0*/  IABS R9, R4 ;  /* 0x0000000400097213 */ /* 0x000fc80000000000 */
[----:B------:R-:W4:Y:S01]  /*07b0*/  I2F.RP R5, R9 ;  /* 0x0000000900057306 */ /* 0x000f220000209400 */
[----:B--2---:R-:W-:-:S07]  /*07c0*/  IABS R10, R7 ;  /* 0x00000007000a7213 */ /* 0x004fce0000000000 */
[----:B----4-:R-:W2:Y:S02]  /*07d0*/  MUFU.RCP R5, R5 ;  /* 0x0000000500057308 */ /* 0x010ea40000001000 */
[----:B--2---:R-:W-:Y:S01]  /*07e0*/  VIADD R2, R5, 0xffffffe ;  /* 0x0ffffffe05027836 */ /* 0x004fe20000000000 */
[----:B------:R-:W-:-:S05]  /*07f0*/  IABS R5, R4 ;  /* 0x0000000400057213 */ /* 0x000fca0000000000 */
[----:B------:R2:W4:Y:S02]  /*0800*/  F2I.FTZ.U32.TRUNC.NTZ R3, R2 ;  /* 0x0000000200037305 */ /* 0x000524000021f000 */
[----:B--2---:R-:W-:Y:S02]  /*0810*/  IMAD.MOV.U32 R2, RZ, RZ, RZ ;  /* 0x000000ffff027224 */ /* 0x004fe400078e00ff */
[----:B----4-:R-:W-:-:S04]  /*0820*/  IMAD.MOV R8, RZ, RZ, -R3 ;  /* 0x000000ffff087224 */ /* 0x010fc800078e0a03 */
[----:B------:R-:W-:Y:S02]  /*0830*/  IMAD R11, R8, R9, RZ ;  /* 0x00000009080b7224 */ /* 0x000fe400078e02ff */
[----:B------:R-:W-:Y:S01]  /*0840*/  IMAD.MOV.U32 R8, RZ, RZ, R10 ;  /* 0x000000ffff087224 */ /* 0x000fe200078e000a */
[----:B------:R-:W-:Y:S01]  /*0850*/  IABS R10, R13 ;  /* 0x0000000d000a7213 */ /* 0x000fe20000000000 */
[----:B------:R-:W-:-:S04]  /*0860*/  IMAD.HI.U32 R3, R3, R11, R2 ;  /* 0x0000000b03037227 */ /* 0x000fc800078e0002 */
[----:B------:R-:W-:Y:S02]  /*0870*/  IMAD.MOV R2, RZ, RZ, -R5 ;  /* 0x000000ffff027224 */ /* 0x000fe400078e0a05 */
[----:B------:R-:W-:-:S04]  /*0880*/  IMAD.HI.U32 R3, R3, R8, RZ ;  /* 0x0000000803037227 */ /* 0x000fc800078e00ff */
[----:B------:R-:W-:Y:S01]  /*0890*/  IMAD R2, R3, R2, R8 ;  /* 0x0000000203027224 */ /* 0x000fe200078e0208 */
[----:B------:R-:W-:Y:S04]  /*08a0*/  BAR.SYNC.DEFER_BLOCKING 0x0 ;  /* 0x0000000000007b1d */ /* 0x000fe80000010000 */
[----:B------:R-:W-:-:S13]  /*08b0*/  ISETP.GT.U32.AND P1, PT, R9, R2, PT ;  /* 0x000000020900720c */ /* 0x000fda0003f24070 */
[----:B------:R-:W-:Y:S02]  /*08c0*/  @!P1 IMAD.IADD R2, R2, 0x1, -R9 ;  /* 0x0000000102029824 */ /* 0x000fe400078e0a09 */
[----:B------:R-:W-:Y:S01]  /*08d0*/  @!P1 VIADD R3, R3, 0x1 ;  /* 0x0000000103039836 */ /* 0x000fe20000000000 */
[----:B------:R-:W-:Y:S02]  /*08e0*/  ISETP.NE.AND P1, PT, R4, RZ, PT ;  /* 0x000000ff0400720c */ /* 0x000fe40003f25270 */
[----:B------:R-:W-:Y:S02]  /*08f0*/  ISETP.GE.U32.AND P0, PT, R2, R9, PT ;  /* 0x000000090200720c */ /* 0x000fe40003f06070 */
[----:B------:R-:W-:-:S04]  /*0900*/  LOP3.LUT R2, R7, R4, RZ, 0x3c, !PT ;  /* 0x0000000407027212 */ /* 0x000fc800078e3cff */
[----:B------:R-:W-:Y:S01]  /*0910*/  ISETP.GE.AND P2, PT, R2, RZ, PT ;  /* 0x000000ff0200720c */ /* 0x000fe20003f46270 */
[----:B------:R-:W-:-:S06]  /*0920*/  VIADD R2, R12, 0x1ff ;  /* 0x000001ff0c027836 */ /* 0x000fcc0000000000 */
[----:B------:R-:W-:-:S04]  /*0930*/  @P0 VIADD R3, R3, 0x1 ;  /* 0x0000000103030836 */ /* 0x000fc80000000000 */
[----:B------:R-:W-:Y:S01]  /*0940*/  IMAD.MOV.U32 R5, RZ, RZ, R3 ;  /* 0x000000ffff057224 */ /* 0x000fe200078e0003 */
[----:B------:R-:W-:-:S03]  /*0950*/  SHF.R.S32.HI R3, RZ, 0x1f, R2 ;  /* 0x0000001fff037819 */ /* 0x000fc60000011402 */
[----:B------:R-:W-:Y:S01]  /*0960*/  @!P2 IMAD.MOV R5, RZ, RZ, -R5 ;  /* 0x000000ffff05a224 */ /* 0x000fe200078e0a05 */
[----:B------:R-:W-:Y:S02]  /*0970*/  @!P1 LOP3.LUT R5, RZ, R4, RZ, 0x33, !PT ;  /* 0x00000004ff059212 */ /* 0x000fe400078e33ff */
[----:B------:R-:W-:-:S03]  /*0980*/  LEA.HI R3, R3, R2, RZ, 0x9 ;  /* 0x0000000203037211 */ /* 0x000fc600078f48ff */
[----:B------:R-:W-:Y:S02]  /*0990*/  IMAD.SHL.U32 R14, R5, 0x8, RZ ;  /* 0x00000008050e7824 */ /* 0x000fe400078e00ff */
[----:B------:R-:W-:-:S03]  /*09a0*/  IMAD.MOV R5, RZ, RZ, -R5 ;  /* 0x000000ffff057224 */ /* 0x000fc600078e0a05 */
[----:B------:R-:W-:Y:S01]  /*09b0*/  LEA.HI.SX32 R3, R3, -R14, 0x17 ;  /* 0x8000000e03037211 */ /* 0x000fe200078fbaff */
[----:B------:R-:W-:-:S03]  /*09c0*/  IMAD R15, R4, R5, R7 ;  /* 0x00000005040f7224 */ /* 0x000fc600078e0207 */
[----:B------:R-:W-:Y:S02]  /*09d0*/  VIMNMX R16, PT, PT, R3, 0x8, PT ;  /* 0x0000000803107848 */ /* 0x000fe40003fe0100 */
[----:B------:R-:W-:Y:S02]  /*09e0*/  IABS R4, R15 ;  /* 0x0000000f00047213 */ /* 0x000fe40000000000 */
[-C--:B------:R-:W-:Y:S02]  /*09f0*/  IABS R9, R16.reuse ;  /* 0x0000001000097213 */ /* 0x080fe40000000000 */
[----:B------:R-:W-:Y:S02]  /*0a00*/  IABS R7, R16 ;  /* 0x0000001000077213 */ /* 0x000fe40000000000 */
[----:B------:R-:W2:Y:S08]  /*0a10*/  I2F.RP R6, R9 ;  /* 0x0000000900067306 */ /* 0x000eb00000209400 */
[----:B--2---:R-:W2:Y:S02]  /*0a20*/  MUFU.RCP R6, R6 ;  /* 0x0000000600067308 */ /* 0x004ea40000001000 */
[----:B--2---:R-:W-:-:S06]  /*0a30*/  VIADD R2, R6, 0xffffffe ;  /* 0x0ffffffe06027836 */ /* 0x004fcc0000000000 */
[----:B------:R2:W4:Y:S02]  /*0a40*/  F2I.FTZ.U32.TRUNC.NTZ R3, R2 ;  /* 0x0000000200037305 */ /* 0x000524000021f000 */
[----:B--2---:R-:W-:Y:S02]  /*0a50*/  IMAD.MOV.U32 R2, RZ, RZ, RZ ;  /* 0x000000ffff027224 */ /* 0x004fe400078e00ff */
[----:B----4-:R-:W-:-:S04]  /*0a60*/  IMAD.MOV R8, RZ, RZ, -R3 ;  /* 0x000000ffff087224 */ /* 0x010fc800078e0a03 */
[----:B------:R-:W-:Y:S02]  /*0a70*/  IMAD R5, R8, R9, RZ ;  /* 0x0000000908057224 */ /* 0x000fe400078e02ff */
[----:B------:R-:W-:Y:S02]  /*0a80*/  IMAD.MOV.U32 R8, RZ, RZ, R10 ;  /* 0x000000ffff087224 */ /* 0x000fe400078e000a */
[----:B------:R-:W-:Y:S01]  /*0a90*/  IMAD.HI.U32 R3, R3, R5, R2 ;  /* 0x0000000503037227 */ /* 0x000fe200078e0002 */
[----:B------:R-:W-:Y:S01]  /*0aa0*/  IABS R5, R12 ;  /* 0x0000000c00057213 */ /* 0x000fe20000000000 */
[----:B------:R-:W2:Y:S02]  /*0ab0*/  I2F.RP R6, R8 ;  /* 0x0000000800067306 */ /* 0x000ea40000209400 */
[----:B------:R-:W-:Y:S01]  /*0ac0*/  IMAD.MOV R2, RZ, RZ, -R7 ;  /* 0x000000ffff027224 */ /* 0x000fe200078e0a07 */
[----:B------:R-:W-:Y:S01]  /*0ad0*/  MOV R7, 0x400 ;  /* 0x0000040000077802 */ /* 0x000fe20000000f00 */
[----:B------:R-:W-:-:S03]  /*0ae0*/  IMAD.HI.U32 R3, R3, R4, RZ ;  /* 0x0000000403037227 */ /* 0x000fc600078e00ff */
[----:B------:R-:W-:Y:S01]  /*0af0*/  R2UR UR6, R7 ;  /* 0x00000000070672ca */ /* 0x000fe200000e0000 */
[----:B------:R-:W-:Y:S02]  /*0b00*/  IMAD R4, R3, R2, R4 ;  /* 0x0000000203047224 */ /* 0x000fe400078e0204 */
[----:B------:R-:W-:-:S03]  /*0b10*/  IMAD.MOV.U32 R2, RZ, RZ, R5 ;  /* 0x000000ffff027224 */ /* 0x000fc600078e0005 */
[----:B------:R-:W-:Y:S01]  /*0b20*/  ISETP.GT.U32.AND P1, PT, R9, R4, PT ;  /* 0x000000040900720c */ /* 0x000fe20003f24070 */
[----:B------:R-:W4:Y:S06]  /*0b30*/  I2F.RP R5, R2 ;  /* 0x0000000200057306 */ /* 0x000f2c0000209400 */
[----:B0-----:R-:W-:Y:S02]  /*0b40*/  ULEA UR6, UR4, UR6, 0x18 ;  /* 0x0000000604067291 */ /* 0x001fe4000f8ec0ff */
[----:B--2---:R-:W0:Y:S02]  /*0b50*/  MUFU.RCP R6, R6 ;  /* 0x0000000600067308 */ /* 0x004e240000001000 */
[----:B------:R-:W-:-:S02]  /*0b60*/  UIADD3 UR8, UPT, UPT, UR6, 0x14000, URZ ;  /* 0x0001400006087890 */ /* 0x000fc4000fffe0ff */
[----:B------:R-:W-:Y:S02]  /*0b70*/  @!P1 IMAD.IADD R4, R4, 0x1, -R9 ;  /* 0x0000000104049824 */ /* 0x000fe400078e0a09 */
[----:B------:R-:W-:Y:S01]  /*0b80*/  @!P1 VIADD R3, R3, 0x1 ;  /* 0x0000000103039836 */ /* 0x000fe20000000000 */
[----:B------:R-:W-:Y:S01]  /*0b90*/  ISETP.NE.AND P1, PT, R16, RZ, PT ;  /* 0x000000ff1000720c */ /* 0x000fe20003f25270 */
[----:B----4-:R-:W2:Y:S01]  /*0ba0*/  MUFU.RCP R5, R5 ;  /* 0x0000000500057308 */ /* 0x010ea20000001000 */
[----:B------:R-:W-:Y:S01]  /*0bb0*/  ISETP.GE.U32.AND P0, PT, R4, R9, PT ;  /* 0x000000090400720c */ /* 0x000fe20003f06070 */
[----:B------:R-:W4:Y:S01]  /*0bc0*/  LDS R17, [UR6] ;  /* 0x00000006ff117984 */ /* 0x000f220008000800 */
[----:B------:R-:W-:Y:S01]  /*0bd0*/  LOP3.LUT R4, R15, R16, RZ, 0x3c, !PT ;  /* 0x000000100f047212 */ /* 0x000fe200078e3cff */
[----:B------:R-:W-:Y:S03]  /*0be0*/  BAR.SYNC.DEFER_BLOCKING 0x0 ;  /* 0x0000000000007b1d */ /* 0x000fe60000010000 */
[----:B------:R-:W-:Y:S01]  /*0bf0*/  ISETP.GE.AND P2, PT, R4, RZ, PT ;  /* 0x000000ff0400720c */ /* 0x000fe20003f46270 */
[----:B0-----:R-:W-:Y:S01]  /*0c00*/  VIADD R10, R6, 0xffffffe ;  /* 0x0ffffffe060a7836 */ /* 0x001fe20000000000 */
[----:B------:R-:W-:-:S03]  /*0c10*/  SHF.R.U32.HI R4, RZ, 0x5, R0 ;  /* 0x00000005ff047819 */ /* 0x000fc60000011600 */
[----:B------:R0:W5:Y:S02]  /*0c20*/  F2I.FTZ.U32.TRUNC.NTZ R11, R10 ;  /* 0x0000000a000b7305 */ /* 0x000164000021f000 */
[----:B------:R-:W-:Y:S01]  /*0c30*/  @P0 VIADD R3, R3, 0x1 ;  /* 0x0000000103030836 */ /* 0x000fe20000000000 */
[----:B------:R-:W-:Y:S01]  /*0c40*/  R2UR UR9, R4 ;  /* 0x00000000040972ca */ /* 0x000fe200000e0000 */
[----:B--2---:R-:W-:-:S04]  /*0c50*/  VIADD R6, R5, 0xffffffe ;  /* 0x0ffffffe05067836 */ /* 0x004fc80000000000 */
[----:B------:R-:W-:Y:S01]  /*0c60*/  @!P2 IMAD.MOV R3, RZ, RZ, -R3 ;  /* 0x000000ffff03a224 */ /* 0x000fe200078e0a03 */
[----:B------:R-:W-:Y:S01]  /*0c70*/  @!P1 LOP3.LUT R3, RZ, R16, RZ, 0x33, !PT ;  /* 0x00000010ff039212 */ /* 0x000fe200078e33ff */
[----:B------:R-:W2:Y:S01]  /*0c80*/  F2I.FTZ.U32.TRUNC.NTZ R7, R6 ;  /* 0x0000000600077305 */ /* 0x000ea2000021f000 */
[----:B0-----:R-:W-:Y:S01]  /*0c90*/  IMAD.MOV.U32 R10, RZ, RZ, RZ ;  /* 0x000000ffff0a7224 */ /* 0x001fe200078e00ff */
[----:B------:R-:W-:Y:S02]  /*0ca0*/  ISETP.NE.AND P2, PT, R12, RZ, PT ;  /* 0x000000ff0c00720c */ /* 0x000fe40003f45270 */
[----:B------:R-:W-:Y:S01]  /*0cb0*/  IMAD.SHL.U32 R83, R3, 0x80, RZ ;  /* 0x0000008003537824 */ /* 0x000fe200078e00ff */
[----:B------:R-:W-:Y:S01]  /*0cc0*/  LOP3.LUT R12, RZ, R12, RZ, 0x33, !PT ;  /* 0x0000000cff0c7212 */ /* 0x000fe200078e33ff */
[----:B-----5:R-:W-:Y:S01]  /*0cd0*/  IMAD.MOV R9, RZ, RZ, -R11 ;  /* 0x000000ffff097224 */ /* 0x020fe200078e0a0b */
[----:B------:R-:W-:Y:S01]  /*0ce0*/  USHF.L.U32 UR4, UR9, 0x15, URZ ;  /* 0x0000001509047899 */ /* 0x000fe200080006ff */
[----:B------:R-:W-:-:S02]  /*0cf0*/  IMAD R5, R18, 0x40, R83 ;  /* 0x0000004012057824 */ /* 0x000fc400078e0253 */
[----:B------:R-:W-:Y:S01]  /*0d00*/  IMAD R9, R9, R8, RZ ;  /* 0x0000000809097224 */ /* 0x000fe200078e02ff */
[----:B------:R-:W-:Y:S01]  /*0d10*/  ULOP3.LUT UR4, UR4, 0x600000, URZ, 0xc0, !UPT ;  /* 0x0060000004047892 */ /* 0x000fe2000f8ec0ff */
[----:B------:R-:W-:Y:S01]  /*0d20*/  VIADD R19, R5, 0x1 ;  /* 0x0000000105137836 */ /* 0x000fe20000000000 */
[----:B------:R-:W-:Y:S01]  /*0d30*/  IABS R53, R5 ;  /* 0x0000000500357213 */ /* 0x000fe20000000000 */
[----:B------:R-:W-:-:S03]  /*0d40*/  IMAD.HI.U32 R9, R11, R9, R10 ;  /* 0x000000090b097227 */ /* 0x000fc600078e000a */
[----:B------:R-:W-:Y:S01]  /*0d50*/  IABS R52, R19 ;  /* 0x0000001300347213 */ /* 0x000fe20000000000 */
[----:B------:R-:W-:Y:S01]  /*0d60*/  IMAD.MOV R3, RZ, RZ, -R3 ;  /* 0x000000ffff037224 */ /* 0x000fe200078e0a03 */
[----:B------:R0:W-:Y:S01]  /*0d70*/  STL [R1+0x2f8], R19 ;  /* 0x0002f81301007387 */ /* 0x0001e20000100800 */
[----:B------:R-:W-:Y:S01]  /*0d80*/  VIADD R23, R5, 0x2 ;  /* 0x0000000205177836 */ /* 0x000fe20000000000 */
[----:B----4-:R-:W-:Y:S01]  /*0d90*/  R2UR UR16, R17 ;  /* 0x00000000111072ca */ /* 0x010fe200000e0000 */
[----:B------:R-:W-:-:S03]  /*0da0*/  IMAD.HI.U32 R4, R9, R53, RZ ;  /* 0x0000003509047227 */ /* 0x000fc600078e00ff */
[----:B------:R-:W-:Y:S01]  /*0db0*/  STL [R1+0x2f0], R23 ;  /* 0x0002f01701007387 */ /* 0x000fe20000100800 */
[C---:B------:R-:W-:Y:S01]  /*0dc0*/  VIADD R22, R5.reuse, 0x3 ;  /* 0x0000000305167836 */ /* 0x040fe20000000000 */
[----:B------:R-:W-:Y:S01]  /*0dd0*/  IABS R51, R23 ;  /* 0x0000001700337213 */ /* 0x000fe20000000000 */
[C---:B------:R-:W-:Y:S02]  /*0de0*/  VIADD R21, R5.reuse, 0x4 ;  /* 0x0000000405157836 */ /* 0x040fe40000000000 */
[----:B------:R-:W-:Y:S01]  /*0df0*/  IMAD R3, R16, R3, R15 ;  /* 0x0000000310037224 */ /* 0x000fe200078e020f */
[----:B------:R-:W-:Y:S01]  /*0e00*/  STL [R1+0x2bc], R22 ;  /* 0x0002bc1601007387 */ /* 0x000fe20000100800 */
[C---:B0-----:R-:W-:Y:S01]  /*0e10*/  VIADD R19, R5.reuse, 0x5 ;  /* 0x0000000505137836 */ /* 0x041fe20000000000 */
[----:B------:R-:W-:Y:S01]  /*0e20*/  IABS R49, R21 ;  /* 0x0000001500317213 */ /* 0x000fe20000000000 */
[----:B--2---:R-:W-:Y:S01]  /*0e30*/  IMAD.MOV R11, RZ, RZ, -R7 ;  /* 0x000000ffff0b7224 */ /* 0x004fe200078e0a07 */
[----:B------:R-:W-:Y:S01]  /*0e40*/  STL [R1+0x32c], R21 ;  /* 0x00032c1501007387 */ /* 0x000fe20000100800 */
[----:B------:R-:W-:Y:S01]  /*0e50*/  VIADD R10, R5, 0x6 ;  /* 0x00000006050a7836 */ /* 0x000fe20000000000 */
[----:B------:R-:W-:Y:S01]  /*0e60*/  IABS R59, R19 ;  /* 0x00000013003b7213 */ /* 0x000fe20000000000 */
[----:B------:R-:W-:Y:S01]  /*0e70*/  IMAD.HI.U32 R6, R9, R52, RZ ;  /* 0x0000003409067227 */ /* 0x000fe200078e00ff */
[----:B------:R0:W-:Y:S01]  /*0e80*/  STL [R1+0x334], R19 ;  /* 0x0003341301007387 */ /* 0x0001e20000100800 */
[----:B------:R-:W-:Y:S01]  /*0e90*/  IABS R50, R22 ;  /* 0x0000001600327213 */ /* 0x000fe20000000000 */
[----:B------:R-:W-:Y:S01]  /*0ea0*/  UIADD3 UR7, UPT, UPT, UR16, UR4, URZ ;  /* 0x0000000410077290 */ /* 0x000fe2000fffe0ff */
[----:B------:R-:W-:Y:S01]  /*0eb0*/  IMAD.MOV R4, RZ, RZ, -R4 ;  /* 0x000000ffff047224 */ /* 0x000fe200078e0a04 */
[----:B------:R-:W-:Y:S01]  /*0ec0*/  IABS R58, R10 ;  /* 0x0000000a003a7213 */ /* 0x000fe20000000000 */
[----:B------:R-:W-:Y:S01]  /*0ed0*/  IMAD.IADD R91, R14, 0x1, R3 ;  /* 0x000000010e5b7824 */ /* 0x000fe200078e0203 */
[----:B------:R2:W-:Y:S01]  /*0ee0*/  STL [R1+0x330], R10 ;  /* 0x0003300a01007387 */ /* 0x0005e20000100800 */
[----:B------:R-:W-:Y:S01]  /*0ef0*/  IMAD R3, R11, R2, RZ ;  /* 0x000000020b037224 */ /* 0x000fe200078e02ff */
[----:B------:R-:W-:Y:S01]  /*0f00*/  UMOV UR4, 0x1 ;  /* 0x0000000100047882 */ /* 0x000fe20000000000 */
[----:B------:R-:W-:-:S02]  /*0f10*/  IMAD.MOV R11, RZ, RZ, -R6 ;  /* 0x000000ffff0b7224 */ /* 0x000fc400078e0a06 */
[----:B------:R-:W-:Y:S02]  /*0f20*/  IMAD R53, R8, R4, R53 ;  /* 0x0000000408357224 */ /* 0x000fe400078e0235 */
[----:B0-----:R-:W-:Y:S02]  /*0f30*/  VIADD R19, R5, 0x7 ;  /* 0x0000000705137836 */ /* 0x001fe40000000000 */
[----:B------:R-:W-:-:S03]  /*0f40*/  IMAD.HI.U32 R4, R9, R51, RZ ;  /* 0x0000003309047227 */ /* 0x000fc600078e00ff */
[----:B------:R-:W-:Y:S01]  /*0f50*/  IABS R57, R19 ;  /* 0x0000001300397213 */ /* 0x000fe20000000000 */
[----:B------:R-:W-:Y:S01]  /*0f60*/  IMAD.MOV.U32 R6, RZ, RZ, RZ ;  /* 0x000000ffff067224 */ /* 0x000fe200078e00ff */
[----:B------:R0:W-:Y:S01]  /*0f70*/  STL [R1+0x3ac], R19 ;  /* 0x0003ac1301007387 */ /* 0x0001e20000100800 */
[----:B------:R-:W-:Y:S02]  /*0f80*/  IMAD R91, R91, 0x2, R18 ;  /* 0x000000025b5b7824 */ /* 0x000fe400078e0212 */
[----:B------:R-:W-:Y:S02]  /*0f90*/  IMAD R52, R8, R11, R52 ;  /* 0x0000000b08347224 */ /* 0x000fe400078e0234 */
[----:B------:R-:W-:Y:S02]  /*0fa0*/  VIADD R14, R5, 0xb ;  /* 0x0000000b050e7836 */ /* 0x000fe40000000000 */
[----:B------:R-:W-:-:S03]  /*0fb0*/  IMAD.HI.U32 R11, R9, R58, RZ ;  /* 0x0000003a090b7227 */ /* 0x000fc600078e00ff */
[----:B------:R-:W-:Y:S01]  /*0fc0*/  IABS R65, R14 ;  /* 0x0000000e00417213 */ /* 0x000fe20000000000 */
[----:B------:R-:W-:Y:S02]  /*0fd0*/  IMAD.MOV R4, RZ, RZ, -R4 ;  /* 0x000000ffff047224 */ /* 0x000fe400078e0a04 */
[C---:B------:R-:W-:Y:S02]  /*0fe0*/  VIADD R18, R5.reuse, 0x8 ;  /* 0x0000000805127836 */ /* 0x040fe40000000000 */
[C---:B------:R-:W-:Y:S02]  /*0ff0*/  VIADD R17, R5.reuse, 0x9 ;  /* 0x0000000905117836 */ /* 0x040fe40000000000 */
[----:B------:R-:W-:Y:S01]  /*1000*/  VIADD R16, R5, 0xa ;  /* 0x0000000a05107836 */ /* 0x000fe20000000000 */
[----:B------:R4:W-:Y:S01]  /*1010*/  STL [R1+0x338], R18 ;  /* 0x0003381201007387 */ /* 0x0009e20000100800 */
[----:B------:R-:W-:Y:S01]  /*1020*/  IMAD.HI.U32 R3, R7, R3, R6 ;  /* 0x0000000307037227 */ /* 0x000fe200078e0006 */
[----:B------:R-:W-:-:S02]  /*1030*/  IABS R56, R18 ;  /* 0x0000001200387213 */ /* 0x000fc40000000000 */
[----:B------:R-:W-:Y:S01]  /*1040*/  STL [R1+0x3b0], R17 ;  /* 0x0003b01101007387 */ /* 0x000fe20000100800 */
[C---:B------:R-:W-:Y:S01]  /*1050*/  IMAD.HI.U32 R7, R9.reuse, R49, RZ ;  /* 0x0000003109077227 */ /* 0x040fe200078e00ff */
[----:B------:R-:W-:Y:S02]  /*1060*/  IABS R54, R16 ;  /* 0x0000001000367213 */ /* 0x000fe40000000000 */
[----:B------:R5:W-:Y:S01]  /*1070*/  STL [R1+0x3b4], R16 ;  /* 0x0003b41001007387 */ /* 0x000be20000100800 */
[----:B--2---:R-:W-:Y:S01]  /*1080*/  IMAD.HI.U32 R10, R9, R59, RZ ;  /* 0x0000003b090a7227 */ /* 0x004fe200078e00ff */
[----:B------:R-:W-:Y:S02]  /*1090*/  IABS R55, R17 ;  /* 0x0000001100377213 */ /* 0x000fe40000000000 */
[----:B------:R2:W-:Y:S01]  /*10a0*/  STL [R1+0x3f8], R14 ;  /* 0x0003f80e01007387 */ /* 0x0005e20000100800 */
[----:B------:R-:W-:Y:S02]  /*10b0*/  IMAD.MOV R11, RZ, RZ, -R11 ;  /* 0x000000ffff0b7224 */ /* 0x000fe400078e0a0b */
[----:B------:R-:W-:-:S02]  /*10c0*/  IMAD R51, R8, R4, R51 ;  /* 0x0000000408337224 */ /* 0x000fc400078e0233 */
[----:B------:R-:W-:Y:S02]  /*10d0*/  VIADD R21, R5, 0xc ;  /* 0x0000000c05157836 */ /* 0x000fe40000000000 */
[----:B------:R-:W-:-:S03]  /*10e0*/  IMAD.HI.U32 R4, R9, R57, RZ ;  /* 0x0000003909047227 */ /* 0x000fc600078e00ff */
[----:B------:R-:W-:Y:S01]  /*10f0*/  IABS R64, R21 ;  /* 0x0000001500407213 */ /* 0x000fe20000000000 */
[----:B------:R-:W-:Y:S01]  /*1100*/  IMAD.HI.U32 R6, R9, R50, RZ ;  /* 0x0000003209067227 */ /* 0x000fe200078e00ff */
[----:B------:R-:W-:Y:S03]  /*1110*/  STL [R1+0x3b8], R21 ;  /* 0x0003b81501007387 */ /* 0x000fe60000100800 */
[C---:B0-----:R-:W-:Y:S02]  /*1120*/  VIADD R19, R5.reuse, 0xd ;  /* 0x0000000d05137836 */ /* 0x041fe40000000000 */
[C---:B----4-:R-:W-:Y:S02]  /*1130*/  VIADD R18, R5.reuse, 0xe ;  /* 0x0000000e05127836 */ /* 0x050fe40000000000 */
[----:B------:R-:W-:Y:S01]  /*1140*/  IMAD.MOV R7, RZ, RZ, -R7 ;  /* 0x000000ffff077224 */ /* 0x000fe200078e0a07 */
[----:B------:R-:W-:Y:S01]  /*1150*/  STL [R1+0x400], R19 ;  /* 0x0004001301007387 */ /* 0x000fe20000100800 */
[----:B------:R-:W-:Y:S01]  /*1160*/  IMAD.MOV R10, RZ, RZ, -R10 ;  /* 0x000000ffff0a7224 */ /* 0x000fe200078e0a0a */
[----:B------:R-:W-:Y:S01]  /*1170*/  IABS R63, R19 ;  /* 0x00000013003f7213 */ /* 0x000fe20000000000 */
[----:B------:R-:W-:Y:S01]  /*1180*/  IMAD R58, R8, R11, R58 ;  /* 0x0000000b083a7224 */ /* 0x000fe200078e023a */
[----:B------:R-:W-:Y:S01]  /*1190*/  STL [R1+0x3fc], R18 ;  /* 0x0003fc1201007387 */ /* 0x000fe20000100800 */
[----:B-----5:R-:W-:Y:S01]  /*11a0*/  VIADD R16, R5, 0xf ;  /* 0x0000000f05107836 */ /* 0x020fe20000000000 */
[----:B------:R-:W-:Y:S01]  /*11b0*/  IABS R62, R18 ;  /* 0x00000012003e7213 */ /* 0x000fe20000000000 */
[----:B------:R-:W-:-:S03]  /*11c0*/  IMAD.HI.U32 R11, R9, R65, RZ ;  /* 0x00000041090b7227 */ /* 0x000fc600078e00ff */
[----:B------:R0:W-:Y:S01]  /*11d0*/  STL [R1+0x404], R16 ;  /* 0x0004041001007387 */ /* 0x0001e20000100800 */
[----:B------:R-:W-:Y:S01]  /*11e0*/  IMAD.MOV R4, RZ, RZ, -R4 ;  /* 0x000000ffff047224 */ /* 0x000fe200078e0a04 */
[----:B------:R-:W-:Y:S01]  /*11f0*/  IABS R61, R16 ;  /* 0x00000010003d7213 */ /* 0x000fe20000000000 */
[----:B--2---:R-:W-:Y:S02]  /*1200*/  VIADD R14, R5, 0x10 ;  /* 0x00000010050e7836 */ /* 0x004fe40000000000 */
[----:B------:R-:W-:Y:S02]  /*1210*/  IMAD.MOV R15, RZ, RZ, -R6 ;  /* 0x000000ffff0f7224 */ /* 0x000fe400078e0a06 */
[----:B------:R-:W-:Y:S01]  /*1220*/  IMAD.HI.U32 R6, R9, R56, RZ ;  /* 0x0000003809067227 */ /* 0x000fe200078e00ff */
[----:B------:R-:W-:Y:S01]  /*1230*/  IABS R60, R14 ;  /* 0x0000000e003c7213 */ /* 0x000fe20000000000 */
[----:B------:R2:W-:Y:S01]  /*1240*/  STL [R1+0x408], R14 ;  /* 0x0004080e01007387 */ /* 0x0005e20000100800 */
[----:B0-----:R-:W-:Y:S01]  /*1250*/  LOP3.LUT R16, R0, 0x7f, RZ, 0xc0, !PT ;  /* 0x0000007f00107812 */ /* 0x001fe200078ec0ff */
[----:B------:R-:W-:-:S02]  /*1260*/  IMAD R49, R8, R7, R49 ;  /* 0x0000000708317224 */ /* 0x000fc400078e0231 */
[----:B------:R-:W-:Y:S02]  /*1270*/  IMAD R59, R8, R10, R59 ;  /* 0x0000000a083b7224 */ /* 0x000fe400078e023b */
[----:B------:R-:W-:-:S04]  /*1280*/  IMAD.HI.U32 R7, R9, R55, RZ ;  /* 0x0000003709077227 */ /* 0x000fc800078e00ff */
[----:B------:R-:W-:-:S04]  /*1290*/  IMAD.HI.U32 R10, R9, R54, RZ ;  /* 0x00000036090a7227 */ /* 0x000fc800078e00ff */
[----:B------:R-:W-:Y:S02]  /*12a0*/  IMAD.MOV R11, RZ, RZ, -R11 ;  /* 0x000000ffff0b7224 */ /* 0x000fe400078e0a0b */
[C---:B------:R-:W-:Y:S02]  /*12b0*/  IMAD R57, R8.reuse, R4, R57 ;  /* 0x0000000408397224 */ /* 0x040fe400078e0239 */
[----:B------:R-:W-:Y:S02]  /*12c0*/  IMAD R50, R8, R15, R50 ;  /* 0x0000000f08327224 */ /* 0x000fe400078e0232 */
[----:B------:R-:W-:-:S04]  /*12d0*/  IMAD.HI.U32 R4, R9, R64, RZ ;  /* 0x0000004009047227 */ /* 0x000fc800078e00ff */
[----:B------:R-:W-:Y:S02]  /*12e0*/  IMAD.MOV R15, RZ, RZ, -R6 ;  /* 0x000000ffff0f7224 */ /* 0x000fe400078e0a06 */
[----:B------:R-:W-:Y:S02]  /*12f0*/  IMAD.MOV R7, RZ, RZ, -R7 ;  /* 0x000000ffff077224 */ /* 0x000fe400078e0a07 */
[----:B------:R-:W-:Y:S02]  /*1300*/  IMAD.MOV R17, RZ, RZ, -R10 ;  /* 0x000000ffff117224 */ /* 0x000fe400078e0a0a */
[----:B------:R-:W-:Y:S02]  /*1310*/  IMAD R65, R8, R11, R65 ;  /* 0x0000000b08417224 */ /* 0x000fe400078e0241 */
[----:B------:R-:W-:-:S04]  /*1320*/  IMAD.HI.U32 R10, R9, R61, RZ ;  /* 0x0000003d090a7227 */ /* 0x000fc800078e00ff */
[----:B------:R-:W-:Y:S02]  /*1330*/  IMAD.MOV R11, RZ, RZ, -R4 ;  /* 0x000000ffff0b7224 */ /* 0x000fe400078e0a04 */
[----:B------:R-:W-:Y:S02]  /*1340*/  IMAD R56, R8, R15, R56 ;  /* 0x0000000f08387224 */ /* 0x000fe400078e0238 */
[----:B------:R-:W-:-:S04]  /*1350*/  IMAD.HI.U32 R4, R9, R60, RZ ;  /* 0x0000003c09047227 */ /* 0x000fc800078e00ff */
[----:B------:R-:W-:Y:S02]  /*1360*/  IMAD.U32 R91, R91, 0x100, R16 ;  /* 0x000001005b5b7824 */ /* 0x000fe400078e0010 */
[----:B------:R-:W-:Y:S02]  /*1370*/  VIADD R15, R5, 0x12 ;  /* 0x00000012050f7836 */ /* 0x000fe40000000000 */
[----:B------:R-:W-:Y:S01]  /*1380*/  IMAD R55, R8, R7, R55 ;  /* 0x0000000708377224 */ /* 0x000fe200078e0237 */
[----:B------:R-:W-:Y:S01]  /*1390*/  ISETP.GE.AND P3, PT, R91, RZ, PT ;  /* 0x000000ff5b00720c */ /* 0x000fe20003f66270 */
[----:B------:R-:W-:Y:S01]  /*13a0*/  IMAD.HI.U32 R6, R9, R63, RZ ;  /* 0x0000003f09067227 */ /* 0x000fe200078e00ff */
[----:B------:R-:W-:-:S03]  /*13b0*/  IABS R70, R15 ;  /* 0x0000000f00467213 */ /* 0x000fc60000000000 */
[----:B--2---:R-:W-:Y:S02]  /*13c0*/  VIADD R14, R5, 0x13 ;  /* 0x00000013050e7836 */ /* 0x004fe40000000000 */
[----:B------:R-:W-:-:S03]  /*13d0*/  IMAD.HI.U32 R7, R9, R62, RZ ;  /* 0x0000003e09077227 */ /* 0x000fc600078e00ff */
[----:B------:R-:W-:Y:S01]  /*13e0*/  IABS R69, R14 ;  /* 0x0000000e00457213 */ /* 0x000fe20000000000 */
[----:B------:R-:W-:Y:S02]  /*13f0*/  IMAD.MOV R10, RZ, RZ, -R10 ;  /* 0x000000ffff0a7224 */ /* 0x000fe400078e0a0a */
[C---:B------:R-:W-:Y:S02]  /*1400*/  IMAD R64, R8.reuse, R11, R64 ;  /* 0x0000000b08407224 */ /* 0x040fe400078e0240 */
[----:B------:R-:W-:Y:S02]  /*1410*/  IMAD.MOV R11, RZ, RZ, -R4 ;  /* 0x000000ffff0b7224 */ /* 0x000fe400078e0a04 */
[----:B------:R-:W-:Y:S02]  /*1420*/  VIADD R18, R91, 0x80 ;  /* 0x000000805b127836 */ /* 0x000fe40000000000 */
[----:B------:R-:W-:Y:S02]  /*1430*/  IMAD.MOV R6, RZ, RZ, -R6 ;  /* 0x000000ffff067224 */ /* 0x000fe400078e0a06 */
[----:B------:R-:W-:Y:S01]  /*1440*/  IMAD R54, R8, R17, R54 ;  /* 0x0000001108367224 */ /* 0x000fe200078e0236 */
[----:B------:R-:W-:Y:S01]  /*1450*/  ISETP.GE.AND P4, PT, R18, RZ, PT ;  /* 0x000000ff1200720c */ /* 0x000fe20003f86270 */
[----:B------:R-:W-:-:S02]  /*1460*/  IMAD.MOV R7, RZ, RZ, -R7 ;  /* 0x000000ffff077224 */ /* 0x000fc400078e0a07 */
[C---:B------:R-:W-:Y:S01]  /*1470*/  IMAD R61, R8.reuse, R10, R61 ;  /* 0x0000000a083d7224 */ /* 0x040fe200078e023d */
[----:B------:R-:W-:Y:S01]  /*1480*/  IABS R10, R91 ;  /* 0x0000005b000a7213 */ /* 0x000fe20000000000 */
[C---:B------:R-:W-:Y:S01]  /*1490*/  IMAD R60, R8.reuse, R11, R60 ;  /* 0x0000000b083c7224 */ /* 0x040fe200078e023c */
[----:B------:R-:W-:Y:S01]  /*14a0*/  IABS R11, R18 ;  /* 0x00000012000b7213 */ /* 0x000fe20000000000 */
[----:B------:R-:W-:Y:S02]  /*14b0*/  VIADD R17, R5, 0x11 ;  /* 0x0000001105117836 */ /* 0x000fe40000000000 */
[C---:B------:R-:W-:Y:S02]  /*14c0*/  IMAD R63, R8.reuse, R6, R63 ;  /* 0x00000006083f7224 */ /* 0x040fe400078e023f */
[----:B------:R-:W-:Y:S01]  /*14d0*/  IMAD R62, R8, R7, R62 ;  /* 0x00000007083e7224 */ /* 0x000fe200078e023e */
[----:B------:R-:W-:Y:S01]  /*14e0*/  STL [R1+0x430], R17 ;  /* 0x0004301101007387 */ /* 0x000fe20000100800 */
[----:B------:R-:W-:Y:S01]  /*14f0*/  IMAD.HI.U32 R6, R9, R70, RZ ;  /* 0x0000004609067227 */ /* 0x000fe200078e00ff */
[----:B------:R-:W-:-:S02]  /*1500*/  IABS R71, R17 ;  /* 0x0000001100477213 */ /* 0x000fc40000000000 */
[----:B------:R0:W-:Y:S01]  /*1510*/  STL [R1+0x40c], R15 ;  /* 0x00040c0f01007387 */ /* 0x0001e20000100800 */
[----:B------:R-:W-:-:S03]  /*1520*/  IMAD.HI.U32 R7, R9, R69, RZ ;  /* 0x0000004509077227 */ /* 0x000fc600078e00ff */
[----:B------:R2:W-:Y:S01]  /*1530*/  STL [R1+0x438], R14 ;  /* 0x0004380e01007387 */ /* 0x0005e20000100800 */
[----:B------:R-:W-:-:S03]  /*1540*/  IMAD.HI.U32 R0, R3, R10, RZ ;  /* 0x0000000a03007227 */ /* 0x000fc600078e00ff */
[----:B------:R-:W-:Y:S01]  /*1550*/  STL [R1+0x2e0], R18 ;  /* 0x0002e01201007387 */ /* 0x000fe20000100800 */
[----:B------:R-:W-:-:S04]  /*1560*/  IMAD.HI.U32 R3, R3, R11, RZ ;  /* 0x0000000b03037227 */ /* 0x000fc800078e00ff */
[----:B0-----:R-:W-:Y:S01]  /*1570*/  IMAD.MOV R15, RZ, RZ, -R6 ;  /* 0x000000ffff0f7224 */ /* 0x001fe200078e0a06 */
[----:B--2---:R-:W0:Y:S01]  /*1580*/  LDC R14, c[0x0][0x3a0] ;  /* 0x0000e800ff0e7b82 */ /* 0x004e220000000800 */
[----:B------:R-:W-:Y:S02]  /*1590*/  IMAD.MOV R6, RZ, RZ, -R7 ;  /* 0x000000ffff067224 */ /* 0x000fe400078e0a07 */
[----:B------:R-:W-:Y:S02]  /*15a0*/  IMAD.MOV R7, RZ, RZ, -R0 ;  /* 0x000000ffff077224 */ /* 0x000fe400078e0a00 */
[----:B------:R-:W-:Y:S02]  /*15b0*/  IMAD.MOV R0, RZ, RZ, -R3 ;  /* 0x000000ffff007224 */ /* 0x000fe400078e0a03 */
[C---:B------:R-:W-:Y:S02]  /*15c0*/  IMAD R3, R2.reuse, R7, R10 ;  /* 0x0000000702037224 */ /* 0x040fe400078e020a */
[----:B------:R-:W-:-:S02]  /*15d0*/  IMAD R11, R2, R0, R11 ;  /* 0x00000000020b7224 */ /* 0x000fc400078e020b */
[C---:B------:R-:W-:Y:S01]  /*15e0*/  VIADD R19, R5.reuse, 0x17 ;  /* 0x0000001705137836 */ /* 0x040fe20000000000 */
[C---:B------:R-:W-:Y:S01]  /*15f0*/  ISETP.GT.U32.AND P0, PT, R2.reuse, R3, PT ;  /* 0x000000030200720c */ /* 0x040fe20003f04070 */
[C---:B------:R-:W-:Y:S01]  /*1600*/  VIADD R21, R5.reuse, 0x16 ;  /* 0x0000001605157836 */ /* 0x040fe20000000000 */
[----:B------:R-:W-:Y:S01]  /*1610*/  ISETP.GT.U32.AND P1, PT, R2, R11, PT ;  /* 0x0000000b0200720c */ /* 0x000fe20003f24070 */
[C---:B------:R-:W-:Y:S01]  /*1620*/  VIADD R23, R5.reuse, 0x14 ;  /* 0x0000001405177836 */ /* 0x040fe20000000000 */
[----:B------:R-:W-:Y:S01]  /*1630*/  IABS R73, R19 ;  /* 0x0000001300497213 */ /* 0x000fe20000000000 */
[----:B------:R-:W-:Y:S01]  /*1640*/  VIADD R22, R5, 0x15 ;  /* 0x0000001505167836 */ /* 0x000fe20000000000 */
[----:B------:R-:W-:Y:S01]  /*1650*/  IABS R66, R21 ;  /* 0x0000001500427213 */ /* 0x000fe20000000000 */
[----:B------:R-:W-:Y:S01]  /*1660*/  IMAD R69, R8, R6, R69 ;  /* 0x0000000608457224 */ /* 0x000fe200078e0245 */
[----:B------:R-:W-:Y:S01]  /*1670*/  STL [R1+0x434], R23 ;  /* 0x0004341701007387 */ /* 0x000fe20000100800 */
[----:B------:R-:W-:Y:S01]  /*1680*/  IMAD.HI.U32 R7, R9, R73, RZ ;  /* 0x0000004909077227 */ /* 0x000fe200078e00ff */
[----:B------:R-:W-:-:S02]  /*1690*/  IABS R68, R23 ;  /* 0x0000001700447213 */ /* 0x000fc40000000000 */
[----:B------:R-:W-:Y:S01]  /*16a0*/  STL [R1+0x43c], R22 ;  /* 0x00043c1601007387 */ /* 0x000fe20000100800 */
[--C-:B------:R-:W-:Y:S01]  /*16b0*/  @!P0 IMAD.IADD R3, R3, 0x1, -R2.reuse ;  /* 0x0000000103038824 */ /* 0x100fe200078e0a02 */
[----:B------:R-:W-:Y:S01]  /*16c0*/  IABS R67, R22 ;  /* 0x0000001600437213 */ /* 0x000fe20000000000 */
[----:B------:R-:W-:Y:S01]  /*16d0*/  @!P1 IMAD.IADD R11, R11, 0x1, -R2 ;  /* 0x000000010b0b9824 */ /* 0x000fe200078e0a02 */
[----:B------:R-:W-:Y:S01]  /*16e0*/  STL [R1+0x440], R21 ;  /* 0x0004401501007387 */ /* 0x000fe20000100800 */
[----:B------:R-:W-:Y:S01]  /*16f0*/  VIADD R17, R5, 0x18 ;  /* 0x0000001805117836 */ /* 0x000fe20000000000 */
[C---:B------:R-:W-:Y:S01]  /*1700*/  ISETP.GT.U32.AND P0, PT, R2.reuse, R3, PT ;  /* 0x000000030200720c */ /* 0x040fe20003f04070 */
[C---:B------:R-:W-:Y:S01]  /*1710*/  IMAD.HI.U32 R6, R9.reuse, R66, RZ ;  /* 0x0000004209067227 */ /* 0x040fe200078e00ff */
[----:B------:R-:W-:Y:S01]  /*1720*/  STL [R1+0x448], R19 ;  /* 0x0004481301007387 */ /* 0x000fe20000100800 */
[----:B------:R-:W-:Y:S02]  /*1730*/  ISETP.GT.U32.AND P1, PT, R2, R11, PT ;  /* 0x0000000b0200720c */ /* 0x000fe40003f24070 */
[----:B------:R-:W-:Y:S01]  /*1740*/  IMAD.MOV R7, RZ, RZ, -R7 ;  /* 0x000000ffff077224 */ /* 0x000fe200078e0a07 */
[----:B------:R2:W-:Y:S01]  /*1750*/  STL [R1+0x444], R17 ;  /* 0x0004441101007387 */ /* 0x0005e20000100800 */
[----:B------:R-:W-:Y:S01]  /*1760*/  IABS R72, R17 ;  /* 0x0000001100487213 */ /* 0x000fe20000000000 */
[----:B------:R-:W-:-:S04]  /*1770*/  IMAD.HI.U32 R4, R9, R71, RZ ;  /* 0x0000004709047227 */ /* 0x000fc800078e00ff */
[C---:B------:R-:W-:Y:S02]  /*1780*/  IMAD R73, R8.reuse, R7, R73 ;  /* 0x0000000708497224 */ /* 0x040fe400078e0249 */
[----:B------:R-:W-:Y:S02]  /*1790*/  IMAD.MOV R4, RZ, RZ, -R4 ;  /* 0x000000ffff047224 */ /* 0x000fe400078e0a04 */
[----:B--2---:R-:W-:Y:S02]  /*17a0*/  IMAD.MOV R17, RZ, RZ, -R6 ;  /* 0x000000ffff117224 */ /* 0x004fe400078e0a06 */
[----:B------:R-:W2:Y:S01]  /*17b0*/  LDC.64 R6, c[0x0][0x3a8] ;  /* 0x0000ea00ff067b82 */ /* 0x000ea20000000a00 */
[----:B------:R-:W-:Y:S02]  /*17c0*/  IMAD R71, R8, R4, R71 ;  /* 0x0000000408477224 */ /* 0x000fe400078e0247 */
[----:B------:R-:W-:-:S04]  /*17d0*/  IMAD.HI.U32 R0, R9, R68, RZ ;  /* 0x0000004409007227 */ /* 0x000fc800078e00ff */
[----:B------:R-:W-:-:S04]  /*17e0*/  IMAD.HI.U32 R4, R9, R67, RZ ;  /* 0x0000004309047227 */ /* 0x000fc800078e00ff */
[--C-:B------:R-:W-:Y:S02]  /*17f0*/  @!P0 IMAD.IADD R3, R3, 0x1, -R2.reuse ;  /* 0x0000000103038824 */ /* 0x100fe400078e0a02 */
[----:B------:R-:W-:Y:S02]  /*1800*/  @!P1 IMAD.IADD R11, R11, 0x1, -R2 ;  /* 0x000000010b0b9824 */ /* 0x000fe400078e0a02 */
[----:B------:R-:W-:-:S04]  /*1810*/  IMAD.HI.U32 R10, R9, R72, RZ ;  /* 0x00000048090a7227 */ /* 0x000fc800078e00ff */
[----:B------:R-:W-:Y:S02]  /*1820*/  IMAD R70, R8, R15, R70 ;  /* 0x0000000f08467224 */ /* 0x000fe400078e0246 */
[----:B0-----:R-:W-:Y:S02]  /*1830*/  VIADD R2, R14, 0xfffffff7 ;  /* 0xfffffff70e027836 */ /* 0x001fe40000000000 */
[----:B------:R-:W-:Y:S02]  /*1840*/  IMAD.MOV R15, RZ, RZ, -R0 ;  /* 0x000000ffff0f7224 */ /* 0x000fe400078e0a00 */
[----:B------:R-:W-:Y:S01]  /*1850*/  IMAD.MOV R4, RZ, RZ, -R4 ;  /* 0x000000ffff047224 */ /* 0x000fe200078e0a04 */
[----:B------:R-:W-:Y:S01]  /*1860*/  ISETP.GE.U32.AND P1, PT, R2, 0x7fffff78, PT ;  /* 0x7fffff780200780c */ /* 0x000fe20003f26070 */
[----:B------:R-:W-:Y:S02]  /*1870*/  @!P3 IMAD.MOV R3, RZ, RZ, -R3 ;  /* 0x000000ffff03b224 */ /* 0x000fe400078e0a03 */
[----:B------:R-:W-:Y:S01]  /*1880*/  @!P4 IMAD.MOV R11, RZ, RZ, -R11 ;  /* 0x000000ffff0bc224 */ /* 0x000fe200078e0a0b */
[----:B------:R-:W-:Y:S01]  /*1890*/  ISETP.NE.U32.AND P4, PT, R16, RZ, PT ;  /* 0x000000ff1000720c */ /* 0x000fe20003f85070 */
[----:B------:R-:W-:Y:S01]  /*18a0*/  VIADD R0, R14, 0xffffffff ;  /* 0xffffffff0e007836 */ /* 0x000fe20000000000 */
[----:B------:R-:W-:Y:S01]  /*18b0*/  SEL R2, R12, R3, !P2 ;  /* 0x000000030c027207 */ /* 0x000fe20005000000 */
[----:B------:R-:W-:-:S02]  /*18c0*/  IMAD.MOV R19, RZ, RZ, -R10 ;  /* 0x000000ffff137224 */ /* 0x000fc400078e0a0a */
[----:B------:R-:W-:Y:S01]  /*18d0*/  IMAD R67, R8, R4, R67 ;  /* 0x0000000408437224 */ /* 0x000fe200078e0243 */
[----:B------:R-:W-:Y:S01]  /*18e0*/  SEL R4, R12, R11, !P2 ;  /* 0x0000000b0c047207 */ /* 0x000fe20005000000 */
[----:B------:R-:W-:Y:S01]  /*18f0*/  IMAD R68, R8, R15, R68 ;  /* 0x0000000f08447224 */ /* 0x000fe200078e0244 */
[----:B------:R-:W-:Y:S01]  /*1900*/  ISETP.GE.U32.AND P0, PT, R0, 0x7fffff80, PT ;  /* 0x7fffff800000780c */ /* 0x000fe20003f06070 */
[C---:B------:R-:W-:Y:S02]  /*1910*/  IMAD R66, R8.reuse, R17, R66 ;  /* 0x0000001108427224 */ /* 0x040fe400078e0242 */
[----:B------:R-:W-:Y:S02]  /*1920*/  IMAD R72, R8, R19, R72 ;  /* 0x0000001308487224 */ /* 0x000fe400078e0248 */
[C---:B------:R-:W-:Y:S02]  /*1930*/  VIADD R10, R14.reuse, 0xffffffef ;  /* 0xffffffef0e0a7836 */ /* 0x040fe40000000000 */
[----:B------:R-:W-:-:S02]  /*1940*/  VIADD R11, R14, 0xffffffe7 ;  /* 0xffffffe70e0b7836 */ /* 0x000fc40000000000 */
[----:B------:R-:W-:Y:S01]  /*1950*/  VIADD R12, R14, 0xffffffdf ;  /* 0xffffffdf0e0c7836 */ /* 0x000fe20000000000 */
[----:B-123--:R-:W-:Y:S06]  /*1960*/  BRA.U UP0, `(.L_x_11) ;  /* 0x0000000100187547 */ /* 0x00efec000b800000 */
[----:B------:R-:W-:Y:S01]  /*1970*/  ELECT P2, URZ, PT ;  /* 0x0000000000ff782f */ /* 0x000fe20003840000 */
[----:B------:R-:W-:Y:S01]  /*1980*/  IMAD.MOV.U32 R0, RZ, RZ, 0x1 ;  /* 0x00000001ff007424 */ /* 0x000fe200078e00ff */
[----:B------:R-:W-:Y:S11]  /*1990*/  UVIRTCOUNT.DEALLOC.SMPOOL 0x80 ;  /* 0x000000800000784c */ /* 0x000ff60000000000 */
[----:B------:R-:W-:-:S04]  /*19a0*/  @P2 MOV R3, 0x40 ;  /* 0x0000004000032802 */ /* 0x000fc80000000f00 */
[----:B------:R-:W-:-:S05]  /*19b0*/  @P2 LEA R3, R20, R3, 0x18 ;  /* 0x0000000314032211 */ /* 0x000fca00078ec0ff */
[----:B------:R0:W-:Y:S02]  /*19c0*/  @P2 STS.U8 [R3], R0 ;  /* 0x0000000003002388 */ /* 0x0001e40000000000 */
.L_x_11:
[----:B------:R-:W-:Y:S01]  /*19d0*/  STL [R1+0x106c], R26 ;  /* 0x00106c1a01007387 */ /* 0x000fe20000100800 */
[----:B------:R-:W-:Y:S01]  /*19e0*/  VOTEU.ALL UP1, P4 ;  /* 0x0000000000ff7886 */ /* 0x000fe20002020000 */
[----:B------:R-:W-:Y:S01]  /*19f0*/  VOTEU.ALL UP2, P4 ;  /* 0x0000000000ff7886 */ /* 0x000fe20002040000 */
[----:B------:R-:W-:Y:S01]  /*1a00*/  IMAD R2, R2, UR5, RZ ;  /* 0x0000000502027c24 */ /* 0x000fe2000f8e02ff */
[----:B------:R-:W-:Y:S01]  /*1a10*/  STL [R1+0xf20], R46 ;  /* 0x000f202e01007387 */ /* 0x000fe20000100800 */
[----:B------:R-:W1:Y:S01]  /*1a20*/  LDCU.64 UR14, c[0x0][0x358] ;  /* 0x00006b00ff0e77ac */ /* 0x000e620008000a00 */
[----:B------:R-:W-:-:S04]  /*1a30*/  @!UP1 UIADD3 UR10, UPT, UPT, -UR4, 0x100000, URZ ;  /* 0x00100000040a9890 */ /* 0x000fc8000fffe1ff */
[----:B------:R-:W-:Y:S02]  /*1a40*/  @!UP1 USHF.L.U32 UR11, UR10, 0xb, URZ ;  /* 0x0000000b0a0b9899 */ /* 0x000fe400080006ff */
[----:B------:R-:W-:Y:S01]  /*1a50*/  @!UP1 USHF.L.U32 UR10, UR10, 0x1, URZ ;  /* 0x000000010a0a9899 */ /* 0x000fe200080006ff */
[----:B------:R-:W-:Y:S01]  /*1a60*/  IMAD R4, R4, UR5, RZ ;  /* 0x0000000504047c24 */ /* 0x000fe2000f8e02ff */
[----:B------:R-:W-:Y:S01]  /*1a70*/  STL [R1+0xf24], R46 ;  /* 0x000f242e01007387 */ /* 0x000fe20000100800 */
[----:B0-----:R-:W-:Y:S01]  /*1a80*/  IADD3 R0, P6, PT, R2, UR20, RZ ;  /* 0x0000001402007c10 */ /* 0x001fe2000ffde0ff */
[----:B------:R-:W0:Y:S01]  /*1a90*/  LDCU UR18, c[0x0][0x3b0] ;  /* 0x00007600ff1277ac */ /* 0x000e220008000800 */
[----:B------:R-:W-:Y:S01]  /*1aa0*/  ISETP.GE.U32.AND P2, PT, R10, 0x7fffff70, PT ;  /* 0x7fffff700a00780c */ /* 0x000fe20003f46070 */
[----:B------:R-:W-:Y:S01]  /*1ab0*/  STL [R1+0xf2c], R46 ;  /* 0x000f2c2e01007387 */ /* 0x000fe20000100800 */
[----:B------:R-:W-:Y:S01]  /*1ac0*/  LEA.HI.X.SX32 R2, R2, UR21, 0x1, P6 ;  /* 0x0000001502027c11 */ /* 0x000fe2000b0f0eff */
[----:B------:R-:W-:Y:S01]  /*1ad0*/  @!P0 IMAD.MOV.U32 R10, RZ, RZ, R0 ;  /* 0x000000ffff0a8224 */ /* 0x000fe200078e0000 */
[----:B------:R-:W-:Y:S01]  /*1ae0*/  IADD3 R3, P6, PT, R4, UR20, RZ ;  /* 0x0000001404037c10 */ /* 0x000fe2000ffde0ff */
[----:B------:R-:W-:Y:S01]  /*1af0*/  STL [R1+0xf34], R46 ;  /* 0x000f342e01007387 */ /* 0x000fe20000100800 */
[----:B------:R-:W-:Y:S01]  /*1b00*/  ISETP.GE.U32.AND P5, PT, R11, 0x7fffff68, PT ;  /* 0x7fffff680b00780c */ /* 0x000fe20003fa6070 */
[----:B------:R-:W-:Y:S01]  /*1b10*/  @!P0 IMAD.MOV.U32 R11, RZ, RZ, R2 ;  /* 0x000000ffff0b8224 */ /* 0x000fe200078e0002 */
[----:B------:R-:W-:Y:S01]  /*1b20*/  ISETP.GE.U32.AND P3, PT, R12, 0x7fffff60, PT ;  /* 0x7fffff600c00780c */ /* 0x000fe20003f66070 */
[----:B------:R-:W-:Y:S01]  /*1b30*/  STL [R1+0xf3c], R46 ;  /* 0x000f3c2e01007387 */ /* 0x000fe20000100800 */
[----:B------:R-:W-:Y:S03]  /*1b40*/  STTM.x64 tmem[UR7], RZ ;  /* 0x000000ff000079ed */ /* 0x000fe60008340007 */
[----:B------:R-:W-:Y:S01]  /*1b50*/  STL [R1+0xf44], R46 ;  /* 0x000f442e01007387 */ /* 0x000fe20000100800 */
[----:B------:R-:W-:Y:S01]  /*1b60*/  LEA.HI.X.SX32 R4, R4, UR21, 0x1, P6 ;  /* 0x0000001504047c11 */ /* 0x000fe2000b0f0eff */
[----:B------:R-:W-:Y:S01]  /*1b70*/  IMAD.SHL.U32 R12, R6, 0x8, RZ ;  /* 0x00000008060c7824 */ /* 0x000fe200078e00ff */
[----:B------:R-:W-:Y:S01]  /*1b80*/  PRMT R17, RZ, 0x7610, R17 ;  /* 0x00007610ff117816 */ /* 0x000fe20000000011 */
[----:B------:R-:W-:Y:S01]  /*1b90*/  STL [R1+0xf4c], R46 ;  /* 0x000f4c2e01007387 */ /* 0x000fe20000100800 */
[----:B------:R-:W-:Y:S01]  /*1ba0*/  PRMT R41, RZ, 0x7610, R41 ;  /* 0x00007610ff297816 */ /* 0x000fe20000000029 */
[----:B------:R-:W2:Y:S02]  /*1bb0*/  LDCU UR24, c[0x0][0x3b0] ;  /* 0x00007600ff1877ac */ /* 0x000ea40008000800 */
[----:B------:R-:W-:Y:S01]  /*1bc0*/  STL [R1+0xf54], R46 ;  /* 0x000f542e01007387 */ /* 0x000fe20000100800 */
[----:B------:R-:W-:Y:S01]  /*1bd0*/  PRMT R40, RZ, 0x7610, R40 ;  /* 0x00007610ff287816 */ /* 0x000fe20000000028 */
[----:B------:R-:W3:Y:S02]  /*1be0*/  LDCU UR29, c[0x0][0x3b0] ;  /* 0x00007600ff1d77ac */ /* 0x000ee40008000800 */
[----:B------:R-:W-:Y:S01]  /*1bf0*/  STL [R1+0xf5c], R46 ;  /* 0x000f5c2e01007387 */ /* 0x000fe20000100800 */
[----:B------:R-:W-:Y:S01]  /*1c00*/  PRMT R37, RZ, 0x7610, R37 ;  /* 0x00007610ff257816 */ /* 0x000fe20000000025 */
[----:B------:R-:W4:Y:S02]  /*1c10*/  LDCU UR20, c[0x0][0x3b0] ;  /* 0x00007600ff1477ac */ /* 0x000f240008000800 */
[----:B------:R-:W-:Y:S01]  /*1c20*/  STL [R1+0xf64], R46 ;  /* 0x000f642e01007387 */ /* 0x000fe20000100800 */
[----:B------:R-:W-:Y:S01]  /*1c30*/  PRMT R30, RZ, 0x7610, R30 ;  /* 0x00007610ff1e7816 */ /* 0x000fe2000000001e */
[----:B------:R-:W0:Y:S02]  /*1c40*/  LDCU UR30, c[0x0][0x3b0] ;  /* 0x00007600ff1e77ac */ /* 0x000e240008000800 */
        /* <DEDUP_REMOVED lines=67> */
[----:B------:R-:W0:Y:S03]  /*2080*/  LDCU UR44, c[0x0][0x3b0] ;  /* 0x00007600ff2c77ac */ /* 0x000e260008000800 */
        /* <DEDUP_REMOVED lines=58> */
[----:B------:R-:W-:Y:S04]  /*2430*/  STL [R1+0xfc0], R74 ;  /* 0x000fc04a01007387 */ /* 0x000fe80000100800 */
        /* <DEDUP_REMOVED lines=30> */
[----:B------:R-:W-:Y:S01]  /*2620*/  STL [R1+0xef4], R85 ;  /* 0x000ef45501007387 */ /* 0x000fe20000100800 */
[----:B------:R-:W-:Y:S03]  /*2630*/  STTM.x64 tmem[UR7+0x40], RZ ;  /* 0x000040ff000079ed */ /* 0x000fe60008340007 */
[----:B------:R-:W-:Y:S01]  /*2640*/  STL [R1+0xef0], R82 ;  /* 0x000ef05201007387 */ /* 0x000fe20000100800 */
[----:B------:R-:W-:Y:S03]  /*2650*/  STTM.x64 tmem[UR7+0x80], RZ ;  /* 0x000080ff000079ed */ /* 0x000fe60008340007 */
[----:B------:R-:W-:Y:S01]  /*2660*/  STL [R1+0xeec], R80 ;  /* 0x000eec5001007387 */ /* 0x000fe20000100800 */
[----:B------:R-:W-:Y:S03]  /*2670*/  STTM.x64 tmem[UR7+0xc0], RZ ;  /* 0x0000c0ff000079ed */ /* 0x000fe60008340007 */
[----:B------:R-:W-:Y:S01]  /*2680*/  STL [R1+0xee8], R78 ;  /* 0x000ee84e01007387 */ /* 0x000fe20000100800 */
[----:B------:R-:W0:Y:S03]  /*2690*/  FENCE.VIEW.ASYNC.T ;  /* 0x00000000000073c6 */ /* 0x000e260000000200 */
[----:B------:R-:W-:Y:S01]  /*26a0*/  STL [R1+0xee4], R76 ;  /* 0x000ee44c01007387 */ /* 0x000fe20000100800 */
[----:B0-----:R-:W-:Y:S06]  /*26b0*/  BAR.SYNC.DEFER_BLOCKING 0x0 ;  /* 0x0000000000007b1d */ /* 0x001fec0000010000 */
[----:B------:R-:W-:Y:S04]  /*26c0*/  STL [R1+0xee0], R84 ;  /* 0x000ee05401007387 */ /* 0x000fe80000100800 */
[----:B------:R-:W-:Y:S04]  /*26d0*/  STL [R1+0xedc], R5 ;  /* 0x000edc0501007387 */ /* 0x000fe80000100800 */
[----:B------:R-:W-:Y:S04]  /*26e0*/  STL [R1+0xed8], R81 ;  /* 0x000ed85101007387 */ /* 0x000fe80000100800 */
[----:B------:R0:W-:Y:S04]  /*26f0*/  STL [R1+0xed4], R79 ;  /* 0x000ed44f01007387 */ /* 0x0001e80000100800 */
[----:B------:R-:W-:Y:S04]  /*2700*/  STL [R1+0xed0], R77 ;  /* 0x000ed04d01007387 */ /* 0x000fe80000100800 */
[----:B------:R-:W0:Y:S02]  /*2710*/  FENCE.VIEW.ASYNC.S ;  /* 0x00000000000073c6 */ /* 0x000e240000000000 */
[----:B0-----:R0:W1:Y:S02]  /*2720*/  @!UP2 SYNCS.EXCH.64 URZ, [UR8], UR10 ;  /* 0x0000000a08ffa5b2 */ /* 0x0010640008000100 */
[----:B------:R-:W-:Y:S01]  /*2730*/  STL [R1+0xecc], R9 ;  /* 0x000ecc0901007387 */ /* 0x000fe20000100800 */
[----:B------:R-:W-:-:S03]  /*2740*/  PRMT R79, RZ, 0x7610, R79 ;  /* 0x00007610ff4f7816 */ /* 0x000fc6000000004f */
[----:B------:R-:W-:Y:S04]  /*2750*/  STL [R1+0xec8], R75 ;  /* 0x000ec84b01007387 */ /* 0x000fe80000100800 */
[----:B------:R-:W-:Y:S01]  /*2760*/  STL [R1+0xec4], R8 ;  /* 0x000ec40801007387 */ /* 0x000fe20000100800 */
[----:B------:R-:W-:Y:S01]  /*2770*/  SHF.R.S32.HI R15, RZ, 0x1f, R12 ;  /* 0x0000001fff0f7819 */ /* 0x000fe2000001140c */
[----:B0-----:R-:W0:Y:S02]  /*2780*/  LDCU UR10, c[0x0][0x3b0] ;  /* 0x00007600ff0a77ac */ /* 0x001e240008000800 */
[----:B------:R-:W-:Y:S01]  /*2790*/  STL [R1+0xec0], R38 ;  /* 0x000ec02601007387 */ /* 0x000fe20000100800 */
[----:B------:R-:W-:Y:S01]  /*27a0*/  IADD3 R16, P6, PT, R12, R0, RZ ;  /* 0x000000000c107210 */ /* 0x000fe20007fde0ff */
[----:B------:R-:W0:Y:S02]  /*27b0*/  LDCU UR11, c[0x0][0x3b0] ;  /* 0x00007600ff0b77ac */ /* 0x000e240008000800 */
        /* <DEDUP_REMOVED lines=16> */
[----:B-1----:R-:W-:Y:S06]  /*28c0*/  BAR.SYNC.DEFER_BLOCKING 0x0 ;  /* 0x0000000000007b1d */ /* 0x002fec0000010000 */
        /* <DEDUP_REMOVED lines=18> */
[----:B------:R1:W-:Y:S04]  /*29f0*/  STL [R1+0xce4], R91 ;  /* 0x000ce45b01007387 */ /* 0x0003e80000100800 */
[----:B------:R0:W2:Y:S04]  /*2a00*/  @!P0 LDG.E.U8 R79, desc[UR14][R10.64] ;  /* 0x0000000e0a4f8981 */ /* 0x0000a8000c1e1100 */
[----:B------:R-:W-:Y:S01]  /*2a10*/  STL [R1+0xce0], R83 ;  /* 0x000ce05301007387 */ /* 0x000fe20000100800 */
[----:B-1----:R-:W1:Y:S03]  /*2a20*/  LDC R91, c[0x0][0x3a0] ;  /* 0x0000e800ff5b7b82 */ /* 0x002e660000000800 */
[----:B------:R-:W-:Y:S01]  /*2a30*/  STL [R1+0xe44], R83 ;  /* 0x000e445301007387 */ /* 0x000fe20000100800 */
[----:B0-----:R-:W-:-:S02]  /*2a40*/  @!P0 IMAD.MOV.U32 R10, RZ, RZ, R3 ;  /* 0x000000ffff0a8224 */ /* 0x001fc400078e0003 */
[----:B------:R-:W-:-:S05]  /*2a50*/  @!P0 IMAD.MOV.U32 R11, RZ, RZ, R4 ;  /* 0x000000ffff0b8224 */ /* 0x000fca00078e0004 */
[----:B------:R0:W2:Y:S04]  /*2a60*/  @!P0 LDG.E.U8 R17, desc[UR14][R10.64] ;  /* 0x0000000e0a118981 */ /* 0x0000a8000c1e1100 */
[----:B------:R-:W-:Y:S01]  /*2a70*/  STL [R1+0x340], R16 ;  /* 0x0003401001007387 */ /* 0x000fe20000100800 */
[----:B0-----:R-:W-:Y:S01]  /*2a80*/  IMAD.X R11, R15, 0x1, R2, P6 ;  /* 0x000000010f0b7824 */ /* 0x001fe200030e0602 */
[----:B------:R-:W-:Y:S01]  /*2a90*/  IADD3 R26, P6, PT, R12, R3, RZ ;  /* 0x000000030c1a7210 */ /* 0x000fe20007fde0ff */
[----:B------:R-:W-:Y:S02]  /*2aa0*/  @!P1 IMAD.MOV.U32 R10, RZ, RZ, R16 ;  /* 0x000000ffff0a9224 */ /* 0x000fe400078e0010 */
[----:B------:R-:W-:Y:S01]  /*2ab0*/  IMAD.SHL.U32 R12, R6, 0x10, RZ ;  /* 0x00000010060c7824 */ /* 0x000fe200078e00ff */
[----:B------:R0:W-:Y:S04]  /*2ac0*/  STL [R1+0x33c], R11 ;  /* 0x00033c0b01007387 */ /* 0x0001e80000100800 */
[----:B------:R0:W2:Y:S01]  /*2ad0*/  @!P1 LDG.E.U8 R41, desc[UR14][R10.64] ;  /* 0x0000000e0a299981 */ /* 0x0000a2000c1e1100 */
[----:B-1----:R-:W-:-:S03]  /*2ae0*/  VIADD R14, R91, 0xffffffd7 ;  /* 0xffffffd75b0e7836 */ /* 0x002fc60000000000 */
[----:B------:R-:W-:Y:S01]  /*2af0*/  STL [R1+0x348], R26 ;  /* 0x0003481a01007387 */ /* 0x000fe20000100800 */
[----:B0-----:R-:W-:Y:S01]  /*2b00*/  IMAD.X R11, R15, 0x1, R4, P6 ;  /* 0x000000010f0b7824 */ /* 0x001fe200030e0604 */
[----:B------:R-:W-:Y:S01]  /*2b10*/  SHF.R.S32.HI R15, RZ, 0x1f, R12 ;  /* 0x0000001fff0f7819 */ /* 0x000fe2000001140c */
[----:B------:R-:W-:Y:S01]  /*2b20*/  @!P1 IMAD.MOV.U32 R10, RZ, RZ, R26 ;  /* 0x000000ffff0a9224 */ /* 0x000fe200078e001a */
[----:B------:R-:W-:Y:S02]  /*2b30*/  IADD3 R16, P6, PT, R12, R0, RZ ;  /* 0x000000000c107210 */ /* 0x000fe40007fde0ff */
[----:B------:R0:W-:Y:S04]  /*2b40*/  STL [R1+0x344], R11 ;  /* 0x0003440b01007387 */ /* 0x0001e80000100800 */
[----:B------:R0:W2:Y:S01]  /*2b50*/  @!P1 LDG.E.U8 R40, desc[UR14][R10.64] ;  /* 0x0000000e0a289981 */ /* 0x0000a2000c1e1100 */
[----:B------:R-:W-:-:S03]  /*2b60*/  ISETP.GE.U32.AND P0, PT, R14, 0x7fffff58, PT ;  /* 0x7fffff580e00780c */ /* 0x000fc60003f06070 */
[----:B------:R-:W-:Y:S01]  /*2b70*/  STL [R1+0x3c0], R16 ;  /* 0x0003c01001007387 */ /* 0x000fe20000100800 */
[----:B0-----:R-:W-:Y:S01]  /*2b80*/  IMAD.X R11, R15, 0x1, R2, P6 ;  /* 0x000000010f0b7824 */ /* 0x001fe200030e0602 */
[----:B------:R-:W-:Y:S01]  /*2b90*/  IADD3 R26, P6, PT, R12, R3, RZ ;  /* 0x000000030c1a7210 */ /* 0x000fe20007fde0ff */
[----:B------:R-:W-:Y:S02]  /*2ba0*/  @!P2 IMAD.MOV.U32 R10, RZ, RZ, R16 ;  /* 0x000000ffff0aa224 */ /* 0x000fe400078e0010 */
[----:B------:R-:W-:Y:S01]  /*2bb0*/  IMAD R12, R6, 0x18, RZ ;  /* 0x00000018060c7824 */ /* 0x000fe200078e02ff */
[----:B------:R0:W-:Y:S01]  /*2bc0*/  STL [R1+0x3bc], R11 ;  /* 0x0003bc0b01007387 */ /* 0x0001e20000100800 */
[----:B------:R-:W-:-:S03]  /*2bd0*/  VIADD R14, R91, 0xffffffcf ;  /* 0xffffffcf5b0e7836 */ /* 0x000fc60000000000 */
[----:B------:R0:W2:Y:S01]  /*2be0*/  @!P2 LDG.E.U8 R37, desc[UR14][R10.64] ;  /* 0x0000000e0a25a981 */ /* 0x0000a2000c1e1100 */
[----:B------:R-:W-:-:S03]  /*2bf0*/  PRMT R38, RZ, 0x7610, R38 ;  /* 0x00007610ff267816 */ /* 0x000fc60000000026 */
[----:B------:R-:W-:Y:S01]  /*2c00*/  STL [R1+0x3c8], R26 ;  /* 0x0003c81a01007387 */ /* 0x000fe20000100800 */
[----:B0-----:R-:W-:Y:S01]  /*2c10*/  IMAD.X R11, R15, 0x1, R4, P6 ;  /* 0x000000010f0b7824 */ /* 0x001fe200030e0604 */
[----:B------:R-:W-:Y:S01]  /*2c20*/  SHF.R.S32.HI R15, RZ, 0x1f, R12 ;  /* 0x0000001fff0f7819 */ /* 0x000fe2000001140c */
[----:B------:R-:W-:Y:S01]  /*2c30*/  @!P2 IMAD.MOV.U32 R10, RZ, RZ, R26 ;  /* 0x000000ffff0aa224 */ /* 0x000fe200078e001a */
[----:B------:R-:W-:Y:S02]  /*2c40*/  IADD3 R16, P6, PT, R12, R0, RZ ;  /* 0x000000000c107210 */ /* 0x000fe40007fde0ff */
[----:B------:R0:W-:Y:S01]  /*2c50*/  STL [R1+0x3c4], R11 ;  /* 0x0003c40b01007387 */ /* 0x0001e20000100800 */
[----:B------:R-:W-:Y:S01]  /*2c60*/  ISETP.GE.U32.AND P1, PT, R14, 0x7fffff50, PT ;  /* 0x7fffff500e00780c */ /* 0x000fe20003f26070 */
[----:B------:R-:W-:Y:S02]  /*2c70*/  VIADD R14, R91, 0xffffffc7 ;  /* 0xffffffc75b0e7836 */ /* 0x000fe40000000000 */
[----:B------:R0:W2:Y:S04]  /*2c80*/  @!P2 LDG.E.U8 R30, desc[UR14][R10.64] ;  /* 0x0000000e0a1ea981 */ /* 0x0000a8000c1e1100 */
[----:B------:R-:W-:Y:S01]  /*2c90*/  STL [R1+0x6b0], R16 ;  /* 0x0006b01001007387 */ /* 0x000fe20000100800 */
[----:B0-----:R-:W-:Y:S01]  /*2ca0*/  IMAD.X R11, R15, 0x1, R2, P6 ;  /* 0x000000010f0b7824 */ /* 0x001fe200030e0602 */
[----:B------:R-:W-:Y:S01]  /*2cb0*/  IADD3 R26, P6, PT, R12, R3, RZ ;  /* 0x000000030c1a7210 */ /* 0x000fe20007fde0ff */
[----:B------:R-:W-:-:S02]  /*2cc0*/  @!P5 IMAD.MOV.U32 R10, RZ, RZ, R16 ;  /* 0x000000ffff0ad224 */ /* 0x000fc400078e0010 */
[----:B------:R-:W-:Y:S01]  /*2cd0*/  IMAD.SHL.U32 R12, R6, 0x20, RZ ;  /* 0x00000020060c7824 */ /* 0x000fe200078e00ff */
[----:B------:R0:W-:Y:S01]  /*2ce0*/  STL [R1+0x6ac], R11 ;  /* 0x0006ac0b01007387 */ /* 0x0001e20000100800 */
[----:B------:R-:W-:-:S03]  /*2cf0*/  ISETP.GE.U32.AND P2, PT, R14, 0x7fffff48, PT ;  /* 0x7fffff480e00780c */ /* 0x000fc60003f46070 */
[----:B------:R0:W2:Y:S01]  /*2d00*/  @!P5 LDG.E.U8 R38, desc[UR14][R10.64] ;  /* 0x0000000e0a26d981 */ /* 0x0000a2000c1e1100 */
[----:B------:R-:W-:-:S03]  /*2d10*/  SHF.R.S32.HI R14, RZ, 0x1f, R12 ;  /* 0x0000001fff0e7819 */ /* 0x000fc6000001140c */
[----:B------:R-:W-:Y:S01]  /*2d20*/  STL [R1+0x6b8], R26 ;  /* 0x0006b81a01007387 */ /* 0x000fe20000100800 */
[----:B0-----:R-:W-:Y:S01]  /*2d30*/  IMAD.X R11, R15, 0x1, R4, P6 ;  /* 0x000000010f0b7824 */ /* 0x001fe200030e0604 */
[----:B------:R-:W-:Y:S01]  /*2d40*/  IADD3 R16, P6, PT, R12, R0, RZ ;  /* 0x000000000c107210 */ /* 0x000fe20007fde0ff */
[----:B------:R-:W-:-:S03]  /*2d50*/  @!P5 IMAD.MOV.U32 R10, RZ, RZ, R26 ;  /* 0x000000ffff0ad224 */ /* 0x000fc600078e001a */
[----:B------:R0:W-:Y:S04]  /*2d60*/  STL [R1+0x6b4], R11 ;  /* 0x0006b40b01007387 */ /* 0x0001e80000100800 */
[----:B------:R0:W2:Y:S01]  /*2d70*/  @!P5 LDG.E.U8 R18, desc[UR14][R10.64] ;  /* 0x0000000e0a12d981 */ /* 0x0000a2000c1e1100 */
[----:B------:R-:W-:-:S03]  /*2d80*/  PRMT R8, RZ, 0x7610, R8 ;  /* 0x00007610ff087816 */ /* 0x000fc60000000008 */
[----:B------:R-:W-:Y:S01]  /*2d90*/  STL [R1+0x720], R16 ;  /* 0x0007201001007387 */ /* 0x000fe20000100800 */
[----:B0-----:R-:W-:Y:S01]  /*2da0*/  IMAD.X R11, R14, 0x1, R2, P6 ;  /* 0x000000010e0b7824 */ /* 0x001fe200030e0602 */
[----:B------:R-:W-:Y:S01]  /*2db0*/  IADD3 R26, P6, PT, R12, R3, RZ ;  /* 0x000000030c1a7210 */ /* 0x000fe20007fde0ff */
[----:B------:R-:W-:Y:S02]  /*2dc0*/  @!P3 IMAD.MOV.U32 R10, RZ, RZ, R16 ;  /* 0x000000ffff0ab224 */ /* 0x000fe400078e0010 */
[----:B------:R-:W-:Y:S01]  /*2dd0*/  IMAD R12, R6, 0x28, RZ ;  /* 0x00000028060c7824 */ /* 0x000fe200078e02ff */
[----:B------:R0:W-:Y:S04]  /*2de0*/  STL [R1+0x71c], R11 ;  /* 0x00071c0b01007387 */ /* 0x0001e80000100800 */
[----:B------:R0:W2:Y:S04]  /*2df0*/  @!P3 LDG.E.U8 R24, desc[UR14][R10.64] ;  /* 0x0000000e0a18b981 */ /* 0x0000a8000c1e1100 */
[----:B------:R-:W-:Y:S01]  /*2e00*/  STL [R1+0x728], R26 ;  /* 0x0007281a01007387 */ /* 0x000fe20000100800 */
[----:B0-----:R-:W-:Y:S01]  /*2e10*/  IMAD.X R11, R14, 0x1, R4, P6 ;  /* 0x000000010e0b7824 */ /* 0x001fe200030e0604 */
[----:B------:R-:W-:Y:S01]  /*2e20*/  SHF.R.S32.HI R14, RZ, 0x1f, R12 ;  /* 0x0000001fff0e7819 */ /* 0x000fe2000001140c */
[----:B------:R-:W-:Y:S01]  /*2e30*/  @!P3 IMAD.MOV.U32 R10, RZ, RZ, R26 ;  /* 0x000000ffff0ab224 */ /* 0x000fe200078e001a */
[----:B------:R-:W-:-:S02]  /*2e40*/  IADD3 R16, P6, PT, R12, R0, RZ ;  /* 0x000000000c107210 */ /* 0x000fc40007fde0ff */
        /* <DEDUP_REMOVED lines=17> */
[----:B------:R-:W-:-:S03]  /*2f60*/  VIADD R15, R91, 0xffffffbf ;  /* 0xffffffbf5b0f7836 */ /* 0x000fc60000000000 */
[----:B------:R-:W-:Y:S01]  /*2f70*/  STL [R1+0x7e0], R16 ;  /* 0x0007e01001007387 */ /* 0x000fe20000100800 */
[----:B0-----:R-:W-:Y:S01]  /*2f80*/  IMAD.X R11, R14, 0x1, R2, P6 ;  /* 0x000000010e0b7824 */ /* 0x001fe200030e0602 */
[----:B------:R-:W-:Y:S01]  /*2f90*/  IADD3 R26, P6, PT, R12, R3, RZ ;  /* 0x000000030c1a7210 */ /* 0x000fe20007fde0ff */
[----:B------:R-:W-:Y:S02]  /*2fa0*/  @!P1 IMAD.MOV.U32 R10, RZ, RZ, R16 ;  /* 0x000000ffff0a9224 */ /* 0x000fe400078e0010 */
[----:B------:R-:W-:Y:S01]  /*2fb0*/  IMAD R12, R6, 0x38, RZ ;  /* 0x00000038060c7824 */ /* 0x000fe200078e02ff */
[----:B------:R0:W-:Y:S04]  /*2fc0*/  STL [R1+0x7dc], R11 ;  /* 0x0007dc0b01007387 */ /* 0x0001e80000100800 */
[----:B------:R0:W2:Y:S01]  /*2fd0*/  @!P1 LDG.E.U8 R23, desc[UR14][R10.64] ;  /* 0x0000000e0a179981 */ /* 0x0000a2000c1e1100 */
[----:B------:R-:W-:-:S03]  /*2fe0*/  ISETP.GE.U32.AND P5, PT, R15, 0x7fffff40, PT ;  /* 0x7fffff400f00780c */ /* 0x000fc60003fa6070 */
[----:B------:R-:W-:Y:S01]  /*2ff0*/  STL [R1+0x7e8], R26 ;  /* 0x0007e81a01007387 */ /* 0x000fe20000100800 */
[----:B0-----:R-:W-:Y:S01]  /*3000*/  IMAD.X R11, R14, 0x1, R4, P6 ;  /* 0x000000010e0b7824 */ /* 0x001fe200030e0604 */
[----:B------:R-:W-:Y:S01]  /*3010*/  SHF.R.S32.HI R14, RZ, 0x1f, R12 ;  /* 0x0000001fff0e7819 */ /* 0x000fe2000001140c */
[----:B------:R-:W-:Y:S01]  /*3020*/  @!P1 IMAD.MOV.U32 R10, RZ, RZ, R26 ;  /* 0x000000ffff0a9224 */ /* 0x000fe200078e001a */
[----:B------:R-:W-:Y:S02]  /*3030*/  IADD3 R16, P6, PT, R12, R0, RZ ;  /* 0x000000000c107210 */ /* 0x000fe40007fde0ff */
[----:B------:R0:W-:Y:S04]  /*3040*/  STL [R1+0x7e4], R11 ;  /* 0x0007e40b01007387 */ /* 0x0001e80000100800 */
[----:B------:R0:W2:Y:S01]  /*3050*/  @!P1 LDG.E.U8 R22, desc[UR14][R10.64] ;  /* 0x0000000e0a169981 */ /* 0x0000a2000c1e1100 */
[----:B------:R-:W-:-:S03]  /*3060*/  VIADD R15, R91, 0xffffffb7 ;  /* 0xffffffb75b0f7836 */ /* 0x000fc60000000000 */
[----:B------:R-:W-:Y:S01]  /*3070*/  STL [R1+0x850], R16 ;  /* 0x0008501001007387 */ /* 0x000fe20000100800 */
[----:B0-----:R-:W-:Y:S01]  /*3080*/  IMAD.X R11, R14, 0x1, R2, P6 ;  /* 0x000000010e0b7824 */ /* 0x001fe200030e0602 */
[----:B------:R-:W-:Y:S01]  /*3090*/  IADD3 R26, P6, PT, R12, R3, RZ ;  /* 0x000000030c1a7210 */ /* 0x000fe20007fde0ff */
[----:B------:R-:W-:Y:S02]  /*30a0*/  @!P2 IMAD.MOV.U32 R10, RZ, RZ, R16 ;  /* 0x000000ffff0aa224 */ /* 0x000fe400078e0010 */
[----:B------:R-:W-:Y:S01]  /*30b0*/  IMAD.SHL.U32 R12, R6, 0x40, RZ ;  /* 0x00000040060c7824 */ /* 0x000fe200078e00ff */
        /* <DEDUP_REMOVED lines=34> */
[----:B------:R-:W-:-:S02]  /*32e0*/  ISETP.GE.U32.AND P1, PT, R15, 0x7fffff28, PT ;  /* 0x7fffff280f00780c */ /* 0x000fc40003f26070 */
[----:B------:R-:W-:Y:S01]  /*32f0*/  PRMT R69, RZ, 0x7610, R69 ;  /* 0x00007610ff457816 */ /* 0x000fe20000000045 */
        /* <DEDUP_REMOVED lines=37> */
[----:B------:R0:W-:Y:S01]  /*3550*/  STL [R1+0xc90], R11 ;  /* 0x000c900b01007387 */ /* 0x0001e20000100800 */
[----:B------:R-:W-:-:S03]  /*3560*/  VIADD R15, R91, 0xffffff8f ;  /* 0xffffff8f5b0f7836 */ /* 0x000fc60000000000 */
[----:B------:R0:W2:Y:S01]  /*3570*/  @!P1 LDG.E.U8 R35, desc[UR14][R10.64] ;  /* 0x0000000e0a239981 */ /* 0x0000a2000c1e1100 */
[----:B------:R-:W-:-:S03]  /*3580*/  PRMT R92, RZ, 0x7610, R92 ;  /* 0x00007610ff5c7816 */ /* 0x000fc6000000005c */
[----:B------:R-:W-:Y:S01]  /*3590*/  STL [R1+0xc94], R16 ;  /* 0x000c941001007387 */ /* 0x000fe20000100800 */
[----:B0-----:R-:W-:Y:S01]  /*35a0*/  IMAD.X R11, R14, 0x1, R2, P6 ;  /* 0x000000010e0b7824 */ /* 0x001fe200030e0602 */
[----:B------:R-:W-:Y:S01]  /*35b0*/  IADD3 R26, P6, PT, R12, R3, RZ ;  /* 0x000000030c1a7210 */ /* 0x000fe20007fde0ff */
[----:B------:R-:W-:Y:S02]  /*35c0*/  @!P2 IMAD.MOV.U32 R10, RZ, RZ, R16 ;  /* 0x000000ffff0aa224 */ /* 0x000fe400078e0010 */
[----:B------:R-:W-:Y:S01]  /*35d0*/  IMAD R12, R6, 0x68, RZ ;  /* 0x00000068060c7824 */ /* 0x000fe200078e02ff */
[----:B------:R0:W-:Y:S01]  /*35e0*/  STL [R1+0xc88], R11 ;  /* 0x000c880b01007387 */ /* 0x0001e20000100800 */
[----:B------:R-:W-:Y:S01]  /*35f0*/  ISETP.GE.U32.AND P3, PT, R15, 0x7fffff10, PT ;  /* 0x7fffff100f00780c */ /* 0x000fe20003f66070 */
[----:B------:R-:W-:Y:S02]  /*3600*/  VIADD R15, R91, 0xffffff87 ;  /* 0xffffff875b0f7836 */ /* 0x000fe40000000000 */
[----:B------:R0:W2:Y:S04]  /*3610*/  @!P2 LDG.E.U8 R20, desc[UR14][R10.64] ;  /* 0x0000000e0a14a981 */ /* 0x0000a8000c1e1100 */
[----:B------:R-:W-:Y:S01]  /*3620*/  STL [R1+0xc8c], R26 ;  /* 0x000c8c1a01007387 */ /* 0x000fe20000100800 */
[----:B0-----:R-:W-:Y:S01]  /*3630*/  IMAD.X R11, R14, 0x1, R4, P6 ;  /* 0x000000010e0b7824 */ /* 0x001fe200030e0604 */
[----:B------:R-:W-:Y:S01]  /*3640*/  SHF.R.S32.HI R14, RZ, 0x1f, R12 ;  /* 0x0000001fff0e7819 */ /* 0x000fe2000001140c */
[----:B------:R-:W-:Y:S01]  /*3650*/  @!P2 IMAD.MOV.U32 R10, RZ, RZ, R26 ;  /* 0x000000ffff0aa224 */ /* 0x000fe200078e001a */
[----:B------:R-:W-:-:S02]  /*3660*/  IADD3 R16, P6, PT, R12, R0, RZ ;  /* 0x000000000c107210 */ /* 0x000fc40007fde0ff */
[----:B------:R0:W-:Y:S01]  /*3670*/  STL [R1+0xc80], R11 ;  /* 0x000c800b01007387 */ /* 0x0001e20000100800 */
[----:B------:R-:W-:Y:S01]  /*3680*/  ISETP.GE.U32.AND P0, PT, R15, 0x7fffff08, PT ;  /* 0x7fffff080f00780c */ /* 0x000fe20003f06070 */
[----:B------:R-:W-:Y:S02]  /*3690*/  VIADD R15, R91, 0xfffffffe ;  /* 0xfffffffe5b0f7836 */ /* 0x000fe40000000000 */
[----:B------:R0:W2:Y:S01]  /*36a0*/  @!P2 LDG.E.U8 R92, desc[UR14][R10.64] ;  /* 0x0000000e0a5ca981 */ /* 0x0000a2000c1e1100 */
[----:B------:R-:W-:Y:S02]  /*36b0*/  PRMT R9, RZ, 0x7610, R9 ;  /* 0x00007610ff097816 */ /* 0x000fe40000000009 */
[----:B------:R-:W-:Y:S01]  /*36c0*/  ISETP.GE.U32.AND P1, PT, R15, 0x7fffff7f, PT ;  /* 0x7fffff7f0f00780c */ /* 0x000fe20003f26070 */
[----:B0-----:R-:W-:Y:S01]  /*36d0*/  IMAD.X R11, R14, 0x1, R2, P6 ;  /* 0x000000010e0b7824 */ /* 0x001fe200030e0602 */
[----:B------:R-:W-:Y:S01]  /*36e0*/  IADD3 R26, P6, PT, R12, R3, RZ ;  /* 0x000000030c1a7210 */ /* 0x000fe20007fde0ff */
[----:B------:R-:W-:Y:S01]  /*36f0*/  @!P5 IMAD.MOV.U32 R10, RZ, RZ, R16 ;  /* 0x000000ffff0ad224 */ /* 0x000fe200078e0010 */
[----:B------:R0:W-:Y:S01]  /*3700*/  STL [R1+0xc84], R16 ;  /* 0x000c841001007387 */ /* 0x0001e20000100800 */
[----:B------:R-:W-:-:S02]  /*3710*/  VIADD R15, R91, 0xfffffff6 ;  /* 0xfffffff65b0f7836 */ /* 0x000fc40000000000 */
[----:B------:R-:W-:Y:S01]  /*3720*/  IMAD.X R14, R14, 0x1, R4, P6 ;  /* 0x000000010e0e7824 */ /* 0x000fe200030e0604 */
[----:B------:R1:W-:Y:S01]  /*3730*/  STL [R1+0xc74], R11 ;  /* 0x000c740b01007387 */ /* 0x0003e20000100800 */
[----:B------:R-:W-:-:S03]  /*3740*/  IMAD R12, R6, 0x70, RZ ;  /* 0x00000070060c7824 */ /* 0x000fc600078e02ff */
[----:B------:R1:W2:Y:S01]  /*3750*/  @!P5 LDG.E.U8 R9, desc[UR14][R10.64] ;  /* 0x0000000e0a09d981 */ /* 0x0002a2000c1e1100 */
[----:B------:R-:W-:Y:S02]  /*3760*/  ISETP.GE.U32.AND P2, PT, R15, 0x7fffff77, PT ;  /* 0x7fffff770f00780c */ /* 0x000fe40003f46070 */
[----:B------:R-:W-:Y:S02]  /*3770*/  SHF.R.S32.HI R15, RZ, 0x1f, R12 ;  /* 0x0000001fff0f7819 */ /* 0x000fe4000001140c */
[----:B0-----:R-:W-:Y:S01]  /*3780*/  IADD3 R16, P6, PT, R12, R0, RZ ;  /* 0x000000000c107210 */ /* 0x001fe20007fde0ff */
[----:B-1----:R-:W-:Y:S02]  /*3790*/  @!P5 IMAD.MOV.U32 R10, RZ, RZ, R26 ;  /* 0x000000ffff0ad224 */ /* 0x002fe400078e001a */
[----:B------:R-:W-:Y:S01]  /*37a0*/  @!P5 IMAD.MOV.U32 R11, RZ, RZ, R14 ;  /* 0x000000ffff0bd224 */ /* 0x000fe200078e000e */
[----:B------:R0:W-:Y:S04]  /*37b0*/  STL [R1+0xc7c], R26 ;  /* 0x000c7c1a01007387 */ /* 0x0001e80000100800 */
[----:B------:R1:W2:Y:S01]  /*37c0*/  @!P5 LDG.E.U8 R45, desc[UR14][R10.64] ;  /* 0x0000000e0a2dd981 */ /* 0x0002a2000c1e1100 */
[----:B0-----:R-:W-:-:S02]  /*37d0*/  IMAD.X R26, R15, 0x1, R2, P6 ;  /* 0x000000010f1a7824 */ /* 0x001fc400030e0602 */
[----:B-1----:R-:W-:Y:S01]  /*37e0*/  VIADD R10, R91, 0xffffffee ;  /* 0xffffffee5b0a7836 */ /* 0x002fe20000000000 */
[----:B------:R-:W-:Y:S01]  /*37f0*/  IADD3 R12, P6, PT, R12, R3, RZ ;  /* 0x000000030c0c7210 */ /* 0x000fe20007fde0ff */
[----:B------:R-:W-:-:S03]  /*3800*/  @!P3 IMAD.MOV.U32 R11, RZ, RZ, R26 ;  /* 0x000000ffff0bb224 */ /* 0x000fc600078e001a */
[----:B------:R-:W-:Y:S01]  /*3810*/  ISETP.GE.U32.AND P5, PT, R10, 0x7fffff6f, PT ;  /* 0x7fffff6f0a00780c */ /* 0x000fe20003fa6070 */
[----:B------:R-:W-:Y:S01]  /*3820*/  @!P3 IMAD.MOV.U32 R10, RZ, RZ, R16 ;  /* 0x000000ffff0ab224 */ /* 0x000fe200078e0010 */
[----:B------:R0:W-:Y:S04]  /*3830*/  STL [R1+0xc78], R14 ;  /* 0x000c780e01007387 */ /* 0x0001e80000100800 */
[----:B------:R1:W2:Y:S04]  /*3840*/  @!P3 LDG.E.U8 R44, desc[UR14][R10.64] ;  /* 0x0000000e0a2cb981 */ /* 0x0002a8000c1e1100 */
[----:B------:R3:W-:Y:S01]  /*3850*/  STL [R1+0xb88], R16 ;  /* 0x000b881001007387 */ /* 0x0007e20000100800 */
[----:B0-----:R-:W-:-:S02]  /*3860*/  IMAD R14, R6, 0x78, RZ ;  /* 0x00000078060e7824 */ /* 0x001fc400078e02ff */
[----:B-1----:R-:W-:Y:S02]  /*3870*/  IMAD.MOV.U32 R11, RZ, RZ, R12 ;  /* 0x000000ffff0b7224 */ /* 0x002fe400078e000c */
[----:B------:R-:W-:Y:S01]  /*3880*/  IMAD.X R10, R15, 0x1, R4, P6 ;  /* 0x000000010f0a7824 */ /* 0x000fe200030e0604 */
[----:B------:R-:W-:Y:S01]  /*3890*/  STL [R1+0xb84], R26 ;  /* 0x000b841a01007387 */ /* 0x000fe20000100800 */
[----:B---3--:R-:W-:-:S03]  /*38a0*/  IADD3 R16, P6, PT, R14, R0, RZ ;  /* 0x000000000e107210 */ /* 0x008fc60007fde0ff */
[-C--:B------:R-:W-:Y:S01]  /*38b0*/  @!P3 LOP3.LUT R11, R11, R10.reuse, RZ, 0x3c, !PT ;  /* 0x0000000a0b0bb212 */ /* 0x080fe200078e3cff */
[----:B------:R0:W-:Y:S04]  /*38c0*/  STL [R1+0xb90], R12 ;  /* 0x000b900c01007387 */ /* 0x0001e80000100800 */
[----:B------:R1:W-:Y:S01]  /*38d0*/  STL [R1+0xb8c], R10 ;  /* 0x000b8c0a01007387 */ /* 0x0003e20000100800 */
[----:B0-----:R-:W-:Y:S02]  /*38e0*/  SHF.R.S32.HI R12, RZ, 0x1f, R14 ;  /* 0x0000001fff0c7819 */ /* 0x001fe4000001140e */
[----:B-1----:R-:W-:-:S03]  /*38f0*/  @!P3 LOP3.LUT R10, R11, R10, RZ, 0x3c, !PT ;  /* 0x0000000a0b0ab212 */ /* 0x002fc600078e3cff */
[----:B------:R-:W-:Y:S01]  /*3900*/  IMAD.X R26, R12, 0x1, R2, P6 ;  /* 0x000000010c1a7824 */ /* 0x000fe200030e0602 */
[----:B------:R-:W-:Y:S02]  /*3910*/  IADD3 R14, P6, PT, R14, R3, RZ ;  /* 0x000000030e0e7210 */ /* 0x000fe40007fde0ff */
[----:B------:R-:W-:Y:S01]  /*3920*/  @!P3 LOP3.LUT R11, R11, R10, RZ, 0x3c, !PT ;  /* 0x0000000a0b0bb212 */ /* 0x000fe200078e3cff */
[----:B------:R-:W-:Y:S04]  /*3930*/  STL [R1+0xc08], R16 ;  /* 0x000c081001007387 */ /* 0x000fe80000100800 */
[----:B------:R0:W3:Y:S04]  /*3940*/  @!P3 LDG.E.U8 R32, desc[UR14][R10.64] ;  /* 0x0000000e0a20b981 */ /* 0x0000e8000c1e1100 */
[----:B------:R1:W-:Y:S04]  /*3950*/  STL [R1+0xc04], R26 ;  /* 0x000c041a01007387 */ /* 0x0003e80000100800 */
[----:B------:R-:W-:Y:S01]  /*3960*/  STL [R1+0xc10], R14 ;  /* 0x000c100e01007387 */ /* 0x000fe20000100800 */
[----:B0-----:R-:W-:-:S03]  /*3970*/  @!P0 IMAD.MOV.U32 R11, RZ, RZ, R26 ;  /* 0x000000ffff0b8224 */ /* 0x001fc600078e001a */
[----:B-1----:R-:W2:Y:S01]  /*3980*/  LDL.LU R26, [R1+0x106c] ;  /* 0x00106c00011a7983 */ /* 0x002ea20000300800 */
[----:B------:R-:W-:Y:S02]  /*3990*/  VIADD R15, R91, 0xffffffe6 ;  /* 0xffffffe65b0f7836 */ /* 0x000fe40000000000 */
[----:B------:R-:W-:-:S03]  /*39a0*/  @!P0 IMAD.MOV.U32 R10, RZ, RZ, R16 ;  /* 0x000000ffff0a8224 */ /* 0x000fc600078e0010 */
[----:B------:R-:W-:Y:S01]  /*39b0*/  ISETP.GE.U32.AND P3, PT, R15, 0x7fffff67, PT ;  /* 0x7fffff670f00780c */ /* 0x000fe20003f66070 */
[----:B------:R-:W-:Y:S01]  /*39c0*/  IMAD.MOV.U32 R15, RZ, RZ, R14 ;  /* 0x000000ffff0f7224 */ /* 0x000fe200078e000e */
[----:B------:R0:W3:Y:S02]  /*39d0*/  @!P0 LDG.E.U8 R34, desc[UR14][R10.64] ;  /* 0x0000000e0a228981 */ /* 0x0000e4000c1e1100 */
[----:B0-----:R-:W-:Y:S01]  /*39e0*/  IMAD.X R11, R12, 0x1, R4, P6 ;  /* 0x000000010c0b7824 */ /* 0x001fe200030e0604 */
[----:B------:R-:W-:Y:S01]  /*39f0*/  SHF.R.S32.HI R12, RZ, 0x1f, R6 ;  /* 0x0000001fff0c7819 */ /* 0x000fe20000011406 */
[----:B------:R-:W-:Y:S01]  /*3a00*/  @!P0 IMAD.MOV.U32 R10, RZ, RZ, R15 ;  /* 0x000000ffff0a8224 */ /* 0x000fe200078e000f */
[-C--:B------:R-:W-:Y:S02]  /*3a10*/  IADD3 R16, P6, PT, R0, R6.reuse, RZ ;  /* 0x0000000600107210 */ /* 0x080fe40007fde0ff */
[----:B------:R0:W-:Y:S04]  /*3a20*/  STL [R1+0xc0c], R11 ;  /* 0x000c0c0b01007387 */ /* 0x0001e80000100800 */
[----:B------:R0:W3:Y:S04]  /*3a30*/  @!P0 LDG.E.U8 R31, desc[UR14][R10.64] ;  /* 0x0000000e0a1f8981 */ /* 0x0000e8000c1e1100 */
[----:B------:R-:W-:Y:S01]  /*3a40*/  STL [R1+0x2c4], R16 ;  /* 0x0002c41001007387 */ /* 0x000fe20000100800 */
[----:B0-----:R-:W-:Y:S01]  /*3a50*/  IMAD.X R11, R12, 0x1, R2, P6 ;  /* 0x000000010c0b7824 */ /* 0x001fe200030e0602 */
[----:B------:R-:W-:Y:S01]  /*3a60*/  IADD3 R15, P6, PT, R3, R6, RZ ;  /* 0x00000006030f7210 */ /* 0x000fe20007fde0ff */
[----:B------:R-:W-:-:S03]  /*3a70*/  @!P1 IMAD.MOV.U32 R10, RZ, RZ, R16 ;  /* 0x000000ffff0a9224 */ /* 0x000fc600078e0010 */
[----:B------:R0:W-:Y:S04]  /*3a80*/  STL [R1+0x2c0], R11 ;  /* 0x0002c00b01007387 */ /* 0x0001e80000100800 */
[----:B------:R0:W3:Y:S01]  /*3a90*/  @!P1 LDG.E.U8 R27, desc[UR14][R10.64] ;  /* 0x0000000e0a1b9981 */ /* 0x0000e2000c1e1100 */
[----:B------:R-:W-:Y:S02]  /*3aa0*/  VIADD R14, R91, 0xffffffde ;  /* 0xffffffde5b0e7836 */ /* 0x000fe40000000000 */
[----:B0-----:R-:W-:Y:S02]  /*3ab0*/  IMAD.MOV.U32 R11, RZ, RZ, R15 ;  /* 0x000000ffff0b7224 */ /* 0x001fe400078e000f */
[----:B------:R-:W-:Y:S01]  /*3ac0*/  IMAD.X R10, R12, 0x1, R4, P6 ;  /* 0x000000010c0a7824 */ /* 0x000fe200030e0604 */
[----:B------:R-:W-:Y:S01]  /*3ad0*/  STL [R1+0x2cc], R15 ;  /* 0x0002cc0f01007387 */ /* 0x000fe20000100800 */
[----:B------:R-:W-:-:S03]  /*3ae0*/  ISETP.GE.U32.AND P0, PT, R14, 0x7fffff5f, PT ;  /* 0x7fffff5f0e00780c */ /* 0x000fc60003f06070 */
[-C--:B------:R-:W-:Y:S01]  /*3af0*/  @!P1 LOP3.LUT R11, R11, R10.reuse, RZ, 0x3c, !PT ;  /* 0x0000000a0b0b9212 */ /* 0x080fe200078e3cff */
[----:B------:R0:W-:Y:S01]  /*3b00*/  STL [R1+0x2c8], R10 ;  /* 0x0002c80a01007387 */ /* 0x0001e20000100800 */
[----:B------:R-:W-:Y:S02]  /*3b10*/  IMAD R14, R6, 0x9, RZ ;  /* 0x00000009060e7824 */ /* 0x000fe400078e02ff */
[----:B0-----:R-:W-:-:S03]  /*3b20*/  @!P1 LOP3.LUT R10, R11, R10, RZ, 0x3c, !PT ;  /* 0x0000000a0b0a9212 */ /* 0x001fc600078e3cff */
[----:B------:R-:W-:Y:S02]  /*3b30*/  SHF.R.S32.HI R12, RZ, 0x1f, R14 ;  /* 0x0000001fff0c7819 */ /* 0x000fe4000001140e */
[----:B------:R-:W-:Y:S02]  /*3b40*/  @!P1 LOP3.LUT R11, R11, R10, RZ, 0x3c, !PT ;  /* 0x0000000a0b0b9212 */ /* 0x000fe400078e3cff */
[----:B------:R-:W-:-:S03]  /*3b50*/  IADD3 R16, P6, PT, R14, R0, RZ ;  /* 0x000000000e107210 */ /* 0x000fc60007fde0ff */
[----:B------:R0:W3:Y:S02]  /*3b60*/  @!P1 LDG.E.U8 R29, desc[UR14][R10.64] ;  /* 0x0000000e0a1d9981 */ /* 0x0000e4000c1e1100 */
[----:B0-----:R-:W-:Y:S02]  /*3b70*/  IMAD.MOV.U32 R11, RZ, RZ, R16 ;  /* 0x000000ffff0b7224 */ /* 0x001fe400078e0010 */
[----:B------:R-:W-:Y:S01]  /*3b80*/  IMAD.X R10, R12, 0x1, R2, P6 ;  /* 0x000000010c0a7824 */ /* 0x000fe200030e0602 */
[----:B------:R0:W-:Y:S04]  /*3b90*/  STL [R1+0x350], R16 ;  /* 0x0003501001007387 */ /* 0x0001e80000100800 */
[----:B------:R-:W-:Y:S01]  /*3ba0*/  @!P2 LOP3.LUT R11, R11, R10, RZ, 0x3c, !PT ;  /* 0x0000000a0b0ba212 */ /* 0x000fe200078e3cff */
[----:B------:R1:W-:Y:S01]  /*3bb0*/  STL [R1+0x34c], R10 ;  /* 0x00034c0a01007387 */ /* 0x0003e20000100800 */
[----:B0-----:R-:W-:-:S02]  /*3bc0*/  IADD3 R16, P6, PT, R14, R3, RZ ;  /* 0x000000030e107210 */ /* 0x001fc40007fde0ff */
[----:B-1----:R-:W-:-:S04]  /*3bd0*/  @!P2 LOP3.LUT R10, R11, R10, RZ, 0x3c, !PT ;  /* 0x0000000a0b0aa212 */ /* 0x002fc800078e3cff */
[----:B------:R-:W-:Y:S01]  /*3be0*/  @!P2 LOP3.LUT R11, R11, R10, RZ, 0x3c, !PT ;  /* 0x0000000a0b0ba212 */ /* 0x000fe200078e3cff */
[----:B------:R0:W-:Y:S01]  /*3bf0*/  STL [R1+0x358], R16 ;  /* 0x0003581001007387 */ /* 0x0001e20000100800 */
[----:B------:R-:W-:Y:S01]  /*3c00*/  IMAD R14, R6, 0x11, RZ ;  /* 0x00000011060e7824 */ /* 0x000fe200078e02ff */
[----:B------:R-:W-:Y:S02]  /*3c10*/  PRMT R77, RZ, 0x7610, R77 ;  /* 0x00007610ff4d7816 */ /* 0x000fe4000000004d */
[----:B------:R-:W-:Y:S02]  /*3c20*/  PRMT R74, RZ, 0x7610, R74 ;  /* 0x00007610ff4a7816 */ /* 0x000fe4000000004a */
[----:B--2---:R-:W-:-:S06]  /*3c30*/  PRMT R26, RZ, 0x7610, R26 ;  /* 0x00007610ff1a7816 */ /* 0x004fcc000000001a */
[----:B------:R1:W2:Y:S02]  /*3c40*/  @!P2 LDG.E.U8 R26, desc[UR14][R10.64] ;  /* 0x0000000e0a1aa981 */ /* 0x0002a4000c1e1100 */
[----:B-1----:R-:W-:Y:S02]  /*3c50*/  IMAD.MOV.U32 R11, RZ, RZ, R16 ;  /* 0x000000ffff0b7224 */ /* 0x002fe400078e0010 */
[----:B------:R-:W-:-:S05]  /*3c60*/  IMAD.X R10, R12, 0x1, R4, P6 ;  /* 0x000000010c0a7824 */ /* 0x000fca00030e0604 */
[----:B------:R-:W-:Y:S01]  /*3c70*/  @!P2 LOP3.LUT R11, R11, R10, RZ, 0x3c, !PT ;  /* 0x0000000a0b0ba212 */ /* 0x000fe200078e3cff */
[----:B------:R1:W-:Y:S01]  /*3c80*/  STL [R1+0x354], R10 ;  /* 0x0003540a01007387 */ /* 0x0003e20000100800 */
[----:B------:R-:W-:Y:S02]  /*3c90*/  SHF.R.S32.HI R12, RZ, 0x1f, R14 ;  /* 0x0000001fff0c7819 */ /* 0x000fe4000001140e */
[----:B0-----:R-:W-:Y:S02]  /*3ca0*/  IADD3 R16, P6, PT, R14, R0, RZ ;  /* 0x000000000e107210 */ /* 0x001fe40007fde0ff */
[----:B-1----:R-:W-:-:S04]  /*3cb0*/  @!P2 LOP3.LUT R10, R11, R10, RZ, 0x3c, !PT ;  /* 0x0000000a0b0aa212 */ /* 0x002fc800078e3cff */
[----:B------:R-:W-:-:S05]  /*3cc0*/  @!P2 LOP3.LUT R11, R11, R10, RZ, 0x3c, !PT ;  /* 0x0000000a0b0ba212 */ /* 0x000fca00078e3cff */
[----:B------:R0:W2:Y:S02]  /*3cd0*/  @!P2 LDG.E.U8 R77, desc[UR14][R10.64] ;  /* 0x0000000e0a4da981 */ /* 0x0000a4000c1e1100 */
[----:B0-----:R-:W-:Y:S02]  /*3ce0*/  IMAD.MOV.U32 R11, RZ, RZ, R16 ;  /* 0x000000ffff0b7224 */ /* 0x001fe400078e0010 */
[----:B------:R-:W-:Y:S01]  /*3cf0*/  IMAD.X R10, R12, 0x1, R2, P6 ;  /* 0x000000010c0a7824 */ /* 0x000fe200030e0602 */
[----:B------:R-:W-:Y:S04]  /*3d00*/  STL [R1+0x3d0], R16 ;  /* 0x0003d01001007387 */ /* 0x000fe80000100800 */
[-C--:B------:R-:W-:Y:S01]  /*3d10*/  @!P5 LOP3.LUT R11, R11, R10.reuse, RZ, 0x3c, !PT ;  /* 0x0000000a0b0bd212 */ /* 0x080fe200078e3cff */
[----:B------:R0:W-:Y:S03]  /*3d20*/  STL [R1+0x3cc], R10 ;  /* 0x0003cc0a01007387 */ /* 0x0001e60000100800 */
[----:B0-----:R-:W-:-:S04]  /*3d30*/  @!P5 LOP3.LUT R10, R11, R10, RZ, 0x3c, !PT ;  /* 0x0000000a0b0ad212 */ /* 0x001fc800078e3cff */
[----:B------:R-:W-:-:S05]  /*3d40*/  @!P5 LOP3.LUT R11, R11, R10, RZ, 0x3c, !PT ;  /* 0x0000000a0b0bd212 */ /* 0x000fca00078e3cff */
[----:B------:R0:W2:Y:S01]  /*3d50*/  @!P5 LDG.E.U8 R74, desc[UR14][R10.64] ;  /* 0x0000000e0a4ad981 */ /* 0x0000a2000c1e1100 */
[----:B------:R-:W-:-:S05]  /*3d60*/  IADD3 R16, P6, PT, R14, R3, RZ ;  /* 0x000000030e107210 */ /* 0x000fca0007fde0ff */
[----:B0-----:R-:W-:Y:S02]  /*3d70*/  IMAD.MOV.U32 R11, RZ, RZ, R16 ;  /* 0x000000ffff0b7224 */ /* 0x001fe400078e0010 */
[----:B------:R-:W-:-:S05]  /*3d80*/  IMAD.X R10, R12, 0x1, R4, P6 ;  /* 0x000000010c0a7824 */ /* 0x000fca00030e0604 */
[-C--:B------:R-:W-:Y:S02]  /*3d90*/  @!P5 LOP3.LUT R11, R11, R10.reuse, RZ, 0x3c, !PT ;  /* 0x0000000a0b0bd212 */ /* 0x080fe400078e3cff */
[----:B------:R-:W-:Y:S01]  /*3da0*/  PRMT R46, RZ, 0x7610, R46 ;  /* 0x00007610ff2e7816 */ /* 0x000fe2000000002e */
[----:B--2---:R0:W-:Y:S04]  /*3db0*/  STL [R1+0x254], R74 ;  /* 0x0002544a01007387 */ /* 0x0041e80000100800 */
[----:B0-----:R-:W2:Y:S04]  /*3dc0*/  LDL.LU R74, [R1+0x1068] ;  /* 0x00106800014a7983 */ /* 0x001ea80000300800 */
[----:B------:R-:W-:Y:S04]  /*3dd0*/  STL [R1+0x3d8], R16 ;  /* 0x0003d81001007387 */ /* 0x000fe80000100800 */
[----:B------:R0:W-:Y:S02]  /*3de0*/  STL [R1+0x3d4], R10 ;  /* 0x0003d40a01007387 */ /* 0x0001e40000100800 */
[----:B0-----:R-:W-:-:S04]  /*3df0*/  @!P5 LOP3.LUT R10, R11, R10, RZ, 0x3c, !PT ;  /* 0x0000000a0b0ad212 */ /* 0x001fc800078e3cff */
[----:B------:R-:W-:-:S05]  /*3e00*/  @!P5 LOP3.LUT R11, R11, R10, RZ, 0x3c, !PT ;  /* 0x0000000a0b0bd212 */ /* 0x000fca00078e3cff */
[----:B------:R0:W3:Y:S01]  /*3e10*/  @!P5 LDG.E.U8 R46, desc[UR14][R10.64] ;  /* 0x0000000e0a2ed981 */ /* 0x0000e2000c1e1100 */
[----:B------:R-:W-:-:S05]  /*3e20*/  IMAD R14, R6, 0x19, RZ ;  /* 0x00000019060e7824 */ /* 0x000fca00078e02ff */
[----:B------:R-:W-:Y:S02]  /*3e30*/  SHF.R.S32.HI R12, RZ, 0x1f, R14 ;  /* 0x0000001fff0c7819 */ /* 0x000fe4000001140e */
[----:B------:R-:W-:-:S05]  /*3e40*/  IADD3 R16, P6, PT, R14, R0, RZ ;  /* 0x000000000e107210 */ /* 0x000fca0007fde0ff */
[----:B0-----:R-:W-:Y:S02]  /*3e50*/  IMAD.MOV.U32 R11, RZ, RZ, R16 ;  /* 0x000000ffff0b7224 */ /* 0x001fe400078e0010 */
[----:B------:R-:W-:-:S05]  /*3e60*/  IMAD.X R10, R12, 0x1, R2, P6 ;  /* 0x000000010c0a7824 */ /* 0x000fca00030e0602 */
[-C--:B------:R-:W-:Y:S02]  /*3e70*/  @!P3 LOP3.LUT R11, R11, R10.reuse, RZ, 0x3c, !PT ;  /* 0x0000000a0b0bb212 */ /* 0x080fe400078e3cff */
[----:B--2---:R-:W-:Y:S01]  /*3e80*/  PRMT R74, RZ, 0x7610, R74 ;  /* 0x00007610ff4a7816 */ /* 0x004fe2000000004a */
[----:B---3--:R0:W-:Y:S04]  /*3e90*/  STL [R1+0x250], R46 ;  /* 0x0002502e01007387 */ /* 0x0081e80000100800 */
[----:B0-----:R-:W2:Y:S04]  /*3ea0*/  LDL.LU R46, [R1+0x1064] ;  /* 0x00106400012e7983 */ /* 0x001ea80000300800 */
[----:B------:R-:W-:Y:S04]  /*3eb0*/  STL [R1+0x6c0], R16 ;  /* 0x0006c01001007387 */ /* 0x000fe80000100800 */
[----:B------:R0:W-:Y:S02]  /*3ec0*/  STL [R1+0x6bc], R10 ;  /* 0x0006bc0a01007387 */ /* 0x0001e40000100800 */
[----:B0-----:R-:W-:-:S04]  /*3ed0*/  @!P3 LOP3.LUT R10, R11, R10, RZ, 0x3c, !PT ;  /* 0x0000000a0b0ab212 */ /* 0x001fc800078e3cff */
[----:B------:R-:W-:-:S05]  /*3ee0*/  @!P3 LOP3.LUT R11, R11, R10, RZ, 0x3c, !PT ;  /* 0x0000000a0b0bb212 */ /* 0x000fca00078e3cff */
[----:B------:R0:W3:Y:S01]  /*3ef0*/  @!P3 LDG.E.U8 R74, desc[UR14][R10.64] ;  /* 0x0000000e0a4ab981 */ /* 0x0000e2000c1e1100 */
        /* <DEDUP_REMOVED lines=38> */
[----:B------:R-:W-:Y:S02]  /*4160*/  VIADD R15, R91, 0xffffffd6 ;  /* 0xffffffd65b0f7836 */ /* 0x000fe40000000000 */
[----:B------:R-:W-:-:S03]  /*4170*/  IMAD R14, R6, 0x29, RZ ;  /* 0x00000029060e7824 */ /* 0x000fc600078e02ff */
[----:B------:R-:W-:Y:S02]  /*4180*/  ISETP.GE.U32.AND P1, PT, R15, 0x7fffff57, PT ;  /* 0x7fffff570f00780c */ /* 0x000fe40003f26070 */
        /* <DEDUP_REMOVED lines=306> */
[----:B------:R-:W-:-:S03]  /*54b0*/  IMAD.SHL.U32 R14, R6, 0x2, RZ ;  /* 0x00000002060e7824 */ /* 0x000fc600078e00ff */
        /* <DEDUP_REMOVED lines=517> */
[----:B------:R-:W3:Y:S01]  /*7510*/  @!P0 LDG.E.U8 R74, desc[UR14][R10.64] ;  /* 0x0000000e0a4a8981 */ /* 0x000ee2000c1e1100 */
[----:B------:R-:W-:-:S05]  /*7520*/  VIADD R15, R91, 0xffffffe4 ;  /* 0xffffffe45b0f7836 */ /* 0x000fca0000000000 */
[----:B------:R-:W-:Y:S01]  /*7530*/  ISETP.GE.U32.AND P1, PT, R15, 0x7fffff65, PT ;  /* 0x7fffff650f00780c */ /* 0x000fe20003f26070 */
[----:B------:R-:W-:-:S05]  /*7540*/  VIADD R15, R91, 0xffffffdc ;  /* 0xffffffdc5b0f7836 */ /* 0x000fca0000000000 */
[----:B------:R-:W-:Y:S01]  /*7550*/  ISETP.GE.U32.AND P2, PT, R15, 0x7fffff5d, PT ;  /* 0x7fffff5d0f00780c */ /* 0x000fe20003f46070 */
[----:B------:R-:W-:Y:S01]  /*7560*/  VIADD R15, R91, 0xffffffd4 ;  /* 0xffffffd45b0f7836 */ /* 0x000fe20000000000 */
[----:B------:R-:W-:-:S04]  /*7570*/  IADD3 R14, P6, PT, R14, R3, RZ ;  /* 0x000000030e0e7210 */ /* 0x000fc80007fde0ff */
[----:B------:R-:W-:Y:S01]  /*7580*/  ISETP.GE.U32.AND P5, PT, R15, 0x7fffff55, PT ;  /* 0x7fffff550f00780c */ /* 0x000fe20003fa6070 */
[----:B------:R-:W-:-:S05]  /*7590*/  VIADD R15, R91, 0xffffffcc ;  /* 0xffffffcc5b0f7836 */ /* 0x000fca0000000000 */
[----:B------:R-:W-:Y:S01]  /*75a0*/  ISETP.GE.U32.AND P3, PT, R15, 0x7fffff4d, PT ;  /* 0x7fffff4d0f00780c */ /* 0x000fe20003f66070 */
[----:B------:R-:W-:Y:S01]  /*75b0*/  IMAD.X R15, R12, 0x1, R4, P6 ;  /* 0x000000010c0f7824 */ /* 0x000fe200030e0604 */
[----:B--2---:R-:W-:-:S06]  /*75c0*/  PRMT R46, RZ, 0x7610, R46 ;  /* 0x00007610ff2e7816 */ /* 0x004fcc000000002e */
[----:B------:R0:W2:Y:S04]  /*75d0*/  @!P0 LDG.E.U8 R46, desc[UR14][R14.64] ;  /* 0x0000000e0e2e8981 */ /* 0x0000a8000c1e1100 */
[----:B---3--:R1:W-:Y:S04]  /*75e0*/  STL [R1+0x114], R74 ;  /* 0x0001144a01007387 */ /* 0x0083e80000100800 */
[----:B-1----:R-:W3:Y:S01]  /*75f0*/  LDL.LU R74, [R1+0xf68] ;  /* 0x000f6800014a7983 */ /* 0x002ee20000300800 */
[----:B------:R-:W-:-:S05]  /*7600*/  IMAD R16, R6, 0x1b, RZ ;  /* 0x0000001b06107824 */ /* 0x000fca00078e02ff */
[----:B------:R-:W-:Y:S02]  /*7610*/  SHF.R.S32.HI R10, RZ, 0x1f, R16 ;  /* 0x0000001fff0a7819 */ /* 0x000fe40000011410 */
[----:B------:R-:W-:Y:S01]  /*7620*/  IADD3 R12, P6, PT, R16, R0, RZ ;  /* 0x00000000100c7210 */ /* 0x000fe20007fde0ff */
[----:B------:R0:W-:Y:S04]  /*7630*/  STL [R1+0x410], R14 ;  /* 0x0004100e01007387 */ /* 0x0001e80000100800 */
[----:B------:R1:W-:Y:S01]  /*7640*/  STL [R1+0x3f4], R15 ;  /* 0x0003f40f01007387 */ /* 0x0003e20000100800 */
[----:B0-----:R-:W-:Y:S02]  /*7650*/  IMAD.X R14, R10, 0x1, R2, P6 ;  /* 0x000000010a0e7824 */ /* 0x001fe400030e0602 */
[----:B-1----:R-:W-:-:S05]  /*7660*/  IMAD.MOV.U32 R15, RZ, RZ, R12 ;  /* 0x000000ffff0f7224 */ /* 0x002fca00078e000c */
[-C--:B------:R-:W-:Y:S01]  /*7670*/  @!P1 LOP3.LUT R15, R15, R14.reuse, RZ, 0x3c, !PT ;  /* 0x0000000e0f0f9212 */ /* 0x080fe200078e3cff */
[----:B--2---:R0:W-:Y:S04]  /*7680*/  STL [R1+0x110], R46 ;  /* 0x0001102e01007387 */ /* 0x0041e80000100800 */
[----:B0-----:R-:W2:Y:S04]  /*7690*/  LDL.LU R46, [R1+0xf64] ;  /* 0x000f6400012e7983 */ /* 0x001ea80000300800 */
[----:B------:R-:W-:Y:S04]  /*76a0*/  STL [R1+0x6e0], R12 ;  /* 0x0006e00c01007387 */ /* 0x000fe80000100800 */
[----:B------:R0:W-:Y:S02]  /*76b0*/  STL [R1+0x6dc], R14 ;  /* 0x0006dc0e01007387 */ /* 0x0001e40000100800 */
[----:B0-----:R-:W-:-:S02]  /*76c0*/  @!P1 LOP3.LUT R14, R15, R14, RZ, 0x3c, !PT ;  /* 0x0000000e0f0e9212 */ /* 0x001fc400078e3cff */
[----:B---3--:R-:W-:Y:S02]  /*76d0*/  PRMT R74, RZ, 0x7610, R74 ;  /* 0x00007610ff4a7816 */ /* 0x008fe4000000004a */
        /* <DEDUP_REMOVED lines=14> */
[----:B------:R-:W-:-:S05]  /*77c0*/  VIADD R11, R91, 0xffffffc4 ;  /* 0xffffffc45b0b7836 */ /* 0x000fca0000000000 */
[----:B------:R-:W-:Y:S01]  /*77d0*/  ISETP.GE.U32.AND P0, PT, R11, 0x7fffff45, PT ;  /* 0x7fffff450b00780c */ /* 0x000fe20003f06070 */
        /* <DEDUP_REMOVED lines=188> */
[----:B------:R-:W-:Y:S02]  /*83a0*/  VIADD R12, R91, 0xffffffa4 ;  /* 0xffffffa45b0c7836 */ /* 0x000fe40000000000 */
[----:B------:R-:W-:-:S03]  /*83b0*/  IMAD R11, R6, 0x5b, RZ ;  /* 0x0000005b060b7824 */ /* 0x000fc600078e02ff */
[----:B------:R-:W-:Y:S02]  /*83c0*/  ISETP.GE.U32.AND P3, PT, R12, 0x7fffff25, PT ;  /* 0x7fffff250c00780c */ /* 0x000fe40003f66070 */
[----:B------:R-:W-:Y:S02]  /*83d0*/  SHF.R.S32.HI R10, RZ, 0x1f, R11 ;  /* 0x0000001fff0a7819 */ /* 0x000fe4000001140b */
[----:B------:R-:W-:Y:S01]  /*83e0*/  IADD3 R16, P6, PT, R11, R0, RZ ;  /* 0x000000000b107210 */ /* 0x000fe20007fde0ff */
[----:B---3--:R0:W-:Y:S04]  /*83f0*/  STL [R1+0xc4], R46 ;  /* 0x0000c42e01007387 */ /* 0x0081e80000100800 */
[----:B0-----:R-:W3:Y:S01]  /*8400*/  LDL.LU R46, [R1+0xf24] ;  /* 0x000f2400012e7983 */ /* 0x001ee20000300800 */
[----:B------:R-:W-:-:S02]  /*8410*/  IMAD.MOV.U32 R15, RZ, RZ, R16 ;  /* 0x000000ffff0f7224 */ /* 0x000fc400078e0010 */
[----:B------:R-:W-:Y:S01]  /*8420*/  IMAD.X R14, R10, 0x1, R2, P6 ;  /* 0x000000010a0e7824 */ /* 0x000fe200030e0602 */
[----:B------:R-:W-:Y:S04]  /*8430*/  STL [R1+0xa58], R16 ;  /* 0x000a581001007387 */ /* 0x000fe80000100800 */
[-C--:B------:R-:W-:Y:S01]  /*8440*/  @!P3 LOP3.LUT R15, R15, R14.reuse, RZ, 0x3c, !PT ;  /* 0x0000000e0f0fb212 */ /* 0x080fe200078e3cff */
[----:B------:R0:W-:Y:S03]  /*8450*/  STL [R1+0xa54], R14 ;  /* 0x000a540e01007387 */ /* 0x0001e60000100800 */
[----:B0-----:R-:W-:-:S04]  /*8460*/  @!P3 LOP3.LUT R14, R15, R14, RZ, 0x3c, !PT ;  /* 0x0000000e0f0eb212 */ /* 0x001fc800078e3cff */
[----:B------:R-:W-:Y:S02]  /*8470*/  @!P3 LOP3.LUT R15, R15, R14, RZ, 0x3c, !PT ;  /* 0x0000000e0f0fb212 */ /* 0x000fe400078e3cff */
[----:B---3--:R-:W-:-:S06]  /*8480*/  PRMT R46, RZ, 0x7610, R46 ;  /* 0x00007610ff2e7816 */ /* 0x008fcc000000002e */
        /* <DEDUP_REMOVED lines=15> */
[----:B------:R-:W-:Y:S01]  /*8580*/  ISETP.GE.U32.AND P0, PT, R12, 0x7fffff1d, PT ;  /* 0x7fffff1d0c00780c */ /* 0x000fe20003f06070 */
[----:B------:R-:W-:Y:S01]  /*8590*/  IMAD.MOV.U32 R16, RZ, RZ, R92 ;  /* 0x000000ffff107224 */ /* 0x000fe200078e005c */
[----:B------:R-:W-:Y:S02]  /*85a0*/  SHF.R.S32.HI R10, RZ, 0x1f, R11 ;  /* 0x0000001fff0a7819 */ /* 0x000fe4000001140b */
[----:B------:R-:W-:-:S05]  /*85b0*/  IADD3 R92, P6, PT, R11, R0, RZ ;  /* 0x000000000b5c7210 */ /* 0x000fca0007fde0ff */
[----:B0-----:R-:W-:Y:S02]  /*85c0*/  IMAD.MOV.U32 R15, RZ, RZ, R92 ;  /* 0x000000ffff0f7224 */ /* 0x001fe400078e005c */
[----:B------:R-:W-:-:S05]  /*85d0*/  IMAD.X R14, R10, 0x1, R2, P6 ;  /* 0x000000010a0e7824 */ /* 0x000fca00030e0602 */
[-C--:B------:R-:W-:Y:S02]  /*85e0*/  @!P0 LOP3.LUT R15, R15, R14.reuse, RZ, 0x3c, !PT ;  /* 0x0000000e0f0f8212 */ /* 0x080fe400078e3cff */
[----:B------:R-:W-:Y:S01]  /*85f0*/  PRMT R48, RZ, 0x7610, R48 ;  /* 0x00007610ff307816 */ /* 0x000fe20000000030 */
[----:B---3--:R0:W-:Y:S04]  /*8600*/  STL [R1+0xbc], R74 ;  /* 0x0000bc4a01007387 */ /* 0x0081e80000100800 */
[----:B0-----:R-:W3:Y:S04]  /*8610*/  LDL.LU R74, [R1+0xf1c] ;  /* 0x000f1c00014a7983 */ /* 0x001ee80000300800 */
[----:B------:R-:W-:Y:S04]  /*8620*/  STL [R1+0xac8], R92 ;  /* 0x000ac85c01007387 */ /* 0x000fe80000100800 */
[----:B------:R0:W-:Y:S02]  /*8630*/  STL [R1+0xac4], R14 ;  /* 0x000ac40e01007387 */ /* 0x0001e40000100800 */
        /* <DEDUP_REMOVED lines=14> */
[----:B------:R0:W2:Y:S01]  /*8720*/  @!P0 LDG.E.U8 R47, desc[UR14][R14.64] ;  /* 0x0000000e0e2f8981 */ /* 0x0000a2000c1e1100 */
        /* <DEDUP_REMOVED lines=34> */
[----:B------:R-:W-:Y:S01]  /*8950*/  IMAD.X R14, R10, 0x1, R2, P6 ;  /* 0x000000010a0e7824 */ /* 0x000fe200030e0602 */
[----:B------:R0:W-:Y:S04]  /*8960*/  STL [R1+0xbb8], R92 ;  /* 0x000bb85c01007387 */ /* 0x0001e80000100800 */
[----:B------:R-:W-:Y:S01]  /*8970*/  @!P2 LOP3.LUT R15, R15, R14, RZ, 0x3c, !PT ;  /* 0x0000000e0f0fa212 */ /* 0x000fe200078e3cff */
[----:B0-----:R-:W3:Y:S01]  /*8980*/  LDL.LU R92, [R1+0xf0c] ;  /* 0x000f0c00015c7983 */ /* 0x001ee20000300800 */
[----:B------:R-:W-:-:S03]  /*8990*/  PRMT R90, RZ, 0x7610, R90 ;  /* 0x00007610ff5a7816 */ /* 0x000fc6000000005a */
[----:B--2---:R-:W-:Y:S04]  /*89a0*/  STL [R1+0xe80], R65 ;  /* 0x000e804101007387 */ /* 0x004fe80000100800 */
        /* <DEDUP_REMOVED lines=118> */
[----:B------:R-:W-:Y:S01]  /*9110*/  IMAD.X R14, R10, 0x1, R4, P6 ;  /* 0x000000010a0e7824 */ /* 0x000fe200030e0604 */
[----:B------:R-:W-:Y:S04]  /*9120*/  STL [R1+0x420], R65 ;  /* 0x0004204101007387 */ /* 0x000fe80000100800 */
[-C--:B------:R-:W-:Y:S02]  /*9130*/  @!P1 LOP3.LUT R15, R15, R14.reuse, RZ, 0x3c, !PT ;  /* 0x0000000e0f0f9212 */ /* 0x080fe400078e3cff */
[----:B------:R-:W-:Y:S01]  /*9140*/  PRMT R76, RZ, 0x7610, R76 ;  /* 0x00007610ff4c7816 */ /* 0x000fe2000000004c */
[----:B--2---:R0:W-:Y:S04]  /*9150*/  STL [R1+0x78], R78 ;  /* 0x0000784e01007387 */ /* 0x0041e80000100800 */
[----:B0-----:R-:W2:Y:S04]  /*9160*/  LDL.LU R78, [R1+0xee8] ;  /* 0x000ee800014e7983 */ /* 0x001ea80000300800 */
        /* <DEDUP_REMOVED lines=62> */
[----:B------:R-:W-:Y:S01]  /*9550*/  ISETP.GE.U32.AND P3, PT, R12, 0x7fffff54, PT ;  /* 0x7fffff540c00780c */ /* 0x000fe20003f66070 */
[----:B------:R-:W-:Y:S01]  /*9560*/  IMAD.MOV.U32 R65, RZ, RZ, R77 ;  /* 0x000000ffff417224 */ /* 0x000fe200078e004d */
[----:B------:R-:W-:Y:S02]  /*9570*/  SHF.R.S32.HI R10, RZ, 0x1f, R11 ;  /* 0x0000001fff0a7819 */ /* 0x000fe4000001140b */
[----:B------:R-:W-:-:S05]  /*9580*/  IADD3 R77, P6, PT, R11, R0, RZ ;  /* 0x000000000b4d7210 */ /* 0x000fca0007fde0ff */
[----:B0-----:R-:W-:Y:S01]  /*9590*/  IMAD.X R14, R10, 0x1, R2, P6 ;  /* 0x000000010a0e7824 */ /* 0x001fe200030e0602 */
[----:B------:R-:W-:Y:S01]  /*95a0*/  STL [R1+0x7c0], R77 ;  /* 0x0007c04d01007387 */ /* 0x000fe20000100800 */
[----:B------:R-:W-:Y:S02]  /*95b0*/  PRMT R7, RZ, 0x7610, R7 ;  /* 0x00007610ff077816 */ /* 0x000fe40000000007 */
[----:B------:R-:W-:Y:S02]  /*95c0*/  @!P3 IMAD.MOV.U32 R15, RZ, RZ, R14 ;  /* 0x000000ffff0fb224 */ /* 0x000fe400078e000e */
[C---:B------:R-:W-:Y:S01]  /*95d0*/  VIADD R12, R91.reuse, 0xffffffcb ;  /* 0xffffffcb5b0c7836 */ /* 0x040fe20000000000 */
[----:B--2---:R0:W-:Y:S02]  /*95e0*/  STL [R1+0xe48], R83 ;  /* 0x000e485301007387 */ /* 0x0041e40000100800 */
[----:B0-----:R-:W-:Y:S02]  /*95f0*/  IMAD.MOV.U32 R83, RZ, RZ, R79 ;  /* 0x000000ffff537224 */ /* 0x001fe400078e004f */
[----:B------:R-:W2:Y:S04]  /*9600*/  LDL.LU R79, [R1+0xed4] ;  /* 0x000ed400014f7983 */ /* 0x000ea80000300800 */
[----:B------:R0:W-:Y:S02]  /*9610*/  STL [R1+0x7bc], R14 ;  /* 0x0007bc0e01007387 */ /* 0x0001e40000100800 */
[----:B0-----:R-:W-:Y:S01]  /*9620*/  @!P3 IMAD.MOV.U32 R14, RZ, RZ, R77 ;  /* 0x000000ffff0eb224 */ /* 0x001fe200078e004d */
[----:B------:R-:W-:Y:S01]  /*9630*/  ISETP.GE.U32.AND P0, PT, R12, 0x7fffff4c, PT ;  /* 0x7fffff4c0c00780c */ /* 0x000fe20003f06070 */
[----:B------:R-:W2:Y:S04]  /*9640*/  LDL.LU R77, [R1+0xed0] ;  /* 0x000ed000014d7983 */ /* 0x000ea80000300800 */
[----:B------:R0:W2:Y:S01]  /*9650*/  @!P3 LDG.E.U8 R7, desc[UR14][R14.64] ;  /* 0x0000000e0e07b981 */ /* 0x0000a2000c1e1100 */
[----:B------:R-:W-:-:S05]  /*9660*/  VIADD R12, R91, 0xffffffc3 ;  /* 0xffffffc35b0c7836 */ /* 0x000fca0000000000 */
[----:B------:R-:W-:Y:S01]  /*9670*/  ISETP.GE.U32.AND P1, PT, R12, 0x7fffff44, PT ;  /* 0x7fffff440c00780c */ /* 0x000fe20003f26070 */
[----:B------:R-:W-:-:S05]  /*9680*/  VIADD R12, R91, 0xffffffbb ;  /* 0xffffffbb5b0c7836 */ /* 0x000fca0000000000 */
[----:B------:R-:W-:Y:S01]  /*9690*/  ISETP.GE.U32.AND P2, PT, R12, 0x7fffff3c, PT ;  /* 0x7fffff3c0c00780c */ /* 0x000fe20003f46070 */
[----:B------:R-:W-:-:S05]  /*96a0*/  VIADD R12, R91, 0xffffffb3 ;  /* 0xffffffb35b0c7836 */ /* 0x000fca0000000000 */
[----:B------:R-:W-:Y:S02]  /*96b0*/  ISETP.GE.U32.AND P5, PT, R12, 0x7fffff34, PT ;  /* 0x7fffff340c00780c */ /* 0x000fe40003fa6070 */
[----:B------:R-:W-:-:S05]  /*96c0*/  IADD3 R12, P6, PT, R11, R3, RZ ;  /* 0x000000030b0c7210 */ /* 0x000fca0007fde0ff */
[----:B0-----:R-:W-:Y:S02]  /*96d0*/  IMAD.MOV.U32 R15, RZ, RZ, R12 ;  /* 0x000000ffff0f7224 */ /* 0x001fe400078e000c */
[----:B------:R-:W-:Y:S01]  /*96e0*/  IMAD.X R14, R10, 0x1, R4, P6 ;  /* 0x000000010a0e7824 */ /* 0x000fe200030e0604 */
[----:B------:R-:W-:Y:S04]  /*96f0*/  STL [R1+0x7c8], R12 ;  /* 0x0007c80c01007387 */ /* 0x000fe80000100800 */
[-C--:B------:R-:W-:Y:S02]  /*9700*/  @!P3 LOP3.LUT R15, R15, R14.reuse, RZ, 0x3c, !PT ;  /* 0x0000000e0f0fb212 */ /* 0x080fe400078e3cff */
[----:B------:R-:W-:Y:S01]  /*9710*/  PRMT R13, RZ, 0x7610, R13 ;  /* 0x00007610ff0d7816 */ /* 0x000fe2000000000d */
[----:B--2---:R-:W-:Y:S04]  /*9720*/  STL [R1+0xe4c], R7 ;  /* 0x000e4c0701007387 */ /* 0x004fe80000100800 */
[----:B------:R0:W-:Y:S02]  /*9730*/  STL [R1+0x7c4], R14 ;  /* 0x0007c40e01007387 */ /* 0x0001e40000100800 */
[----:B0-----:R-:W-:-:S04]  /*9740*/  @!P3 LOP3.LUT R14, R15, R14, RZ, 0x3c, !PT ;  /* 0x0000000e0f0eb212 */ /* 0x001fc800078e3cff */
[----:B------:R-:W-:-:S05]  /*9750*/  @!P3 LOP3.LUT R15, R15, R14, RZ, 0x3c, !PT ;  /* 0x0000000e0f0fb212 */ /* 0x000fca00078e3cff */
[----:B------:R0:W2:Y:S01]  /*9760*/  @!P3 LDG.E.U8 R13, desc[UR14][R14.64] ;  /* 0x0000000e0e0db981 */ /* 0x0000a2000c1e1100 */
[----:B------:R-:W-:Y:S02]  /*9770*/  IMAD R11, R6, 0x34, RZ ;  /* 0x00000034060b7824 */ /* 0x000fe400078e02ff */
[----:B------:R-:W-:-:S03]  /*9780*/  IMAD.MOV.U32 R7, RZ, RZ, R75 ;  /* 0x000000ffff077224 */ /* 0x000fc600078e004b */
[----:B------:R-:W-:Y:S02]  /*9790*/  SHF.R.S32.HI R10, RZ, 0x1f, R11 ;  /* 0x0000001fff0a7819 */ /* 0x000fe4000001140b */
[----:B------:R-:W-:-:S05]  /*97a0*/  IADD3 R75, P6, PT, R11, R0, RZ ;  /* 0x000000000b4b7210 */ /* 0x000fca0007fde0ff */
[----:B0-----:R-:W-:Y:S01]  /*97b0*/  IMAD.X R14, R10, 0x1, R2, P6 ;  /* 0x000000010a0e7824 */ /* 0x001fe200030e0602 */
[----:B------:R-:W-:Y:S01]  /*97c0*/  STL [R1+0x820], R75 ;  /* 0x0008204b01007387 */ /* 0x000fe20000100800 */
[----:B------:R-:W-:Y:S02]  /*97d0*/  PRMT R72, RZ, 0x7610, R72 ;  /* 0x00007610ff487816 */ /* 0x000fe40000000048 */
[----:B------:R-:W-:Y:S01]  /*97e0*/  @!P0 IMAD.MOV.U32 R15, RZ, RZ, R14 ;  /* 0x000000ffff0f8224 */ /* 0x000fe200078e000e */
[----:B--2---:R0:W-:Y:S02]  /*97f0*/  STL [R1+0xe50], R13 ;  /* 0x000e500d01007387 */ /* 0x0041e40000100800 */
[----:B0-----:R-:W-:Y:S02]  /*9800*/  IMAD.MOV.U32 R13, RZ, RZ, R9 ;  /* 0x000000ffff0d7224 */ /* 0x001fe400078e0009 */
[----:B------:R-:W2:Y:S04]  /*9810*/  LDL.LU R9, [R1+0xecc] ;  /* 0x000ecc0001097983 */ /* 0x000ea80000300800 */
[----:B------:R0:W-:Y:S02]  /*9820*/  STL [R1+0x81c], R14 ;  /* 0x00081c0e01007387 */ /* 0x0001e40000100800 */
[----:B0-----:R-:W-:-:S02]  /*9830*/  @!P0 IMAD.MOV.U32 R14, RZ, RZ, R75 ;  /* 0x000000ffff0e8224 */ /* 0x001fc400078e004b */
[----:B------:R-:W-:Y:S01]  /*9840*/  VIADD R12, R91, 0xffffffab ;  /* 0xffffffab5b0c7836 */ /* 0x000fe20000000000 */
[----:B------:R-:W2:Y:S04]  /*9850*/  LDL.LU R75, [R1+0xec8] ;  /* 0x000ec800014b7983 */ /* 0x000ea80000300800 */
[----:B------:R0:W2:Y:S01]  /*9860*/  @!P0 LDG.E.U8 R72, desc[UR14][R14.64] ;  /* 0x0000000e0e488981 */ /* 0x0000a2000c1e1100 */
        /* <DEDUP_REMOVED lines=40> */
[----:B------:R-:W-:-:S05]  /*9af0*/  IMAD R11, R6, 0x44, RZ ;  /* 0x00000044060b7824 */ /* 0x000fca00078e02ff */
[----:B------:R-:W-:Y:S02]  /*9b00*/  SHF.R.S32.HI R10, RZ, 0x1f, R11 ;  /* 0x0000001fff0a7819 */ /* 0x000fe4000001140b */
[----:B------:R-:W-:-:S05]  /*9b10*/  IADD3 R66, P6, PT, R11, R0, RZ ;  /* 0x000000000b427210 */ /* 0x000fca0007fde0ff */
[----:B0-----:R-:W-:Y:S02]  /*9b20*/  IMAD.MOV.U32 R15, RZ, RZ, R66 ;  /* 0x000000ffff0f7224 */ /* 0x001fe400078e0042 */
[----:B------:R-:W-:Y:S01]  /*9b30*/  IMAD.X R14, R10, 0x1, R2, P6 ;  /* 0x000000010a0e7824 */ /* 0x000fe200030e0602 */
[----:B------:R0:W-:Y:S04]  /*9b40*/  STL [R1+0x910], R66 ;  /* 0x0009104201007387 */ /* 0x0001e80000100800 */
[----:B------:R-:W-:Y:S02]  /*9b50*/  @!P2 LOP3.LUT R15, R15, R14, RZ, 0x3c, !PT ;  /* 0x0000000e0f0fa212 */ /* 0x000fe400078e3cff */
[----:B------:R-:W-:Y:S02]  /*9b60*/  PRMT R68, RZ, 0x7610, R68 ;  /* 0x00007610ff447816 */ /* 0x000fe40000000044 */
[----:B0-----:R-:W-:-:S02]  /*9b70*/  IADD3 R66, P6, PT, R11, R3, RZ ;  /* 0x000000030b427210 */ /* 0x001fc40007fde0ff */
[----:B------:R-:W-:Y:S01]  /*9b80*/  PRMT R53, RZ, 0x7610, R53 ;  /* 0x00007610ff357816 */ /* 0x000fe20000000035 */
[----:B--2---:R-:W-:Y:S04]  /*9b90*/  STL [R1+0xe60], R67 ;  /* 0x000e604301007387 */ /* 0x004fe80000100800 */
[----:B------:R0:W-:Y:S02]  /*9ba0*/  STL [R1+0x90c], R14 ;  /* 0x00090c0e01007387 */ /* 0x0001e40000100800 */
[----:B0-----:R-:W-:-:S04]  /*9bb0*/  @!P2 LOP3.LUT R14, R15, R14, RZ, 0x3c, !PT ;  /* 0x0000000e0f0ea212 */ /* 0x001fc800078e3cff */
[----:B------:R-:W-:-:S05]  /*9bc0*/  @!P2 LOP3.LUT R15, R15, R14, RZ, 0x3c, !PT ;  /* 0x0000000e0f0fa212 */ /* 0x000fca00078e3cff */
[----:B------:R0:W2:Y:S02]  /*9bd0*/  @!P2 LDG.E.U8 R68, desc[UR14][R14.64] ;  /* 0x0000000e0e44a981 */ /* 0x0000a4000c1e1100 */
[----:B0-----:R-:W-:Y:S02]  /*9be0*/  IMAD.X R15, R10, 0x1, R4, P6 ;  /* 0x000000010a0f7824 */ /* 0x001fe400030e0604 */
[----:B------:R-:W-:-:S05]  /*9bf0*/  @!P2 IMAD.MOV.U32 R14, RZ, RZ, R66 ;  /* 0x000000ffff0ea224 */ /* 0x000fca00078e0042 */
[----:B------:R0:W3:Y:S01]  /*9c00*/  @!P2 LDG.E.U8 R53, desc[UR14][R14.64] ;  /* 0x0000000e0e35a981 */ /* 0x0000e2000c1e1100 */
[----:B------:R-:W-:-:S05]  /*9c10*/  IMAD R11, R6, 0x4c, RZ ;  /* 0x0000004c060b7824 */ /* 0x000fca00078e02ff */
[----:B------:R-:W-:Y:S02]  /*9c20*/  SHF.R.S32.HI R10, RZ, 0x1f, R11 ;  /* 0x0000001fff0a7819 */ /* 0x000fe4000001140b */
[----:B------:R-:W-:Y:S01]  /*9c30*/  IADD3 R67, P6, PT, R11, R0, RZ ;  /* 0x000000000b437210 */ /* 0x000fe20007fde0ff */
[----:B------:R-:W-:Y:S01]  /*9c40*/  STL [R1+0x918], R66 ;  /* 0x0009184201007387 */ /* 0x000fe20000100800 */
[----:B------:R-:W-:-:S03]  /*9c50*/  PRMT R52, RZ, 0x7610, R52 ;  /* 0x00007610ff347816 */ /* 0x000fc60000000034 */
[----:B0-----:R-:W-:Y:S01]  /*9c60*/  @!P5 IMAD.MOV.U32 R14, RZ, RZ, R67 ;  /* 0x000000ffff0ed224 */ /* 0x001fe200078e0043 */
[----:B------:R-:W-:Y:S02]  /*9c70*/  PRMT R51, RZ, 0x7610, R51 ;  /* 0x00007610ff337816 */ /* 0x000fe40000000033 */
[----:B------:R-:W-:Y:S01]  /*9c80*/  PRMT R50, RZ, 0x7610, R50 ;  /* 0x00007610ff327816 */ /* 0x000fe20000000032 */
[----:B--2---:R0:W-:Y:S04]  /*9c90*/  STL [R1+0xe64], R68 ;  /* 0x000e644401007387 */ /* 0x0041e80000100800 */
[----:B------:R1:W-:Y:S01]  /*9ca0*/  STL [R1+0x914], R15 ;  /* 0x0009140f01007387 */ /* 0x0003e20000100800 */
[----:B0-----:R-:W-:Y:S01]  /*9cb0*/  IMAD.X R68, R10, 0x1, R2, P6 ;  /* 0x000000010a447824 */ /* 0x001fe200030e0602 */
[----:B------:R-:W-:Y:S01]  /*9cc0*/  IADD3 R66, P6, PT, R11, R3, RZ ;  /* 0x000000030b427210 */ /* 0x000fe20007fde0ff */
[----:B------:R-:W-:Y:S01]  /*9cd0*/  IMAD R11, R6, 0x54, RZ ;  /* 0x00000054060b7824 */ /* 0x000fe200078e02ff */
[----:B------:R0:W-:Y:S01]  /*9ce0*/  STL [R1+0x988], R67 ;  /* 0x0009884301007387 */ /* 0x0001e20000100800 */
[----:B-1----:R-:W-:-:S03]  /*9cf0*/  @!P5 IMAD.MOV.U32 R15, RZ, RZ, R68 ;  /* 0x000000ffff0fd224 */ /* 0x002fc600078e0044 */
[----:B---3--:R1:W-:Y:S04]  /*9d00*/  STL [R1+0xe68], R53 ;  /* 0x000e683501007387 */ /* 0x0083e80000100800 */
[----:B------:R2:W3:Y:S01]  /*9d10*/  @!P5 LDG.E.U8 R52, desc[UR14][R14.64] ;  /* 0x0000000e0e34d981 */ /* 0x0004e2000c1e1100 */
[----:B0-----:R-:W-:Y:S01]  /*9d20*/  IMAD.X R67, R10, 0x1, R4, P6 ;  /* 0x000000010a437824 */ /* 0x001fe200030e0604 */
[----:B------:R-:W-:Y:S02]  /*9d30*/  SHF.R.S32.HI R10, RZ, 0x1f, R11 ;  /* 0x0000001fff0a7819 */ /* 0x000fe4000001140b */
[----:B-1----:R-:W-:Y:S01]  /*9d40*/  IADD3 R53, P6, PT, R11, R0, RZ ;  /* 0x000000000b357210 */ /* 0x002fe20007fde0ff */
[----:B------:R-:W-:Y:S01]  /*9d50*/  STL [R1+0x984], R68 ;  /* 0x0009844401007387 */ /* 0x000fe20000100800 */
[----:B--2---:R-:W-:-:S02]  /*9d60*/  @!P5 IMAD.MOV.U32 R14, RZ, RZ, R66 ;  /* 0x000000ffff0ed224 */ /* 0x004fc400078e0042 */
[----:B------:R-:W-:Y:S01]  /*9d70*/  @!P5 IMAD.MOV.U32 R15, RZ, RZ, R67 ;  /* 0x000000ffff0fd224 */ /* 0x000fe200078e0043 */
[----:B------:R0:W-:Y:S04]  /*9d80*/  STL [R1+0x990], R66 ;  /* 0x0009904201007387 */ /* 0x0001e80000100800 */
[----:B------:R1:W2:Y:S01]  /*9d90*/  @!P5 LDG.E.U8 R51, desc[UR14][R14.64] ;  /* 0x0000000e0e33d981 */ /* 0x0002a2000c1e1100 */
[----:B0-----:R-:W-:Y:S02]  /*9da0*/  IMAD.X R66, R10, 0x1, R2, P6 ;  /* 0x000000010a427824 */ /* 0x001fe400030e0602 */
[----:B-1----:R-:W-:Y:S02]  /*9db0*/  @!P3 IMAD.MOV.U32 R14, RZ, RZ, R53 ;  /* 0x000000ffff0eb224 */ /* 0x002fe400078e0035 */
[----:B------:R-:W-:-:S05]  /*9dc0*/  @!P3 IMAD.MOV.U32 R15, RZ, RZ, R66 ;  /* 0x000000ffff0fb224 */ /* 0x000fca00078e0042 */
[----:B------:R0:W4:Y:S01]  /*9dd0*/  @!P3 LDG.E.U8 R50, desc[UR14][R14.64] ;  /* 0x0000000e0e32b981 */ /* 0x000122000c1e1100 */
[----:B------:R-:W-:Y:S02]  /*9de0*/  PRMT R49, RZ, 0x7610, R49 ;  /* 0x00007610ff317816 */ /* 0x000fe40000000031 */
[----:B------:R-:W-:Y:S02]  /*9df0*/  PRMT R59, RZ, 0x7610, R59 ;  /* 0x00007610ff3b7816 */ /* 0x000fe4000000003b */
[----:B------:R-:W-:Y:S01]  /*9e00*/  PRMT R58, RZ, 0x7610, R58 ;  /* 0x00007610ff3a7816 */ /* 0x000fe2000000003a */
[----:B---3--:R1:W-:Y:S04]  /*9e10*/  STL [R1+0xe6c], R52 ;  /* 0x000e6c3401007387 */ /* 0x0083e80000100800 */
[----:B------:R-:W-:Y:S01]  /*9e20*/  STL [R1+0x98c], R67 ;  /* 0x00098c4301007387 */ /* 0x000fe20000100800 */
[----:B-1----:R-:W-:Y:S01]  /*9e30*/  IADD3 R52, P6, PT, R11, R3, RZ ;  /* 0x000000030b347210 */ /* 0x002fe20007fde0ff */
[----:B------:R-:W-:-:S02]  /*9e40*/  IMAD R11, R6, 0x5c, RZ ;  /* 0x0000005c060b7824 */ /* 0x000fc400078e02ff */
[----:B------:R1:W-:Y:S04]  /*9e50*/  STL [R1+0x9f8], R53 ;  /* 0x0009f83501007387 */ /* 0x0003e80000100800 */
[----:B--2---:R2:W-:Y:S01]  /*9e60*/  STL [R1+0xe70], R51 ;  /* 0x000e703301007387 */ /* 0x0045e20000100800 */
[----:B0-----:R-:W-:Y:S02]  /*9e70*/  @!P3 IMAD.MOV.U32 R14, RZ, RZ, R52 ;  /* 0x000000ffff0eb224 */ /* 0x001fe400078e0034 */
[----:B-1----:R-:W-:Y:S01]  /*9e80*/  IMAD.X R53, R10, 0x1, R4, P6 ;  /* 0x000000010a357824 */ /* 0x002fe200030e0604 */
[----:B------:R-:W-:Y:S01]  /*9e90*/  SHF.R.S32.HI R10, RZ, 0x1f, R11 ;  /* 0x0000001fff0a7819 */ /* 0x000fe2000001140b */
[----:B------:R-:W-:Y:S01]  /*9ea0*/  STL [R1+0x9f4], R66 ;  /* 0x0009f44201007387 */ /* 0x000fe20000100800 */
[----:B--2---:R-:W-:Y:S01]  /*9eb0*/  IADD3 R51, P6, PT, R11, R0, RZ ;  /* 0x000000000b337210 */ /* 0x004fe20007fde0ff */
[----:B------:R-:W-:-:S02]  /*9ec0*/  @!P3 IMAD.MOV.U32 R15, RZ, RZ, R53 ;  /* 0x000000ffff0fb224 */ /* 0x000fc400078e0035 */
[----:B------:R0:W-:Y:S04]  /*9ed0*/  STL [R1+0xa00], R52 ;  /* 0x000a003401007387 */ /* 0x0001e80000100800 */
[----:B------:R1:W2:Y:S04]  /*9ee0*/  @!P3 LDG.E.U8 R49, desc[UR14][R14.64] ;  /* 0x0000000e0e31b981 */ /* 0x0002a8000c1e1100 */
[----:B----4-:R3:W-:Y:S01]  /*9ef0*/  STL [R1+0xe74], R50 ;  /* 0x000e743201007387 */ /* 0x0107e20000100800 */
[----:B0-----:R-:W-:-:S03]  /*9f00*/  IMAD.X R52, R10, 0x1, R2, P6 ;  /* 0x000000010a347824 */ /* 0x001fc600030e0602 */
[----:B------:R-:W-:Y:S01]  /*9f10*/  STL [R1+0x9fc], R53 ;  /* 0x0009fc3501007387 */ /* 0x000fe20000100800 */
[----:B-1----:R-:W-:Y:S02]  /*9f20*/  @!P0 IMAD.MOV.U32 R14, RZ, RZ, R51 ;  /* 0x000000ffff0e8224 */ /* 0x002fe400078e0033 */
[----:B------:R-:W-:Y:S01]  /*9f30*/  @!P0 IMAD.MOV.U32 R15, RZ, RZ, R52 ;  /* 0x000000ffff0f8224 */ /* 0x000fe200078e0034 */
[----:B---3--:R-:W-:Y:S01]  /*9f40*/  IADD3 R50, P6, PT, R11, R3, RZ ;  /* 0x000000030b327210 */ /* 0x008fe20007fde0ff */
[----:B------:R0:W-:Y:S04]  /*9f50*/  STL [R1+0xa68], R51 ;  /* 0x000a683301007387 */ /* 0x0001e80000100800 */
[----:B------:R1:W3:Y:S01]  /*9f60*/  @!P0 LDG.E.U8 R59, desc[UR14][R14.64] ;  /* 0x0000000e0e3b8981 */ /* 0x0002e2000c1e1100 */
[----:B0-----:R-:W-:-:S02]  /*9f70*/  IMAD.X R51, R10, 0x1, R4, P6 ;  /* 0x000000010a337824 */ /* 0x001fc400030e0604 */
[----:B-1----:R-:W-:Y:S02]  /*9f80*/  @!P0 IMAD.MOV.U32 R14, RZ, RZ, R50 ;  /* 0x000000ffff0e8224 */ /* 0x002fe400078e0032 */
[----:B------:R-:W-:-:S05]  /*9f90*/  @!P0 IMAD.MOV.U32 R15, RZ, RZ, R51 ;  /* 0x000000ffff0f8224 */ /* 0x000fca00078e0033 */
[----:B------:R0:W4:Y:S01]  /*9fa0*/  @!P0 LDG.E.U8 R58, desc[UR14][R14.64] ;  /* 0x0000000e0e3a8981 */ /* 0x000122000c1e1100 */
[----:B------:R-:W-:Y:S02]  /*9fb0*/  VIADD R12, R91, 0xffffff9b ;  /* 0xffffff9b5b0c7836 */ /* 0x000fe40000000000 */
[----:B------:R-:W-:-:S03]  /*9fc0*/  IMAD R11, R6, 0x64, RZ ;  /* 0x00000064060b7824 */ /* 0x000fc600078e02ff */
[----:B------:R-:W-:Y:S02]  /*9fd0*/  ISETP.GE.U32.AND P1, PT, R12, 0x7fffff1c, PT ;  /* 0x7fffff1c0c00780c */ /* 0x000fe40003f26070 */
[----:B------:R-:W-:Y:S02]  /*9fe0*/  SHF.R.S32.HI R10, RZ, 0x1f, R11 ;  /* 0x0000001fff0a7819 */ /* 0x000fe4000001140b */
[----:B------:R-:W-:Y:S02]  /*9ff0*/  PRMT R57, RZ, 0x7610, R57 ;  /* 0x00007610ff397816 */ /* 0x000fe40000000039 */
[----:B------:R-:W-:Y:S01]  /*a000*/  PRMT R56, RZ, 0x7610, R56 ;  /* 0x00007610ff387816 */ /* 0x000fe20000000038 */
[----:B--2---:R1:W-:Y:S04]  /*a010*/  STL [R1+0xe78], R49 ;  /* 0x000e783101007387 */ /* 0x0043e80000100800 */
[----:B------:R-:W-:Y:S04]  /*a020*/  STL [R1+0xa64], R52 ;  /* 0x000a643401007387 */ /* 0x000fe80000100800 */
[----:B------:R-:W-:Y:S01]  /*a030*/  STL [R1+0xa70], R50 ;  /* 0x000a703201007387 */ /* 0x000fe20000100800 */
[----:B-1----:R-:W-:-:S03]  /*a040*/  IADD3 R49, P6, PT, R11, R0, RZ ;  /* 0x000000000b317210 */ /* 0x002fc60007fde0ff */
[----:B---3--:R-:W-:Y:S04]  /*a050*/  STL [R1+0xe7c], R59 ;  /* 0x000e7c3b01007387 */ /* 0x008fe80000100800 */
[----:B------:R1:W-:Y:S01]  /*a060*/  STL [R1+0xa6c], R51 ;  /* 0x000a6c3301007387 */ /* 0x0003e20000100800 */
[----:B0-----:R-:W-:-:S03]  /*a070*/  @!P1 IMAD.MOV.U32 R14, RZ, RZ, R49 ;  /* 0x000000ffff0e9224 */ /* 0x001fc600078e0031 */
[----:B------:R-:W-:Y:S01]  /*a080*/  STL [R1+0xad8], R49 ;  /* 0x000ad83101007387 */ /* 0x000fe20000100800 */
[----:B-1----:R-:W-:Y:S01]  /*a090*/  IMAD.X R51, R10, 0x1, R2, P6 ;  /* 0x000000010a337824 */ /* 0x002fe200030e0602 */
[----:B------:R-:W-:Y:S02]  /*a0a0*/  IADD3 R50, P6, PT, R11, R3, RZ ;  /* 0x000000030b327210 */ /* 0x000fe40007fde0ff */
[----:B----4-:R-:W-:Y:S01]  /*a0b0*/  STL [R1+0xe84], R58 ;  /* 0x000e843a01007387 */ /* 0x010fe20000100800 */
[----:B------:R-:W-:-:S03]  /*a0c0*/  @!P1 IMAD.MOV.U32 R15, RZ, RZ, R51 ;  /* 0x000000ffff0f9224 */ /* 0x000fc600078e0033 */
[----:B------:R0:W-:Y:S04]  /*a0d0*/  STL [R1+0xad4], R51 ;  /* 0x000ad43301007387 */ /* 0x0001e80000100800 */
[----:B------:R1:W2:Y:S01]  /*a0e0*/  @!P1 LDG.E.U8 R57, desc[UR14][R14.64] ;  /* 0x0000000e0e399981 */ /* 0x0002a2000c1e1100 */
[----:B0-----:R-:W-:Y:S02]  /*a0f0*/  IMAD.X R51, R10, 0x1, R4, P6 ;  /* 0x000000010a337824 */ /* 0x001fe400030e0604 */
[----:B-1----:R-:W-:Y:S02]  /*a100*/  @!P1 IMAD.MOV.U32 R14, RZ, RZ, R50 ;  /* 0x000000ffff0e9224 */ /* 0x002fe400078e0032 */
[----:B------:R-:W-:-:S05]  /*a110*/  @!P1 IMAD.MOV.U32 R15, RZ, RZ, R51 ;  /* 0x000000ffff0f9224 */ /* 0x000fca00078e0033 */
[----:B------:R0:W3:Y:S01]  /*a120*/  @!P1 LDG.E.U8 R56, desc[UR14][R14.64] ;  /* 0x0000000e0e389981 */ /* 0x0000e2000c1e1100 */
[----:B------:R-:W-:Y:S02]  /*a130*/  VIADD R12, R91, 0xffffff93 ;  /* 0xffffff935b0c7836 */ /* 0x000fe40000000000 */
[----:B------:R-:W-:-:S03]  /*a140*/  IMAD R11, R6, 0x6c, RZ ;  /* 0x0000006c060b7824 */ /* 0x000fc600078e02ff */
[----:B------:R-:W-:Y:S02]  /*a150*/  ISETP.GE.U32.AND P2, PT, R12, 0x7fffff14, PT ;  /* 0x7fffff140c00780c */ /* 0x000fe40003f46070 */
[----:B------:R-:W-:Y:S02]  /*a160*/  SHF.R.S32.HI R10, RZ, 0x1f, R11 ;  /* 0x0000001fff0a7819 */ /* 0x000fe4000001140b */
[----:B------:R-:W-:Y:S01]  /*a170*/  IADD3 R49, P6, PT, R11, R0, RZ ;  /* 0x000000000b317210 */ /* 0x000fe20007fde0ff */
[----:B------:R-:W-:Y:S01]  /*a180*/  STL [R1+0xae0], R50 ;  /* 0x000ae03201007387 */ /* 0x000fe20000100800 */
[----:B------:R-:W-:-:S07]  /*a190*/  PRMT R55, RZ, 0x7610, R55 ;  /* 0x00007610ff377816 */ /* 0x000fce0000000037 */
[----:B0-----:R-:W-:Y:S01]  /*a1a0*/  @!P2 IMAD.MOV.U32 R14, RZ, RZ, R49 ;  /* 0x000000ffff0ea224 */ /* 0x001fe200078e0031 */
[----:B------:R-:W-:Y:S01]  /*a1b0*/  PRMT R46, RZ, 0x7610, R46 ;  /* 0x00007610ff2e7816 */ /* 0x000fe2000000002e */
[----:B--2---:R-:W-:Y:S04]  /*a1c0*/  STL [R1+0xe88], R57 ;  /* 0x000e883901007387 */ /* 0x004fe80000100800 */
[----:B------:R0:W-:Y:S04]  /*a1d0*/  STL [R1+0xadc], R51 ;  /* 0x000adc3301007387 */ /* 0x0001e80000100800 */
[----:B------:R-:W-:Y:S01]  /*a1e0*/  STL [R1+0xb48], R49 ;  /* 0x000b483101007387 */ /* 0x000fe20000100800 */
[----:B0-----:R-:W-:Y:S01]  /*a1f0*/  IMAD.X R51, R10, 0x1, R2, P6 ;  /* 0x000000010a337824 */ /* 0x001fe200030e0602 */
[----:B------:R-:W-:-:S02]  /*a200*/  IADD3 R50, P6, PT, R11, R3, RZ ;  /* 0x000000030b327210 */ /* 0x000fc40007fde0ff */
[----:B---3--:R-:W-:Y:S01]  /*a210*/  STL [R1+0xe8c], R56 ;  /* 0x000e8c3801007387 */ /* 0x008fe20000100800 */
        /* <DEDUP_REMOVED lines=13> */
[----:B------:R-:W-:Y:S01]  /*a2f0*/  VIADD R12, R91, 0xffffff83 ;  /* 0xffffff835b0c7836 */ /* 0x000fe20000000000 */
[----:B------:R-:W-:-:S04]  /*a300*/  PRMT R54, RZ, 0x7610, R54 ;  /* 0x00007610ff367816 */ /* 0x000fc80000000036 */
[----:B------:R-:W-:Y:S02]  /*a310*/  ISETP.GE.U32.AND P3, PT, R12, 0x7fffff04, PT ;  /* 0x7fffff040c00780c */ /* 0x000fe40003f66070 */
[----:B0-----:R-:W-:Y:S01]  /*a320*/  @!P5 IMAD.MOV.U32 R14, RZ, RZ, R49 ;  /* 0x000000ffff0ed224 */ /* 0x001fe200078e0031 */
[----:B------:R-:W-:Y:S02]  /*a330*/  PRMT R74, RZ, 0x7610, R74 ;  /* 0x00007610ff4a7816 */ /* 0x000fe4000000004a */
[----:B------:R-:W-:Y:S01]  /*a340*/  PRMT R48, RZ, 0x7610, R48 ;  /* 0x00007610ff307816 */ /* 0x000fe20000000030 */
[----:B--2---:R-:W-:Y:S04]  /*a350*/  STL [R1+0xe90], R55 ;  /* 0x000e903701007387 */ /* 0x004fe80000100800 */
[----:B------:R0:W-:Y:S04]  /*a360*/  STL [R1+0xb4c], R51 ;  /* 0x000b4c3301007387 */ /* 0x0001e80000100800 */
[----:B------:R-:W-:Y:S01]  /*a370*/  STL [R1+0xbc8], R49 ;  /* 0x000bc83101007387 */ /* 0x000fe20000100800 */
[----:B0-----:R-:W-:Y:S01]  /*a380*/  IMAD.X R51, R10, 0x1, R2, P6 ;  /* 0x000000010a337824 */ /* 0x001fe200030e0602 */
[----:B------:R-:W-:Y:S01]  /*a390*/  IADD3 R50, P6, PT, R11, R3, RZ ;  /* 0x000000030b327210 */ /* 0x000fe20007fde0ff */
[----:B------:R-:W-:Y:S01]  /*a3a0*/  IMAD R11, R6, 0x7c, RZ ;  /* 0x0000007c060b7824 */ /* 0x000fe200078e02ff */
[----:B---3--:R0:W-:Y:S01]  /*a3b0*/  STL [R1+0xe94], R46 ;  /* 0x000e942e01007387 */ /* 0x0081e20000100800 */
[----:B------:R-:W-:-:S03]  /*a3c0*/  @!P5 IMAD.MOV.U32 R15, RZ, RZ, R51 ;  /* 0x000000ffff0fd224 */ /* 0x000fc600078e0033 */
[----:B------:R-:W-:Y:S04]  /*a3d0*/  STL [R1+0xbc4], R51 ;  /* 0x000bc43301007387 */ /* 0x000fe80000100800 */
[----:B------:R1:W2:Y:S01]  /*a3e0*/  @!P5 LDG.E.U8 R54, desc[UR14][R14.64] ;  /* 0x0000000e0e36d981 */ /* 0x0002a2000c1e1100 */
[----:B0-----:R-:W-:Y:S01]  /*a3f0*/  IMAD.X R46, R10, 0x1, R4, P6 ;  /* 0x000000010a2e7824 */ /* 0x001fe200030e0604 */
[----:B------:R-:W-:Y:S02]  /*a400*/  SHF.R.S32.HI R10, RZ, 0x1f, R11 ;  /* 0x0000001fff0a7819 */ /* 0x000fe4000001140b */
[----:B------:R-:W-:Y:S01]  /*a410*/  IADD3 R49, P6, PT, R11, R0, RZ ;  /* 0x000000000b317210 */ /* 0x000fe20007fde0ff */
[----:B------:R0:W-:Y:S01]  /*a420*/  STL [R1+0xbd0], R50 ;  /* 0x000bd03201007387 */ /* 0x0001e20000100800 */
[----:B-1----:R-:W-:-:S02]  /*a430*/  @!P5 IMAD.MOV.U32 R14, RZ, RZ, R50 ;  /* 0x000000ffff0ed224 */ /* 0x002fc400078e0032 */
[----:B------:R-:W-:Y:S02]  /*a440*/  @!P5 IMAD.MOV.U32 R15, RZ, RZ, R46 ;  /* 0x000000ffff0fd224 */ /* 0x000fe400078e002e */
[----:B0-----:R-:W-:-:S03]  /*a450*/  IMAD.X R50, R10, 0x1, R2, P6 ;  /* 0x000000010a327824 */ /* 0x001fc600030e0602 */
[----:B------:R0:W3:Y:S02]  /*a460*/  @!P5 LDG.E.U8 R74, desc[UR14][R14.64] ;  /* 0x0000000e0e4ad981 */ /* 0x0000e4000c1e1100 */
[----:B0-----:R-:W-:Y:S02]  /*a470*/  @!P3 IMAD.MOV.U32 R14, RZ, RZ, R49 ;  /* 0x000000ffff0eb224 */ /* 0x001fe400078e0031 */
[----:B------:R-:W-:-:S05]  /*a480*/  @!P3 IMAD.MOV.U32 R15, RZ, RZ, R50 ;  /* 0x000000ffff0fb224 */ /* 0x000fca00078e0032 */
[----:B------:R0:W4:Y:S01]  /*a490*/  @!P3 LDG.E.U8 R48, desc[UR14][R14.64] ;  /* 0x0000000e0e30b981 */ /* 0x000122000c1e1100 */
[----:B------:R-:W-:-:S05]  /*a4a0*/  VIADD R12, R91, 0xfffffffa ;  /* 0xfffffffa5b0c7836 */ /* 0x000fca0000000000 */
[----:B------:R-:W-:Y:S02]  /*a4b0*/  ISETP.GE.U32.AND P0, PT, R12, 0x7fffff7b, PT ;  /* 0x7fffff7b0c00780c */ /* 0x000fe40003f06070 */
[----:B------:R-:W-:Y:S02]  /*a4c0*/  PRMT R47, RZ, 0x7610, R47 ;  /* 0x00007610ff2f7816 */ /* 0x000fe4000000002f */
[----:B------:R-:W-:Y:S01]  /*a4d0*/  PRMT R64, RZ, 0x7610, R64 ;  /* 0x00007610ff407816 */ /* 0x000fe20000000040 */
[----:B--2---:R-:W-:Y:S04]  /*a4e0*/  STL [R1+0xe98], R54 ;  /* 0x000e983601007387 */ /* 0x004fe80000100800 */
[----:B------:R1:W-:Y:S04]  /*a4f0*/  STL [R1+0xbcc], R46 ;  /* 0x000bcc2e01007387 */ /* 0x0003e80000100800 */
[----:B------:R-:W-:Y:S01]  /*a500*/  STL [R1+0xc48], R49 ;  /* 0x000c483101007387 */ /* 0x000fe20000100800 */
[----:B-1----:R-:W-:Y:S01]  /*a510*/  IADD3 R46, P6, PT, R11, R3, RZ ;  /* 0x000000030b2e7210 */ /* 0x002fe20007fde0ff */
[----:B------:R-:W-:-:S02]  /*a520*/  IMAD R11, R6, 0x5, RZ ;  /* 0x00000005060b7824 */ /* 0x000fc400078e02ff */
[----:B---3--:R-:W-:Y:S04]  /*a530*/  STL [R1+0xe9c], R74 ;  /* 0x000e9c4a01007387 */ /* 0x008fe80000100800 */
[----:B------:R1:W-:Y:S01]  /*a540*/  STL [R1+0xc44], R50 ;  /* 0x000c443201007387 */ /* 0x0003e20000100800 */
[----:B0-----:R-:W-:-:S03]  /*a550*/  @!P3 IMAD.MOV.U32 R14, RZ, RZ, R46 ;  /* 0x000000ffff0eb224 */ /* 0x001fc600078e002e */
[----:B------:R-:W-:Y:S01]  /*a560*/  STL [R1+0xc50], R46 ;  /* 0x000c502e01007387 */ /* 0x000fe20000100800 */
[----:B-1----:R-:W-:Y:S01]  /*a570*/  IMAD.X R50, R10, 0x1, R4, P6 ;  /* 0x000000010a327824 */ /* 0x002fe200030e0604 */
[----:B------:R-:W-:Y:S02]  /*a580*/  SHF.R.S32.HI R10, RZ, 0x1f, R11 ;  /* 0x0000001fff0a7819 */ /* 0x000fe4000001140b */
[----:B------:R-:W-:Y:S01]  /*a590*/  IADD3 R49, P6, PT, R11, R0, RZ ;  /* 0x000000000b317210 */ /* 0x000fe20007fde0ff */
[----:B------:R-:W-:Y:S01]  /*a5a0*/  @!P3 IMAD.MOV.U32 R15, RZ, RZ, R50 ;  /* 0x000000ffff0fb224 */ /* 0x000fe200078e0032 */
[----:B----4-:R0:W-:Y:S04]  /*a5b0*/  STL [R1+0xea0], R48 ;  /* 0x000ea03001007387 */ /* 0x0101e80000100800 */
[----:B------:R1:W2:Y:S01]  /*a5c0*/  @!P3 LDG.E.U8 R47, desc[UR14][R14.64] ;  /* 0x0000000e0e2fb981 */ /* 0x0002a2000c1e1100 */
[----:B0-----:R-:W-:-:S02]  /*a5d0*/  IMAD.X R48, R10, 0x1, R2, P6 ;  /* 0x000000010a307824 */ /* 0x001fc400030e0602 */
[----:B-1----:R-:W-:Y:S02]  /*a5e0*/  @!P0 IMAD.MOV.U32 R14, RZ, RZ, R49 ;  /* 0x000000ffff0e8224 */ /* 0x002fe400078e0031 */
[----:B------:R-:W-:-:S05]  /*a5f0*/  @!P0 IMAD.MOV.U32 R15, RZ, RZ, R48 ;  /* 0x000000ffff0f8224 */ /* 0x000fca00078e0030 */
[----:B------:R0:W3:Y:S01]  /*a600*/  @!P0 LDG.E.U8 R64, desc[UR14][R14.64] ;  /* 0x0000000e0e408981 */ /* 0x0000e2000c1e1100 */
[----:B------:R-:W-:Y:S01]  /*a610*/  VIADD R12, R91, 0xfffffff2 ;  /* 0xfffffff25b0c7836 */ /* 0x000fe20000000000 */
[----:B------:R-:W-:Y:S01]  /*a620*/  IADD3 R46, P6, PT, R11, R3, RZ ;  /* 0x000000030b2e7210 */ /* 0x000fe20007fde0ff */
[----:B------:R-:W-:Y:S01]  /*a630*/  IMAD R11, R6, 0xd, RZ ;  /* 0x0000000d060b7824 */ /* 0x000fe200078e02ff */
[----:B------:R-:W-:Y:S02]  /*a640*/  STL [R1+0xc4c], R50 ;  /* 0x000c4c3201007387 */ /* 0x000fe40000100800 */
[----:B------:R-:W-:Y:S02]  /*a650*/  ISETP.GE.U32.AND P1, PT, R12, 0x7fffff73, PT ;  /* 0x7fffff730c00780c */ /* 0x000fe40003f26070 */
[----:B------:R-:W-:Y:S01]  /*a660*/  STL [R1+0x310], R49 ;  /* 0x0003103101007387 */ /* 0x000fe20000100800 */
[----:B------:R-:W-:Y:S01]  /*a670*/  PRMT R63, RZ, 0x7610, R63 ;  /* 0x00007610ff3f7816 */ /* 0x000fe2000000003f */
[----:B0-----:R-:W-:Y:S01]  /*a680*/  @!P0 IMAD.MOV.U32 R14, RZ, RZ, R46 ;  /* 0x000000ffff0e8224 */ /* 0x001fe200078e002e */
[----:B------:R-:W-:Y:S01]  /*a690*/  PRMT R62, RZ, 0x7610, R62 ;  /* 0x00007610ff3e7816 */ /* 0x000fe2000000003e */
[----:B--2---:R-:W-:Y:S04]  /*a6a0*/  STL [R1+0xea4], R47 ;  /* 0x000ea42f01007387 */ /* 0x004fe80000100800 */
[----:B------:R0:W-:Y:S04]  /*a6b0*/  STL [R1+0x30c], R48 ;  /* 0x00030c3001007387 */ /* 0x0001e80000100800 */
[----:B------:R-:W-:Y:S01]  /*a6c0*/  STL [R1+0x318], R46 ;  /* 0x0003182e01007387 */ /* 0x000fe20000100800 */
[----:B0-----:R-:W-:Y:S01]  /*a6d0*/  IMAD.X R48, R10, 0x1, R4, P6 ;  /* 0x000000010a307824 */ /* 0x001fe200030e0604 */
[----:B------:R-:W-:-:S02]  /*a6e0*/  SHF.R.S32.HI R10, RZ, 0x1f, R11 ;  /* 0x0000001fff0a7819 */ /* 0x000fc4000001140b */
[----:B------:R-:W-:Y:S01]  /*a6f0*/  IADD3 R47, P6, PT, R11, R0, RZ ;  /* 0x000000000b2f7210 */ /* 0x000fe20007fde0ff */
        /* <DEDUP_REMOVED lines=13> */
[----:B------:R-:W-:Y:S01]  /*a7d0*/  PRMT R61, RZ, 0x7610, R61 ;  /* 0x00007610ff3d7816 */ /* 0x000fe2000000003d */
[----:B0-----:R-:W-:Y:S01]  /*a7e0*/  @!P1 IMAD.MOV.U32 R14, RZ, RZ, R46 ;  /* 0x000000ffff0e9224 */ /* 0x001fe200078e002e */
[----:B------:R-:W-:-:S02]  /*a7f0*/  PRMT R60, RZ, 0x7610, R60 ;  /* 0x00007610ff3c7816 */ /* 0x000fc4000000003c */
        /* <DEDUP_REMOVED lines=11> */
[----:B0-----:R-:W-:Y:S01]  /*a8b0*/  IMAD.X R48, R10, 0x1, R2, P6 ;  /* 0x000000010a307824 */ /* 0x001fe200030e0602 */
[----:B------:R-:W-:Y:S02]  /*a8c0*/  IADD3 R46, P6, PT, R11, R3, RZ ;  /* 0x000000030b2e7210 */ /* 0x000fe40007fde0ff */
[----:B------:R0:W-:Y:S01]  /*a8d0*/  STL [R1+0x428], R47 ;  /* 0x0004282f01007387 */ /* 0x0001e20000100800 */
[----:B-1----:R-:W-:Y:S02]  /*a8e0*/  @!P2 IMAD.MOV.U32 R14, RZ, RZ, R47 ;  /* 0x000000ffff0ea224 */ /* 0x002fe400078e002f */
[----:B------:R-:W-:-:S05]  /*a8f0*/  @!P2 IMAD.MOV.U32 R15, RZ, RZ, R48 ;  /* 0x000000ffff0fa224 */ /* 0x000fca00078e0030 */
[----:B------:R1:W3:Y:S01]  /*a900*/  @!P2 LDG.E.U8 R60, desc[UR14][R14.64] ;  /* 0x0000000e0e3ca981 */ /* 0x0002e2000c1e1100 */
[----:B0-----:R-:W-:Y:S02]  /*a910*/  IMAD.X R47, R10, 0x1, R4, P6 ;  /* 0x000000010a2f7824 */ /* 0x001fe400030e0604 */
[----:B-1----:R-:W-:Y:S02]  /*a920*/  @!P2 IMAD.MOV.U32 R14, RZ, RZ, R46 ;  /* 0x000000ffff0ea224 */ /* 0x002fe400078e002e */
[----:B------:R-:W-:-:S05]  /*a930*/  @!P2 IMAD.MOV.U32 R15, RZ, RZ, R47 ;  /* 0x000000ffff0fa224 */ /* 0x000fca00078e002f */
[----:B------:R0:W4:Y:S01]  /*a940*/  @!P2 LDG.E.U8 R71, desc[UR14][R14.64] ;  /* 0x0000000e0e47a981 */ /* 0x000122000c1e1100 */
[----:B------:R-:W-:Y:S02]  /*a950*/  VIADD R12, R91, 0xffffffe2 ;  /* 0xffffffe25b0c7836 */ /* 0x000fe40000000000 */
[----:B------:R-:W-:-:S03]  /*a960*/  IMAD R11, R6, 0x1d, RZ ;  /* 0x0000001d060b7824 */ /* 0x000fc600078e02ff */
[----:B------:R-:W-:Y:S01]  /*a970*/  ISETP.GE.U32.AND P5, PT, R12, 0x7fffff63, PT ;  /* 0x7fffff630c00780c */ /* 0x000fe20003fa6070 */
[----:B------:R-:W-:Y:S01]  /*a980*/  IMAD.MOV.U32 R66, RZ, RZ, R73 ;  /* 0x000000ffff427224 */ /* 0x000fe200078e0049 */
[----:B------:R-:W-:Y:S01]  /*a990*/  SHF.R.S32.HI R10, RZ, 0x1f, R11 ;  /* 0x0000001fff0a7819 */ /* 0x000fe2000001140b */
[----:B------:R-:W-:Y:S01]  /*a9a0*/  IMAD.MOV.U32 R73, RZ, RZ, R18 ;  /* 0x000000ffff497224 */ /* 0x000fe200078e0012 */
[----:B------:R-:W-:Y:S01]  /*a9b0*/  IADD3 R18, P6, PT, R11, R0, RZ ;  /* 0x000000000b127210 */ /* 0x000fe20007fde0ff */
[----:B------:R-:W-:Y:S01]  /*a9c0*/  VIADD R12, R91, 0xffffffda ;  /* 0xffffffda5b0c7836 */ /* 0x000fe20000000000 */
[----:B------:R-:W-:-:S04]  /*a9d0*/  PRMT R70, RZ, 0x7610, R70 ;  /* 0x00007610ff467816 */ /* 0x000fc80000000046 */
[----:B------:R-:W-:-:S03]  /*a9e0*/  ISETP.GE.U32.AND P3, PT, R12, 0x7fffff5b, PT ;  /* 0x7fffff5b0c00780c */ /* 0x000fc60003f66070 */
[----:B0-----:R-:W-:Y:S01]  /*a9f0*/  @!P5 IMAD.MOV.U32 R14, RZ, RZ, R18 ;  /* 0x000000ffff0ed224 */ /* 0x001fe200078e0012 */
[----:B------:R-:W-:Y:S01]  /*aa00*/  PRMT R93, RZ, 0x7610, R93 ;  /* 0x00007610ff5d7816 */ /* 0x000fe2000000005d */
[----:B------:R-:W-:Y:S01]  /*aa10*/  VIADD R12, R91, 0xffffffd2 ;  /* 0xffffffd25b0c7836 */ /* 0x000fe20000000000 */
[----:B------:R-:W-:-:S04]  /*aa20*/  PRMT R92, RZ, 0x7610, R92 ;  /* 0x00007610ff5c7816 */ /* 0x000fc8000000005c */
[----:B------:R-:W-:Y:S01]  /*aa30*/  ISETP.GE.U32.AND P0, PT, R12, 0x7fffff53, PT ;  /* 0x7fffff530c00780c */ /* 0x000fe20003f06070 */
[C---:B------:R-:W-:Y:S01]  /*aa40*/  VIADD R12, R91.reuse, 0xffffffca ;  /* 0xffffffca5b0c7836 */ /* 0x040fe20000000000 */
[----:B------:R-:W-:Y:S02]  /*aa50*/  PRMT R90, RZ, 0x7610, R90 ;  /* 0x00007610ff5a7816 */ /* 0x000fe4000000005a */
[----:B------:R-:W-:Y:S02]  /*aa60*/  PRMT R89, RZ, 0x7610, R89 ;  /* 0x00007610ff597816 */ /* 0x000fe40000000059 */
[----:B------:R-:W-:Y:S01]  /*aa70*/  ISETP.GE.U32.AND P1, PT, R12, 0x7fffff4b, PT ;  /* 0x7fffff4b0c00780c */ /* 0x000fe20003f26070 */
[----:B------:R-:W-:Y:S01]  /*aa80*/  VIADD R12, R91, 0xffffffc2 ;  /* 0xffffffc25b0c7836 */ /* 0x000fe20000000000 */
[----:B------:R-:W-:Y:S01]  /*aa90*/  PRMT R88, RZ, 0x7610, R88 ;  /* 0x00007610ff587816 */ /* 0x000fe20000000058 */
[----:B------:R-:W-:-:S03]  /*aaa0*/  IMAD.MOV.U32 R67, RZ, RZ, R66 ;  /* 0x000000ffff437224 */ /* 0x000fc600078e0042 */
[----:B------:R-:W-:Y:S01]  /*aab0*/  ISETP.GE.U32.AND P2, PT, R12, 0x7fffff43, PT ;  /* 0x7fffff430c00780c */ /* 0x000fe20003f46070 */
[----:B------:R-:W-:Y:S02]  /*aac0*/  VIADD R12, R91, 0xffffffba ;  /* 0xffffffba5b0c7836 */ /* 0x000fe40000000000 */
[----:B------:R-:W-:Y:S02]  /*aad0*/  IMAD.MOV.U32 R66, RZ, RZ, R72 ;  /* 0x000000ffff427224 */ /* 0x000fe400078e0048 */
[----:B------:R-:W-:Y:S02]  /*aae0*/  IMAD.MOV.U32 R72, RZ, RZ, R13 ;  /* 0x000000ffff487224 */ /* 0x000fe400078e000d */
[----:B------:R-:W-:Y:S01]  /*aaf0*/  IMAD.MOV.U32 R13, RZ, RZ, R17 ;  /* 0x000000ffff0d7224 */ /* 0x000fe200078e0011 */
[----:B------:R-:W-:Y:S02]  /*ab00*/  PRMT R87, RZ, 0x7610, R87 ;  /* 0x00007610ff577816 */ /* 0x000fe40000000057 */
[----:B------:R-:W-:Y:S01]  /*ab10*/  PRMT R86, RZ, 0x7610, R86 ;  /* 0x00007610ff567816 */ /* 0x000fe20000000056 */
[----:B------:R-:W-:Y:S01]  /*ab20*/  IMAD.MOV.U32 R52, RZ, RZ, R67 ;  /* 0x000000ffff347224 */ /* 0x000fe200078e0043 */
[----:B------:R-:W-:Y:S01]  /*ab30*/  PRMT R85, RZ, 0x7610, R85 ;  /* 0x00007610ff557816 */ /* 0x000fe20000000055 */
[----:B------:R-:W-:-:S02]  /*ab40*/  IMAD.MOV.U32 R67, RZ, RZ, R73 ;  /* 0x000000ffff437224 */ /* 0x000fc400078e0049 */
[----:B------:R-:W-:Y:S02]  /*ab50*/  IMAD.MOV.U32 R73, RZ, RZ, R7 ;  /* 0x000000ffff497224 */ /* 0x000fe400078e0007 */
[----:B------:R-:W-:Y:S01]  /*ab60*/  IMAD.MOV.U32 R7, RZ, RZ, R19 ;  /* 0x000000ffff077224 */ /* 0x000fe200078e0013 */
[----:B------:R-:W-:Y:S01]  /*ab70*/  PRMT R82, RZ, 0x7610, R82 ;  /* 0x00007610ff527816 */ /* 0x000fe20000000052 */
[C---:B------:R-:W-:Y:S02]  /*ab80*/  IMAD R19, R6.reuse, 0x55, RZ ;  /* 0x0000005506137824 */ /* 0x040fe400078e02ff */
[----:B------:R-:W-:Y:S02]  /*ab90*/  IMAD.MOV.U32 R68, RZ, RZ, R16 ;  /* 0x000000ffff447224 */ /* 0x000fe400078e0010 */
[----:B------:R-:W-:Y:S01]  /*aba0*/  IMAD.MOV.U32 R53, RZ, RZ, R20 ;  /* 0x000000ffff357224 */ /* 0x000fe200078e0014 */
[----:B------:R-:W-:Y:S01]  /*abb0*/  SHF.R.S32.HI R16, RZ, 0x1f, R19 ;  /* 0x0000001fff107819 */ /* 0x000fe20000011413 */
[----:B------:R-:W-:Y:S01]  /*abc0*/  IMAD R20, R6, 0x5d, RZ ;  /* 0x0000005d06147824 */ /* 0x000fe200078e02ff */
[----:B------:R-:W-:-:S02]  /*abd0*/  PRMT R80, RZ, 0x7610, R80 ;  /* 0x00007610ff507816 */ /* 0x000fc40000000050 */
[----:B------:R-:W-:Y:S02]  /*abe0*/  PRMT R78, RZ, 0x7610, R78 ;  /* 0x00007610ff4e7816 */ /* 0x000fe4000000004e */
[----:B------:R-:W-:Y:S02]  /*abf0*/  PRMT R76, RZ, 0x7610, R76 ;  /* 0x00007610ff4c7816 */ /* 0x000fe4000000004c */
[----:B------:R-:W-:Y:S02]  /*ac00*/  PRMT R84, RZ, 0x7610, R84 ;  /* 0x00007610ff547816 */ /* 0x000fe40000000054 */
[----:B------:R-:W-:Y:S02]  /*ac10*/  PRMT R81, RZ, 0x7610, R81 ;  /* 0x00007610ff517816 */ /* 0x000fe40000000051 */
[----:B------:R-:W-:Y:S02]  /*ac20*/  PRMT R79, RZ, 0x7610, R79 ;  /* 0x00007610ff4f7816 */ /* 0x000fe4000000004f */
[----:B------:R-:W-:-:S02]  /*ac30*/  PRMT R77, RZ, 0x7610, R77 ;  /* 0x00007610ff4d7816 */ /* 0x000fc4000000004d */
[----:B------:R-:W-:Y:S01]  /*ac40*/  PRMT R75, RZ, 0x7610, R75 ;  /* 0x00007610ff4b7816 */ /* 0x000fe2000000004b */
[----:B--2---:R-:W-:Y:S04]  /*ac50*/  STL [R1+0xeb4], R61 ;  /* 0x000eb43d01007387 */ /* 0x004fe80000100800 */
[----:B------:R-:W-:Y:S04]  /*ac60*/  STL [R1+0x424], R48 ;  /* 0x0004243001007387 */ /* 0x000fe80000100800 */
[----:B------:R-:W-:Y:S04]  /*ac70*/  STL [R1+0x698], R46 ;  /* 0x0006982e01007387 */ /* 0x000fe80000100800 */
[----:B---3--:R-:W-:Y:S04]  /*ac80*/  STL [R1+0xeb8], R60 ;  /* 0x000eb83c01007387 */ /* 0x008fe80000100800 */
[----:B------:R0:W-:Y:S04]  /*ac90*/  STL [R1+0x42c], R47 ;  /* 0x00042c2f01007387 */ /* 0x0001e80000100800 */
[----:B------:R-:W-:Y:S01]  /*aca0*/  STL [R1+0x700], R18 ;  /* 0x0007001201007387 */ /* 0x000fe20000100800 */
[----:B0-----:R-:W-:Y:S01]  /*acb0*/  IMAD.X R47, R10, 0x1, R2, P6 ;  /* 0x000000010a2f7824 */ /* 0x001fe200030e0602 */
[----:B------:R-:W-:Y:S01]  /*acc0*/  IADD3 R46, P6, PT, R11, R3, RZ ;  /* 0x000000030b2e7210 */ /* 0x000fe20007fde0ff */
[----:B------:R-:W-:Y:S01]  /*acd0*/  IMAD R11, R6, 0x25, RZ ;  /* 0x00000025060b7824 */ /* 0x000fe200078e02ff */
[----:B----4-:R-:W-:Y:S01]  /*ace0*/  STL [R1+0xebc], R71 ;  /* 0x000ebc4701007387 */ /* 0x010fe20000100800 */
[----:B------:R-:W-:-:S03]  /*acf0*/  @!P5 IMAD.MOV.U32 R15, RZ, RZ, R47 ;  /* 0x000000ffff0fd224 */ /* 0x000fc600078e002f */
[----:B------:R0:W-:Y:S04]  /*ad00*/  STL [R1+0x6fc], R47 ;  /* 0x0006fc2f01007387 */ /* 0x0001e80000100800 */
[----:B------:R1:W2:Y:S01]  /*ad10*/  @!P5 LDG.E.U8 R70, desc[UR14][R14.64] ;  /* 0x0000000e0e46d981 */ /* 0x0002a2000c1e1100 */
[----:B0-----:R-:W-:Y:S01]  /*ad20*/  IMAD.X R47, R10, 0x1, R4, P6 ;  /* 0x000000010a2f7824 */ /* 0x001fe200030e0604 */
[----:B------:R-:W-:Y:S02]  /*ad30*/  SHF.R.S32.HI R10, RZ, 0x1f, R11 ;  /* 0x0000001fff0a7819 */ /* 0x000fe4000001140b */
[----:B------:R-:W-:Y:S01]  /*ad40*/  IADD3 R18, P6, PT, R11, R0, RZ ;  /* 0x000000000b127210 */ /* 0x000fe20007fde0ff */
[----:B------:R-:W-:Y:S01]  /*ad50*/  STL [R1+0x708], R46 ;  /* 0x0007082e01007387 */ /* 0x000fe20000100800 */
[----:B-1----:R-:W-:-:S02]  /*ad60*/  @!P5 IMAD.MOV.U32 R14, RZ, RZ, R46 ;  /* 0x000000ffff0ed224 */ /* 0x002fc400078e002e */
[----:B------:R-:W-:Y:S01]  /*ad70*/  @!P5 IMAD.MOV.U32 R15, RZ, RZ, R47 ;  /* 0x000000ffff0fd224 */ /* 0x000fe200078e002f */
[----:B------:R0:W-:Y:S04]  /*ad80*/  STL [R1+0x704], R47 ;  /* 0x0007042f01007387 */ /* 0x0001e80000100800 */
[----:B------:R1:W3:Y:S01]  /*ad90*/  @!P5 LDG.E.U8 R93, desc[UR14][R14.64] ;  /* 0x0000000e0e5dd981 */ /* 0x0002e2000c1e1100 */
[----:B0-----:R-:W-:Y:S01]  /*ada0*/  IMAD.X R47, R10, 0x1, R2, P6 ;  /* 0x000000010a2f7824 */ /* 0x001fe200030e0602 */
[----:B------:R-:W-:Y:S01]  /*adb0*/  IADD3 R46, P6, PT, R11, R3, RZ ;  /* 0x000000030b2e7210 */ /* 0x000fe20007fde0ff */
[----:B------:R-:W-:Y:S01]  /*adc0*/  IMAD R11, R6, 0x2d, RZ ;  /* 0x0000002d060b7824 */ /* 0x000fe200078e02ff */
[----:B------:R-:W-:Y:S01]  /*add0*/  STL [R1+0x770], R18 ;  /* 0x0007701201007387 */ /* 0x000fe20000100800 */
[----:B-1----:R-:W-:-:S02]  /*ade0*/  @!P3 IMAD.MOV.U32 R14, RZ, RZ, R18 ;  /* 0x000000ffff0eb224 */ /* 0x002fc400078e0012 */
[----:B------:R-:W-:Y:S01]  /*adf0*/  @!P3 IMAD.MOV.U32 R15, RZ, RZ, R47 ;  /* 0x000000ffff0fb224 */ /* 0x000fe200078e002f */
[----:B------:R0:W-:Y:S04]  /*ae00*/  STL [R1+0x76c], R47 ;  /* 0x00076c2f01007387 */ /* 0x0001e80000100800 */
[----:B------:R1:W4:Y:S01]  /*ae10*/  @!P3 LDG.E.U8 R92, desc[UR14][R14.64] ;  /* 0x0000000e0e5cb981 */ /* 0x000322000c1e1100 */
[----:B0-----:R-:W-:Y:S01]  /*ae20*/  IMAD.X R47, R10, 0x1, R4, P6 ;  /* 0x000000010a2f7824 */ /* 0x001fe200030e0604 */
[----:B------:R-:W-:Y:S02]  /*ae30*/  SHF.R.S32.HI R10, RZ, 0x1f, R11 ;  /* 0x0000001fff0a7819 */ /* 0x000fe4000001140b */
[----:B------:R-:W-:Y:S01]  /*ae40*/  IADD3 R18, P6, PT, R11, R0, RZ ;  /* 0x000000000b127210 */ /* 0x000fe20007fde0ff */
[----:B------:R-:W-:Y:S01]  /*ae50*/  STL [R1+0x778], R46 ;  /* 0x0007782e01007387 */ /* 0x000fe20000100800 */
[----:B-1----:R-:W-:-:S02]  /*ae60*/  @!P3 IMAD.MOV.U32 R14, RZ, RZ, R46 ;  /* 0x000000ffff0eb224 */ /* 0x002fc400078e002e */
[----:B------:R-:W-:Y:S01]  /*ae70*/  @!P3 IMAD.MOV.U32 R15, RZ, RZ, R47 ;  /* 0x000000ffff0fb224 */ /* 0x000fe200078e002f */
[----:B------:R0:W-:Y:S04]  /*ae80*/  STL [R1+0x774], R47 ;  /* 0x0007742f01007387 */ /* 0x0001e80000100800 */
[----:B------:R1:W2:Y:S01]  /*ae90*/  @!P3 LDG.E.U8 R90, desc[UR14][R14.64] ;  /* 0x0000000e0e5ab981 */ /* 0x0002a2000c1e1100 */
[----:B0-----:R-:W-:Y:S01]  /*aea0*/  IMAD.X R47, R10, 0x1, R2, P6 ;  /* 0x000000010a2f7824 */ /* 0x001fe200030e0602 */
[----:B------:R-:W-:Y:S01]  /*aeb0*/  IADD3 R46, P6, PT, R11, R3, RZ ;  /* 0x000000030b2e7210 */ /* 0x000fe20007fde0ff */
[----:B------:R-:W-:Y:S01]  /*aec0*/  IMAD R11, R6, 0x35, RZ ;  /* 0x00000035060b7824 */ /* 0x000fe200078e02ff */
[----:B------:R-:W-:Y:S01]  /*aed0*/  STL [R1+0x7d0], R18 ;  /* 0x0007d01201007387 */ /* 0x000fe20000100800 */
[----:B-1----:R-:W-:-:S02]  /*aee0*/  @!P0 IMAD.MOV.U32 R14, RZ, RZ, R18 ;  /* 0x000000ffff0e8224 */ /* 0x002fc400078e0012 */
[----:B------:R-:W-:Y:S01]  /*aef0*/  @!P0 IMAD.MOV.U32 R15, RZ, RZ, R47 ;  /* 0x000000ffff0f8224 */ /* 0x000fe200078e002f */
[----:B------:R0:W-:Y:S04]  /*af00*/  STL [R1+0x7cc], R47 ;  /* 0x0007cc2f01007387 */ /* 0x0001e80000100800 */
[----:B------:R1:W2:Y:S01]  /*af10*/  @!P0 LDG.E.U8 R89, desc[UR14][R14.64] ;  /* 0x0000000e0e598981 */ /* 0x0002a2000c1e1100 */
[----:B0-----:R-:W-:Y:S01]  /*af20*/  IMAD.X R47, R10, 0x1, R4, P6 ;  /* 0x000000010a2f7824 */ /* 0x001fe200030e0604 */
[----:B------:R-:W-:Y:S02]  /*af30*/  SHF.R.S32.HI R10, RZ, 0x1f, R11 ;  /* 0x0000001fff0a7819 */ /* 0x000fe4000001140b */
[----:B------:R-:W-:Y:S01]  /*af40*/  IADD3 R18, P6, PT, R11, R0, RZ ;  /* 0x000000000b127210 */ /* 0x000fe20007fde0ff */
[----:B-1----:R-:W-:Y:S01]  /*af50*/  @!P0 IMAD.MOV.U32 R14, RZ, RZ, R46 ;  /* 0x000000ffff0e8224 */ /* 0x002fe200078e002e */
[----:B------:R0:W-:Y:S01]  /*af60*/  STL [R1+0x7d8], R46 ;  /* 0x0007d82e01007387 */ /* 0x0001e20000100800 */
[----:B------:R-:W-:Y:S01]  /*af70*/  @!P0 IMAD.MOV.U32 R15, RZ, RZ, R47 ;  /* 0x000000ffff0f8224 */ /* 0x000fe200078e002f */
[----:B------:R-:W-:Y:S01]  /*af80*/  ISETP.GE.U32.AND P5, PT, R12, 0x7fffff3b, PT ;  /* 0x7fffff3b0c00780c */ /* 0x000fe20003fa6070 */
[----:B------:R-:W-:Y:S01]  /*af90*/  VIADD R12, R91, 0xffffffb2 ;  /* 0xffffffb25b0c7836 */ /* 0x000fe20000000000 */
[----:B------:R-:W-:Y:S04]  /*afa0*/  STL [R1+0x7d4], R47 ;  /* 0x0007d42f01007387 */ /* 0x000fe80000100800 */
[----:B------:R1:W2:Y:S01]  /*afb0*/  @!P0 LDG.E.U8 R88, desc[UR14][R14.64] ;  /* 0x0000000e0e588981 */ /* 0x0002a2000c1e1100 */
[----:B0-----:R-:W-:Y:S01]  /*afc0*/  IMAD.X R46, R10, 0x1, R2, P6 ;  /* 0x000000010a2e7824 */ /* 0x001fe200030e0602 */
[----:B------:R-:W-:Y:S01]  /*afd0*/  IADD3 R17, P6, PT, R11, R3, RZ ;  /* 0x000000030b117210 */ /* 0x000fe20007fde0ff */
[----:B------:R-:W-:Y:S01]  /*afe0*/  IMAD R11, R6, 0x3d, RZ ;  /* 0x0000003d060b7824 */ /* 0x000fe200078e02ff */
[----:B------:R0:W-:Y:S01]  /*aff0*/  STL [R1+0x830], R18 ;  /* 0x0008301201007387 */ /* 0x0001e20000100800 */
[----:B------:R-:W-:Y:S01]  /*b000*/  ISETP.GE.U32.AND P3, PT, R12, 0x7fffff33, PT ;  /* 0x7fffff330c00780c */ /* 0x000fe20003f66070 */
[----:B-1----:R-:W-:-:S02]  /*b010*/  @!P1 IMAD.MOV.U32 R14, RZ, RZ, R18 ;  /* 0x000000ffff0e9224 */ /* 0x002fc400078e0012 */
[----:B------:R-:W-:Y:S02]  /*b020*/  @!P1 IMAD.MOV.U32 R15, RZ, RZ, R46 ;  /* 0x000000ffff0f9224 */ /* 0x000fe400078e002e */
[----:B0-----:R-:W-:Y:S01]  /*b030*/  IMAD.X R18, R10, 0x1, R4, P6 ;  /* 0x000000010a127824 */ /* 0x001fe200030e0604 */
[----:B------:R-:W-:Y:S01]  /*b040*/  SHF.R.S32.HI R10, RZ, 0x1f, R11 ;  /* 0x0000001fff0a7819 */ /* 0x000fe2000001140b */
[----:B------:R-:W-:Y:S01]  /*b050*/  VIADD R12, R91, 0xffffffaa ;  /* 0xffffffaa5b0c7836 */ /* 0x000fe20000000000 */
[----:B------:R0:W2:Y:S01]  /*b060*/  @!P1 LDG.E.U8 R87, desc[UR14][R14.64] ;  /* 0x0000000e0e579981 */ /* 0x0000a2000c1e1100 */
[----:B------:R-:W-:-:S03]  /*b070*/  IADD3 R47, P6, PT, R11, R0, RZ ;  /* 0x000000000b2f7210 */ /* 0x000fc60007fde0ff */
[----:B------:R-:W-:Y:S01]  /*b080*/  ISETP.GE.U32.AND P0, PT, R12, 0x7fffff2b, PT ;  /* 0x7fffff2b0c00780c */ /* 0x000fe20003f06070 */
[----:B------:R1:W-:Y:S01]  /*b090*/  STL [R1+0x82c], R46 ;  /* 0x00082c2e01007387 */ /* 0x0003e20000100800 */
[----:B------:R-:W-:Y:S02]  /*b0a0*/  IMAD.X R49, R10, 0x1, R2, P6 ;  /* 0x000000010a317824 */ /* 0x000fe400030e0602 */
[----:B0-----:R-:W-:Y:S02]  /*b0b0*/  @!P1 IMAD.MOV.U32 R14, RZ, RZ, R17 ;  /* 0x000000ffff0e9224 */ /* 0x001fe400078e0011 */
[----:B------:R-:W-:Y:S02]  /*b0c0*/  @!P1 IMAD.MOV.U32 R15, RZ, RZ, R18 ;  /* 0x000000ffff0f9224 */ /* 0x000fe400078e0012 */
[----:B------:R-:W-:Y:S01]  /*b0d0*/  VIADD R12, R91, 0xffffffa2 ;  /* 0xffffffa25b0c7836 */ /* 0x000fe20000000000 */
[----:B-1----:R-:W-:Y:S02]  /*b0e0*/  IADD3 R46, P6, PT, R11, R3, RZ ;  /* 0x000000030b2e7210 */ /* 0x002fe40007fde0ff */
[----:B------:R0:W2:Y:S02]  /*b0f0*/  @!P1 LDG.E.U8 R86, desc[UR14][R14.64] ;  /* 0x0000000e0e569981 */ /* 0x0000a4000c1e1100 */
[----:B------:R-:W-:Y:S01]  /*b100*/  ISETP.GE.U32.AND P1, PT, R12, 0x7fffff23, PT ;  /* 0x7fffff230c00780c */ /* 0x000fe20003f26070 */
[----:B------:R-:W-:Y:S01]  /*b110*/  IMAD.X R48, R10, 0x1, R4, P6 ;  /* 0x000000010a307824 */ /* 0x000fe200030e0604 */
[----:B------:R1:W-:Y:S01]  /*b120*/  STL [R1+0x838], R17 ;  /* 0x0008381101007387 */ /* 0x0003e20000100800 */
[----:B0-----:R-:W-:-:S03]  /*b130*/  IMAD R15, R6, 0x45, RZ ;  /* 0x00000045060f7824 */ /* 0x001fc600078e02ff */
[----:B------:R0:W-:Y:S01]  /*b140*/  STL [R1+0x834], R18 ;  /* 0x0008341201007387 */ /* 0x0001e20000100800 */
[----:B------:R-:W-:Y:S01]  /*b150*/  @!P2 IMAD.MOV.U32 R10, RZ, RZ, R47 ;  /* 0x000000ffff0aa224 */ /* 0x000fe200078e002f */
[----:B------:R-:W-:Y:S02]  /*b160*/  SHF.R.S32.HI R12, RZ, 0x1f, R15 ;  /* 0x0000001fff0c7819 */ /* 0x000fe4000001140f */
[----:B-1----:R-:W-:Y:S01]  /*b170*/  IADD3 R17, P6, PT, R15, R0, RZ ;  /* 0x000000000f117210 */ /* 0x002fe20007fde0ff */
[----:B------:R-:W-:Y:S02]  /*b180*/  @!P2 IMAD.MOV.U32 R11, RZ, RZ, R49 ;  /* 0x000000ffff0ba224 */ /* 0x000fe400078e0031 */
[----:B0-----:R-:W-:Y:S01]  /*b190*/  IMAD R18, R6, 0x4d, RZ ;  /* 0x0000004d06127824 */ /* 0x001fe200078e02ff */
[----:B------:R0:W-:Y:S04]  /*b1a0*/  STL [R1+0x8a0], R47 ;  /* 0x0008a02f01007387 */ /* 0x0001e80000100800 */
[----:B------:R1:W-:Y:S01]  /*b1b0*/  STL [R1+0x89c], R49 ;  /* 0x00089c3101007387 */ /* 0x0003e20000100800 */
[----:B------:R-:W-:-:S03]  /*b1c0*/  SHF.R.S32.HI R14, RZ, 0x1f, R18 ;  /* 0x0000001fff0e7819 */ /* 0x000fc60000011412 */
[----:B------:R1:W2:Y:S01]  /*b1d0*/  @!P2 LDG.E.U8 R85, desc[UR14][R10.64] ;  /* 0x0000000e0a55a981 */ /* 0x0002a2000c1e1100 */
[--C-:B0-----:R-:W-:Y:S01]  /*b1e0*/  IMAD.X R47, R12, 0x1, R2.reuse, P6 ;  /* 0x000000010c2f7824 */ /* 0x101fe200030e0602 */
[-C--:B-1----:R-:W-:Y:S01]  /*b1f0*/  IADD3 R49, P6, PT, R18, R0.reuse, RZ ;  /* 0x0000000012317210 */ /* 0x082fe20007fde0ff */
[----:B------:R-:W-:Y:S02]  /*b200*/  @!P5 IMAD.MOV.U32 R10, RZ, RZ, R17 ;  /* 0x000000ffff0ad224 */ /* 0x000fe400078e0011 */
[----:B------:R-:W-:Y:S02]  /*b210*/  @!P5 IMAD.MOV.U32 R11, RZ, RZ, R47 ;  /* 0x000000ffff0bd224 */ /* 0x000fe400078e002f */
[--C-:B------:R-:W-:Y:S01]  /*b220*/  IMAD.X R54, R14, 0x1, R2.reuse, P6 ;  /* 0x000000010e367824 */ /* 0x100fe200030e0602 */
[----:B------:R-:W-:Y:S01]  /*b230*/  IADD3 R50, P6, PT, R19, R0, RZ ;  /* 0x0000000013327210 */ /* 0x000fe20007fde0ff */
[----:B------:R-:W-:Y:S04]  /*b240*/  STL [R1+0x8a8], R46 ;  /* 0x0008a82e01007387 */ /* 0x000fe80000100800 */
[----:B------:R0:W2:Y:S01]  /*b250*/  @!P5 LDG.E.U8 R82, desc[UR14][R10.64] ;  /* 0x0000000e0a52d981 */ /* 0x0000a2000c1e1100 */
[----:B------:R-:W-:-:S03]  /*b260*/  IMAD.X R51, R16, 0x1, R2, P6 ;  /* 0x0000000110337824 */ /* 0x000fc600030e0602 */
[----:B------:R1:W-:Y:S04]  /*b270*/  STL [R1+0x920], R17 ;  /* 0x0009201101007387 */ /* 0x0003e80000100800 */
[----:B------:R-:W-:Y:S01]  /*b280*/  STL [R1+0x8a4], R48 ;  /* 0x0008a43001007387 */ /* 0x000fe20000100800 */
[----:B0-----:R-:W-:Y:S02]  /*b290*/  @!P3 IMAD.MOV.U32 R10, RZ, RZ, R49 ;  /* 0x000000ffff0ab224 */ /* 0x001fe400078e0031 */
[----:B------:R-:W-:Y:S01]  /*b2a0*/  @!P3 IMAD.MOV.U32 R11, RZ, RZ, R54 ;  /* 0x000000ffff0bb224 */ /* 0x000fe200078e0036 */
[----:B------:R0:W-:Y:S01]  /*b2b0*/  STL [R1+0x91c], R47 ;  /* 0x00091c2f01007387 */ /* 0x0001e20000100800 */
[----:B-1----:R-:W-:-:S03]  /*b2c0*/  SHF.R.S32.HI R17, RZ, 0x1f, R20 ;  /* 0x0000001fff117819 */ /* 0x002fc60000011414 */
[----:B------:R1:W2:Y:S01]  /*b2d0*/  @!P3 LDG.E.U8 R80, desc[UR14][R10.64] ;  /* 0x0000000e0a50b981 */ /* 0x0002a2000c1e1100 */
[----:B0-----:R-:W-:-:S03]  /*b2e0*/  IADD3 R47, P6, PT, R20, R0, RZ ;  /* 0x00000000142f7210 */ /* 0x001fc60007fde0ff */
[----:B------:R0:W-:Y:S01]  /*b2f0*/  STL [R1+0x998], R49 ;  /* 0x0009983101007387 */ /* 0x0001e20000100800 */
[----:B-1----:R-:W-:Y:S02]  /*b300*/  @!P0 IMAD.MOV.U32 R10, RZ, RZ, R50 ;  /* 0x000000ffff0a8224 */ /* 0x002fe400078e0032 */
[----:B------:R-:W-:Y:S02]  /*b310*/  @!P0 IMAD.MOV.U32 R11, RZ, RZ, R51 ;  /* 0x000000ffff0b8224 */ /* 0x000fe400078e0033 */
[----:B0-----:R-:W-:-:S03]  /*b320*/  IMAD.X R49, R17, 0x1, R2, P6 ;  /* 0x0000000111317824 */ /* 0x001fc600030e0602 */
[----:B------:R0:W2:Y:S04]  /*b330*/  @!P0 LDG.E.U8 R78, desc[UR14][R10.64] ;  /* 0x0000000e0a4e8981 */ /* 0x0000a8000c1e1100 */
[----:B------:R-:W-:Y:S01]  /*b340*/  STL [R1+0x994], R54 ;  /* 0x0009943601007387 */ /* 0x000fe20000100800 */
[----:B0-----:R-:W-:Y:S02]  /*b350*/  @!P1 IMAD.MOV.U32 R10, RZ, RZ, R47 ;  /* 0x000000ffff0a9224 */ /* 0x001fe400078e002f */
[----:B------:R-:W-:Y:S01]  /*b360*/  @!P1 IMAD.MOV.U32 R11, RZ, RZ, R49 ;  /* 0x000000ffff0b9224 */ /* 0x000fe200078e0031 */
[----:B------:R-:W-:Y:S04]  /*b370*/  STL [R1+0xa08], R50 ;  /* 0x000a083201007387 */ /* 0x000fe80000100800 */
[----:B------:R-:W-:Y:S04]  /*b380*/  STL [R1+0xa04], R51 ;  /* 0x000a043301007387 */ /* 0x000fe80000100800 */
[----:B------:R0:W-:Y:S04]  /*b390*/  STL [R1+0xa78], R47 ;  /* 0x000a782f01007387 */ /* 0x0001e80000100800 */
[----:B------:R1:W2:Y:S01]  /*b3a0*/  @!P1 LDG.E.U8 R76, desc[UR14][R10.64] ;  /* 0x0000000e0a4c9981 */ /* 0x0002a2000c1e1100 */
[----:B0-----:R-:W-:Y:S01]  /*b3b0*/  IADD3 R47, P6, PT, R15, R3, RZ ;  /* 0x000000030f2f7210 */ /* 0x001fe20007fde0ff */
[----:B-1----:R-:W-:-:S02]  /*b3c0*/  @!P2 IMAD.MOV.U32 R10, RZ, RZ, R46 ;  /* 0x000000ffff0aa224 */ /* 0x002fc400078e002e */
[----:B------:R-:W-:Y:S02]  /*b3d0*/  @!P2 IMAD.MOV.U32 R11, RZ, RZ, R48 ;  /* 0x000000ffff0ba224 */ /* 0x000fe400078e0030 */
[----:B------:R-:W-:-:S03]  /*b3e0*/  IMAD.X R48, R12, 0x1, R4, P6 ;  /* 0x000000010c307824 */ /* 0x000fc600030e0604 */
[----:B------:R0:W2:Y:S01]  /*b3f0*/  @!P2 LDG.E.U8 R84, desc[UR14][R10.64] ;  /* 0x0000000e0a54a981 */ /* 0x0000a2000c1e1100 */
[----:B------:R-:W-:-:S05]  /*b400*/  IADD3 R46, P2, PT, R18, R3, RZ ;  /* 0x00000003122e7210 */ /* 0x000fca0007f5e0ff */
[----:B------:R-:W-:Y:S02]  /*b410*/  IMAD.X R12, R14, 0x1, R4, P2 ;  /* 0x000000010e0c7824 */ /* 0x000fe400010e0604 */
[----:B0-----:R-:W-:Y:S02]  /*b420*/  @!P5 IMAD.MOV.U32 R10, RZ, RZ, R47 ;  /* 0x000000ffff0ad224 */ /* 0x001fe400078e002f */
[----:B------:R-:W-:Y:S01]  /*b430*/  @!P5 IMAD.MOV.U32 R11, RZ, RZ, R48 ;  /* 0x000000ffff0bd224 */ /* 0x000fe200078e0030 */
[----:B------:R-:W-:Y:S01]  /*b440*/  IADD3 R18, P2, PT, R19, R3, RZ ;  /* 0x0000000313127210 */ /* 0x000fe20007f5e0ff */
[----:B------:R-:W-:-:S03]  /*b450*/  VIADD R15, R5, 0x19 ;  /* 0x00000019050f7836 */ /* 0x000fc60000000000 */
[----:B------:R0:W2:Y:S01]  /*b460*/  @!P5 LDG.E.U8 R81, desc[UR14][R10.64] ;  /* 0x0000000e0a51d981 */ /* 0x0000a2000c1e1100 */
[----:B------:R-:W-:-:S03]  /*b470*/  IMAD.X R16, R16, 0x1, R4, P2 ;  /* 0x0000000110107824 */ /* 0x000fc600010e0604 */
[----:B------:R-:W-:Y:S01]  /*b480*/  STL [R1+0xa74], R49 ;  /* 0x000a743101007387 */ /* 0x000fe20000100800 */
[----:B0-----:R-:W-:Y:S02]  /*b490*/  @!P3 IMAD.MOV.U32 R10, RZ, RZ, R46 ;  /* 0x000000ffff0ab224 */ /* 0x001fe400078e002e */
[----:B------:R-:W-:Y:S01]  /*b4a0*/  @!P3 IMAD.MOV.U32 R11, RZ, RZ, R12 ;  /* 0x000000ffff0bb224 */ /* 0x000fe200078e000c */
[----:B------:R-:W-:Y:S04]  /*b4b0*/  STL [R1+0x928], R47 ;  /* 0x0009282f01007387 */ /* 0x000fe80000100800 */
[----:B------:R0:W2:Y:S01]  /*b4c0*/  @!P3 LDG.E.U8 R79, desc[UR14][R10.64] ;  /* 0x0000000e0a4fb981 */ /* 0x0000a2000c1e1100 */
[----:B------:R-:W-:-:S03]  /*b4d0*/  IADD3 R14, P3, PT, R20, R3, RZ ;  /* 0x00000003140e7210 */ /* 0x000fc60007f7e0ff */
[----:B------:R1:W-:Y:S02]  /*b4e0*/  STL [R1+0x240], R15 ;  /* 0x0002400f01007387 */ /* 0x0003e40000100800 */
[----:B------:R-:W-:Y:S02]  /*b4f0*/  IMAD.X R17, R17, 0x1, R4, P3 ;  /* 0x0000000111117824 */ /* 0x000fe400018e0604 */
[----:B------:R-:W-:Y:S01]  /*b500*/  STL [R1+0x9a0], R46 ;  /* 0x0009a02e01007387 */ /* 0x000fe20000100800 */
[----:B0-----:R-:W-:Y:S02]  /*b510*/  @!P0 IMAD.MOV.U32 R10, RZ, RZ, R18 ;  /* 0x000000ffff0a8224 */ /* 0x001fe400078e0012 */
[----:B------:R-:W-:Y:S01]  /*b520*/  @!P0 IMAD.MOV.U32 R11, RZ, RZ, R16 ;  /* 0x000000ffff0b8224 */ /* 0x000fe200078e0010 */
[----:B-1----:R-:W-:Y:S01]  /*b530*/  IABS R15, R15 ;  /* 0x0000000f000f7213 */ /* 0x002fe20000000000 */
[----:B------:R-:W-:Y:S04]  /*b540*/  STL [R1+0x924], R48 ;  /* 0x0009243001007387 */ /* 0x000fe80000100800 */
[----:B------:R0:W-:Y:S04]  /*b550*/  STL [R1+0x99c], R12 ;  /* 0x00099c0c01007387 */ /* 0x0001e80000100800 */
[----:B------:R-:W-:Y:S04]  /*b560*/  STL [R1+0xa10], R18 ;  /* 0x000a101201007387 */ /* 0x000fe80000100800 */
[----:B------:R-:W-:Y:S01]  /*b570*/  STL [R1+0xa80], R14 ;  /* 0x000a800e01007387 */ /* 0x000fe20000100800 */
[----:B0-----:R-:W-:-:S03]  /*b580*/  IMAD.HI.U32 R12, R9, R15, RZ ;  /* 0x0000000f090c7227 */ /* 0x001fc600078e00ff */
[----:B------:R-:W-:Y:S01]  /*b590*/  STL [R1+0xa0c], R16 ;  /* 0x000a0c1001007387 */ /* 0x000fe20000100800 */
[----:B------:R-:W-:-:S03]  /*b5a0*/  IMAD.MOV R12, RZ, RZ, -R12 ;  /* 0x000000ffff0c7224 */ /* 0x000fc600078e0a0c */
[----:B------:R0:W2:Y:S04]  /*b5b0*/  @!P0 LDG.E.U8 R77, desc[UR14][R10.64] ;  /* 0x0000000e0a4d8981 */ /* 0x0000a8000c1e1100 */
[----:B------:R1:W-:Y:S01]  /*b5c0*/  STL [R1+0xa7c], R17 ;  /* 0x000a7c1101007387 */ /* 0x0003e20000100800 */
[----:B------:R-:W-:Y:S02]  /*b5d0*/  IMAD R15, R8, R12, R15 ;  /* 0x0000000c080f7224 */ /* 0x000fe400078e020f */
[----:B0-----:R-:W-:Y:S02]  /*b5e0*/  @!P1 IMAD.MOV.U32 R11, RZ, RZ, R17 ;  /* 0x000000ffff0b9224 */ /* 0x001fe400078e0011 */
[----:B------:R-:W-:Y:S02]  /*b5f0*/  @!P1 IMAD.MOV.U32 R10, RZ, RZ, R14 ;  /* 0x000000ffff0a9224 */ /* 0x000fe400078e000e */
[----:B-1----:R-:W-:-:S02]  /*b600*/  VIADD R17, R5, 0x1b ;  /* 0x0000001b05117836 */ /* 0x002fc40000000000 */
[C---:B------:R-:W-:Y:S01]  /*b610*/  VIADD R14, R5.reuse, 0x1a ;  /* 0x0000001a050e7836 */ /* 0x040fe20000000000 */
[----:B------:R0:W2:Y:S01]  /*b620*/  @!P1 LDG.E.U8 R75, desc[UR14][R10.64] ;  /* 0x0000000e0a4b9981 */ /* 0x0000a2000c1e1100 */
[C---:B------:R-:W-:Y:S01]  /*b630*/  VIADD R16, R5.reuse, 0x1c ;  /* 0x0000001c05107836 */ /* 0x040fe20000000000 */
[----:B------:R-:W-:Y:S01]  /*b640*/  IABS R12, R17 ;  /* 0x00000011000c7213 */ /* 0x000fe20000000000 */
[C---:B------:R-:W-:Y:S01]  /*b650*/  VIADD R20, R5.reuse, 0x1d ;  /* 0x0000001d05147836 */ /* 0x040fe20000000000 */
[----:B------:R-:W-:Y:S01]  /*b660*/  STL [R1+0x210], R14 ;  /* 0x0002100e01007387 */ /* 0x000fe20000100800 */
[----:B------:R-:W-:-:S03]  /*b670*/  VIADD R19, R5, 0x1e ;  /* 0x0000001e05137836 */ /* 0x000fc60000000000 */
[----:B------:R-:W-:Y:S01]  /*b680*/  STL [R1+0x230], R17 ;  /* 0x0002301101007387 */ /* 0x000fe20000100800 */
[----:B------:R-:W-:Y:S01]  /*b690*/  IMAD.MOV.U32 R51, RZ, RZ, R13 ;  /* 0x000000ffff337224 */ /* 0x000fe200078e000d */
[----:B0-----:R-:W-:Y:S02]  /*b6a0*/  IABS R11, R16 ;  /* 0x00000010000b7213 */ /* 0x001fe40000000000 */
[----:B------:R0:W-:Y:S01]  /*b6b0*/  STL [R1+0x23c], R16 ;  /* 0x00023c1001007387 */ /* 0x0001e20000100800 */
[----:B------:R-:W-:Y:S02]  /*b6c0*/  IMAD.MOV.U32 R13, RZ, RZ, R83 ;  /* 0x000000ffff0d7224 */ /* 0x000fe400078e0053 */
[----:B------:R-:W-:Y:S01]  /*b6d0*/  IMAD.MOV.U32 R83, RZ, RZ, R21 ;  /* 0x000000ffff537224 */ /* 0x000fe200078e0015 */
[----:B------:R1:W-:Y:S01]  /*b6e0*/  STL [R1+0x21c], R20 ;  /* 0x00021c1401007387 */ /* 0x0003e20000100800 */
[----:B------:R-:W-:Y:S01]  /*b6f0*/  VIADD R18, R5, 0x1f ;  /* 0x0000001f05127836 */ /* 0x000fe20000000000 */
[----:B------:R-:W-:Y:S01]  /*b700*/  IABS R21, R20 ;  /* 0x0000001400157213 */ /* 0x000fe20000000000 */
[C---:B0-----:R-:W-:Y:S01]  /*b710*/  IMAD.HI.U32 R16, R9.reuse, R12, RZ ;  /* 0x0000000c09107227 */ /* 0x041fe200078e00ff */
[----:B------:R0:W-:Y:S03]  /*b720*/  STL [R1+0x218], R19 ;  /* 0x0002181301007387 */ /* 0x0001e60000100800 */
[----:B------:R-:W-:Y:S01]  /*b730*/  IMAD.HI.U32 R17, R9, R11, RZ ;  /* 0x0000000b09117227 */ /* 0x000fe200078e00ff */
[----:B-1----:R-:W-:-:S03]  /*b740*/  IABS R20, R19 ;  /* 0x0000001300147213 */ /* 0x002fc60000000000 */
[----:B------:R-:W-:Y:S02]  /*b750*/  IMAD.MOV R16, RZ, RZ, -R16 ;  /* 0x000000ffff107224 */ /* 0x000fe400078e0a10 */
[----:B------:R-:W-:Y:S01]  /*b760*/  IMAD.MOV R17, RZ, RZ, -R17 ;  /* 0x000000ffff117224 */ /* 0x000fe200078e0a11 */
[----:B0-----:R-:W-:Y:S01]  /*b770*/  IABS R19, R18 ;  /* 0x0000001200137213 */ /* 0x001fe20000000000 */
[----:B------:R-:W-:Y:S02]  /*b780*/  IMAD R12, R8, R16, R12 ;  /* 0x00000010080c7224 */ /* 0x000fe400078e020c */
[----:B------:R-:W-:Y:S01]  /*b790*/  IMAD.HI.U32 R16, R9, R20, RZ ;  /* 0x0000001409107227 */ /* 0x000fe200078e00ff */
[----:B------:R-:W-:-:S03]  /*b7a0*/  IABS R14, R14 ;  /* 0x0000000e000e7213 */ /* 0x000fc60000000000 */
[----:B------:R-:W-:Y:S02]  /*b7b0*/  IMAD R11, R8, R17, R11 ;  /* 0x00000011080b7224 */ /* 0x000fe400078e020b */
[----:B------:R-:W-:Y:S01]  /*b7c0*/  IMAD.HI.U32 R17, R9, R19, RZ ;  /* 0x0000001309117227 */ /* 0x000fe200078e00ff */
[----:B------:R0:W-:Y:S03]  /*b7d0*/  STL [R1+0x220], R18 ;  /* 0x0002201201007387 */ /* 0x0001e60000100800 */
[----:B------:R-:W-:Y:S02]  /*b7e0*/  IMAD.MOV R16, RZ, RZ, -R16 ;  /* 0x000000ffff107224 */ /* 0x000fe400078e0a10 */
[----:B------:R-:W-:Y:S02]  /*b7f0*/  VIADD R46, R5, 0x22 ;  /* 0x00000022052e7836 */ /* 0x000fe40000000000 */
[----:B------:R-:W-:-:S02]  /*b800*/  IMAD.MOV R17, RZ, RZ, -R17 ;  /* 0x000000ffff117224 */ /* 0x000fc400078e0a11 */
[----:B------:R-:W-:Y:S02]  /*b810*/  IMAD R20, R8, R16, R20 ;  /* 0x0000001008147224 */ /* 0x000fe400078e0214 */
[C---:B0-----:R-:W-:Y:S01]  /*b820*/  VIADD R18, R5.reuse, 0x20 ;  /* 0x0000002005127836 */ /* 0x041fe20000000000 */
[----:B------:R-:W-:Y:S01]  /*b830*/  IABS R16, R46 ;  /* 0x0000002e00107213 */ /* 0x000fe20000000000 */
[----:B------:R-:W-:Y:S02]  /*b840*/  VIADD R47, R5, 0x21 ;  /* 0x00000021052f7836 */ /* 0x000fe40000000000 */
[----:B------:R-:W-:Y:S02]  /*b850*/  IMAD.MOV.U32 R58, RZ, RZ, R13 ;  /* 0x000000ffff3a7224 */ /* 0x000fe400078e000d */
[----:B------:R-:W-:Y:S01]  /*b860*/  IMAD.HI.U32 R10, R9, R14, RZ ;  /* 0x0000000e090a7227 */ /* 0x000fe200078e00ff */
[----:B------:R-:W-:Y:S03]  /*b870*/  STL [R1+0x1e8], R18 ;  /* 0x0001e81201007387 */ /* 0x000fe60000100800 */
[----:B------:R-:W-:-:S02]  /*b880*/  IMAD.MOV.U32 R59, RZ, RZ, R83 ;  /* 0x000000ffff3b7224 */ /* 0x000fc400078e0053 */
[----:B------:R-:W-:Y:S02]  /*b890*/  IMAD.MOV.U32 R13, RZ, RZ, R27 ;  /* 0x000000ffff0d7224 */ /* 0x000fe400078e001b */
[----:B------:R-:W-:Y:S02]  /*b8a0*/  IMAD.MOV.U32 R83, RZ, RZ, R26 ;  /* 0x000000ffff537224 */ /* 0x000fe400078e001a */
[C---:B------:R-:W-:Y:S02]  /*b8b0*/  VIADD R27, R5.reuse, 0x23 ;  /* 0x00000023051b7836 */ /* 0x040fe40000000000 */
[----:B------:R-:W-:Y:S02]  /*b8c0*/  IMAD.MOV.U32 R50, RZ, RZ, R25 ;  /* 0x000000ffff327224 */ /* 0x000fe400078e0019 */
[C---:B------:R-:W-:Y:S01]  /*b8d0*/  VIADD R26, R5.reuse, 0x24 ;  /* 0x00000024051a7836 */ /* 0x040fe20000000000 */
[----:B------:R-:W-:Y:S01]  /*b8e0*/  STL [R1+0x20c], R47 ;  /* 0x00020c2f01007387 */ /* 0x000fe20000100800 */
[----:B------:R-:W-:Y:S01]  /*b8f0*/  IMAD R19, R8, R17, R19 ;  /* 0x0000001108137224 */ /* 0x000fe200078e0213 */
[----:B------:R-:W-:Y:S01]  /*b900*/  IABS R17, R47 ;  /* 0x0000002f00117213 */ /* 0x000fe20000000000 */
[----:B------:R-:W-:Y:S01]  /*b910*/  VIADD R25, R5, 0x25 ;  /* 0x0000002505197836 */ /* 0x000fe20000000000 */
[----:B------:R-:W-:Y:S01]  /*b920*/  STL [R1+0x224], R46 ;  /* 0x0002242e01007387 */ /* 0x000fe20000100800 */
[----:B------:R-:W-:-:S02]  /*b930*/  IMAD.MOV R10, RZ, RZ, -R10 ;  /* 0x000000ffff0a7224 */ /* 0x000fc400078e0a0a */
[----:B------:R-:W-:Y:S01]  /*b940*/  IMAD.MOV.U32 R49, RZ, RZ, R23 ;  /* 0x000000ffff317224 */ /* 0x000fe200078e0017 */
[----:B------:R-:W-:Y:S01]  /*b950*/  STL [R1+0x1f8], R27 ;  /* 0x0001f81b01007387 */ /* 0x000fe20000100800 */
[----:B------:R-:W-:-:S03]  /*b960*/  IMAD.HI.U32 R23, R9, R16, RZ ;  /* 0x0000001009177227 */ /* 0x000fc600078e00ff */
[----:B------:R-:W-:Y:S01]  /*b970*/  STL [R1+0x1f4], R26 ;  /* 0x0001f41a01007387 */ /* 0x000fe20000100800 */
[----:B------:R-:W-:Y:S02]  /*b980*/  IMAD.MOV.U32 R57, RZ, RZ, R51 ;  /* 0x000000ffff397224 */ /* 0x000fe400078e0033 */
[----:B------:R-:W-:Y:S01]  /*b990*/  IMAD R14, R8, R10, R14 ;  /* 0x0000000a080e7224 */ /* 0x000fe200078e020e */
[----:B------:R0:W-:Y:S01]  /*b9a0*/  STL [R1+0x200], R25 ;  /* 0x0002001901007387 */ /* 0x0001e20000100800 */
[----:B------:R-:W-:Y:S02]  /*b9b0*/  IMAD.MOV.U32 R51, RZ, RZ, R22 ;  /* 0x000000ffff337224 */ /* 0x000fe400078e0016 */
[----:B------:R-:W-:-:S04]  /*b9c0*/  IMAD.HI.U32 R10, R9, R21, RZ ;  /* 0x00000015090a7227 */ /* 0x000fc800078e00ff */
[----:B------:R-:W-:Y:S01]  /*b9d0*/  IMAD.HI.U32 R22, R9, R17, RZ ;  /* 0x0000001109167227 */ /* 0x000fe200078e00ff */
[----:B0-----:R-:W-:-:S03]  /*b9e0*/  IABS R25, R25 ;  /* 0x0000001900197213 */ /* 0x001fc60000000000 */
[----:B------:R-:W-:Y:S01]  /*b9f0*/  IMAD.MOV R23, RZ, RZ, -R23 ;  /* 0x000000ffff177224 */ /* 0x000fe200078e0a17 */
[----:B------:R-:W-:Y:S01]  /*ba00*/  IABS R18, R18 ;  /* 0x0000001200127213 */ /* 0x000fe20000000000 */
[----:B------:R-:W-:Y:S01]  /*ba10*/  IMAD.MOV.U32 R56, RZ, RZ, R57 ;  /* 0x000000ffff387224 */ /* 0x000fe200078e0039 */
[----:B------:R-:W-:Y:S01]  /*ba20*/  IABS R26, R26 ;  /* 0x0000001a001a7213 */ /* 0x000fe20000000000 */
[----:B------:R-:W-:Y:S02]  /*ba30*/  IMAD.MOV R10, RZ, RZ, -R10 ;  /* 0x000000ffff0a7224 */ /* 0x000fe400078e0a0a */
[----:B------:R-:W-:Y:S02]  /*ba40*/  IMAD.MOV R22, RZ, RZ, -R22 ;  /* 0x000000ffff167224 */ /* 0x000fe400078e0a16 */
[----:B------:R-:W-:Y:S02]  /*ba50*/  IMAD R16, R8, R23, R16 ;  /* 0x0000001708107224 */ /* 0x000fe400078e0210 */
[----:B------:R-:W-:-:S02]  /*ba60*/  IMAD.MOV.U32 R57, RZ, RZ, R58 ;  /* 0x000000ffff397224 */ /* 0x000fc400078e003a */
[----:B------:R-:W-:Y:S02]  /*ba70*/  IMAD.MOV.U32 R58, RZ, RZ, R49 ;  /* 0x000000ffff3a7224 */ /* 0x000fe400078e0031 */
[----:B------:R-:W-:-:S04]  /*ba80*/  IMAD.HI.U32 R23, R9, R25, RZ ;  /* 0x0000001909177227 */ /* 0x000fc800078e00ff */
[----:B------:R-:W-:Y:S02]  /*ba90*/  IMAD.MOV.U32 R49, RZ, RZ, R51 ;  /* 0x000000ffff317224 */ /* 0x000fe400078e0033 */
[----:B------:R-:W-:Y:S02]  /*baa0*/  IMAD.MOV.U32 R51, RZ, RZ, R24 ;  /* 0x000000ffff337224 */ /* 0x000fe400078e0018 */
[C---:B------:R-:W-:Y:S02]  /*bab0*/  IMAD R21, R8.reuse, R10, R21 ;  /* 0x0000000a08157224 */ /* 0x040fe400078e0215 */
[----:B------:R-:W-:Y:S02]  /*bac0*/  IMAD R17, R8, R22, R17 ;  /* 0x0000001608117224 */ /* 0x000fe400078e0211 */
[----:B------:R-:W-:Y:S02]  /*bad0*/  VIADD R24, R5, 0x26 ;  /* 0x0000002605187836 */ /* 0x000fe40000000000 */
[----:B------:R-:W-:-:S04]  /*bae0*/  IMAD.HI.U32 R10, R9, R18, RZ ;  /* 0x00000012090a7227 */ /* 0x000fc800078e00ff */
[----:B------:R-:W-:-:S04]  /*baf0*/  IMAD.HI.U32 R22, R9, R26, RZ ;  /* 0x0000001a09167227 */ /* 0x000fc800078e00ff */
[----:B------:R-:W-:Y:S02]  /*bb00*/  IMAD.MOV R23, RZ, RZ, -R23 ;  /* 0x000000ffff177224 */ /* 0x000fe400078e0a17 */
[C---:B------:R-:W-:Y:S02]  /*bb10*/  VIADD R47, R5.reuse, 0x27 ;  /* 0x00000027052f7836 */ /* 0x040fe40000000000 */
[----:B------:R-:W-:Y:S01]  /*bb20*/  IMAD.MOV.U32 R48, RZ, RZ, R57 ;  /* 0x000000ffff307224 */ /* 0x000fe200078e0039 */
[----:B------:R-:W-:Y:S01]  /*bb30*/  IABS R27, R27 ;  /* 0x0000001b001b7213 */ /* 0x000fe20000000000 */
[----:B------:R-:W-:Y:S01]  /*bb40*/  IMAD.MOV.U32 R74, RZ, RZ, R56 ;  /* 0x000000ffff4a7224 */ /* 0x000fe200078e0038 */
[----:B------:R-:W-:Y:S01]  /*bb50*/  STL [R1+0x1d0], R24 ;  /* 0x0001d01801007387 */ /* 0x000fe20000100800 */
[----:B------:R-:W-:Y:S02]  /*bb60*/  IMAD.MOV R10, RZ, RZ, -R10 ;  /* 0x000000ffff0a7224 */ /* 0x000fe400078e0a0a */
[----:B------:R-:W-:Y:S01]  /*bb70*/  IMAD.MOV R22, RZ, RZ, -R22 ;  /* 0x000000ffff167224 */ /* 0x000fe200078e0a16 */
[----:B------:R0:W-:Y:S01]  /*bb80*/  STL [R1+0x1f0], R47 ;  /* 0x0001f02f01007387 */ /* 0x0001e20000100800 */
[----:B------:R-:W-:Y:S01]  /*bb90*/  IMAD R25, R8, R23, R25 ;  /* 0x0000001708197224 */ /* 0x000fe200078e0219 */
[----:B------:R-:W-:Y:S01]  /*bba0*/  IABS R23, R47 ;  /* 0x0000002f00177213 */ /* 0x000fe20000000000 */
[----:B------:R-:W-:-:S02]  /*bbb0*/  VIADD R46, R5, 0x28 ;  /* 0x00000028052e7836 */ /* 0x000fc40000000000 */
[C---:B------:R-:W-:Y:S02]  /*bbc0*/  IMAD R18, R8.reuse, R10, R18 ;  /* 0x0000000a08127224 */ /* 0x040fe400078e0212 */
[----:B------:R-:W-:Y:S02]  /*bbd0*/  IMAD R26, R8, R22, R26 ;  /* 0x00000016081a7224 */ /* 0x000fe400078e021a */
[----:B0-----:R-:W-:Y:S02]  /*bbe0*/  IMAD.MOV.U32 R47, RZ, RZ, R48 ;  /* 0x000000ffff2f7224 */ /* 0x001fe400078e0030 */
[----:B------:R-:W-:Y:S01]  /*bbf0*/  IMAD.MOV.U32 R48, RZ, RZ, R74 ;  /* 0x000000ffff307224 */ /* 0x000fe200078e004a */
[----:B------:R0:W-:Y:S01]  /*bc00*/  STL [R1+0x204], R46 ;  /* 0x0002042e01007387 */ /* 0x0001e20000100800 */
[----:B------:R-:W-:Y:S01]  /*bc10*/  IMAD.MOV.U32 R74, RZ, RZ, R30 ;  /* 0x000000ffff4a7224 */ /* 0x000fe200078e001e */
[----:B------:R-:W-:Y:S01]  /*bc20*/  IABS R22, R46 ;  /* 0x0000002e00167213 */ /* 0x000fe20000000000 */
[----:B------:R-:W-:-:S04]  /*bc30*/  IMAD.HI.U32 R10, R9, R27, RZ ;  /* 0x0000001b090a7227 */ /* 0x000fc800078e00ff */
[----:B------:R-:W-:Y:S02]  /*bc40*/  IMAD.MOV.U32 R54, RZ, RZ, R66 ;  /* 0x000000ffff367224 */ /* 0x000fe400078e0042 */
[----:B------:R-:W-:Y:S02]  /*bc50*/  IMAD.MOV.U32 R55, RZ, RZ, R58 ;  /* 0x000000ffff377224 */ /* 0x000fe400078e003a */
[----:B0-----:R-:W-:Y:S02]  /*bc60*/  IMAD.MOV.U32 R46, RZ, RZ, R67 ;  /* 0x000000ffff2e7224 */ /* 0x001fe400078e0043 */
[----:B------:R-:W-:Y:S02]  /*bc70*/  IMAD.MOV.U32 R63, RZ, RZ, R47 ;  /* 0x000000ffff3f7224 */ /* 0x000fe400078e002f */
[----:B------:R-:W-:Y:S02]  /*bc80*/  IMAD.MOV.U32 R58, RZ, RZ, R51 ;  /* 0x000000ffff3a7224 */ /* 0x000fe400078e0033 */
[----:B------:R-:W-:Y:S01]  /*bc90*/  IMAD.MOV.U32 R64, RZ, RZ, R48 ;  /* 0x000000ffff407224 */ /* 0x000fe200078e0030 */
[----:B------:R-:W-:Y:S01]  /*bca0*/  IABS R24, R24 ;  /* 0x0000001800187213 */ /* 0x000fe20000000000 */
[----:B------:R-:W-:-:S02]  /*bcb0*/  IMAD.MOV.U32 R47, RZ, RZ, R74 ;  /* 0x000000ffff2f7224 */ /* 0x000fc400078e004a */
[----:B------:R-:W-:Y:S02]  /*bcc0*/  IMAD.MOV R10, RZ, RZ, -R10 ;  /* 0x000000ffff0a7224 */ /* 0x000fe400078e0a0a */
[----:B------:R-:W-:Y:S02]  /*bcd0*/  IMAD.MOV.U32 R48, RZ, RZ, R54 ;  /* 0x000000ffff307224 */ /* 0x000fe400078e0036 */
[----:B------:R-:W-:Y:S02]  /*bce0*/  IMAD.MOV.U32 R56, RZ, RZ, R49 ;  /* 0x000000ffff387224 */ /* 0x000fe400078e0031 */
[----:B------:R-:W-:Y:S02]  /*bcf0*/  IMAD.MOV.U32 R74, RZ, RZ, R46 ;  /* 0x000000ffff4a7224 */ /* 0x000fe400078e002e */
[----:B------:R-:W-:Y:S02]  /*bd00*/  IMAD.MOV.U32 R62, RZ, RZ, R63 ;  /* 0x000000ffff3e7224 */ /* 0x000fe400078e003f */
[----:B------:R-:W-:-:S02]  /*bd10*/  IMAD.MOV.U32 R49, RZ, RZ, R33 ;  /* 0x000000ffff317224 */ /* 0x000fc400078e0021 */
[----:B------:R-:W-:Y:S02]  /*bd20*/  IMAD.MOV.U32 R54, RZ, RZ, R58 ;  /* 0x000000ffff367224 */ /* 0x000fe400078e003a */
[----:B------:R-:W-:Y:S02]  /*bd30*/  IMAD.MOV.U32 R63, RZ, RZ, R64 ;  /* 0x000000ffff3f7224 */ /* 0x000fe400078e0040 */
[----:B------:R-:W-:Y:S02]  /*bd40*/  VIADD R33, R5, 0x29 ;  /* 0x0000002905217836 */ /* 0x000fe40000000000 */
[----:B------:R-:W-:Y:S02]  /*bd50*/  IMAD.MOV.U32 R46, RZ, RZ, R52 ;  /* 0x000000ffff2e7224 */ /* 0x000fe400078e0034 */
[----:B------:R-:W-:Y:S02]  /*bd60*/  IMAD.MOV.U32 R64, RZ, RZ, R47 ;  /* 0x000000ffff407224 */ /* 0x000fe400078e002f */
[----:B------:R-:W-:-:S02]  /*bd70*/  IMAD R27, R8, R10, R27 ;  /* 0x0000000a081b7224 */ /* 0x000fc400078e021b */
[----:B------:R-:W-:Y:S02]  /*bd80*/  IMAD.MOV.U32 R58, RZ, RZ, R73 ;  /* 0x000000ffff3a7224 */ /* 0x000fe400078e0049 */
[----:B------:R-:W-:Y:S02]  /*bd90*/  IMAD.MOV.U32 R47, RZ, RZ, R48 ;  /* 0x000000ffff2f7224 */ /* 0x000fe400078e0030 */
[----:B------:R-:W-:Y:S02]  /*bda0*/  IMAD.MOV.U32 R51, RZ, RZ, R28 ;  /* 0x000000ffff337224 */ /* 0x000fe400078e001c */
[----:B------:R-:W-:Y:S01]  /*bdb0*/  IMAD.HI.U32 R10, R9, R24, RZ ;  /* 0x00000018090a7227 */ /* 0x000fe200078e00ff */
[----:B------:R0:W-:Y:S03]  /*bdc0*/  STL [R1+0x1dc], R33 ;  /* 0x0001dc2101007387 */ /* 0x0001e60000100800 */
[----:B------:R-:W-:-:S02]  /*bdd0*/  IMAD.MOV.U32 R48, RZ, RZ, R74 ;  /* 0x000000ffff307224 */ /* 0x000fc400078e004a */
[----:B------:R-:W-:Y:S02]  /*bde0*/  IMAD.MOV.U32 R74, RZ, RZ, R54 ;  /* 0x000000ffff4a7224 */ /* 0x000fe400078e0036 */
[----:B------:R-:W-:Y:S02]  /*bdf0*/  IMAD.MOV.U32 R54, RZ, RZ, R46 ;  /* 0x000000ffff367224 */ /* 0x000fe400078e002e */
[----:B------:R-:W-:Y:S01]  /*be00*/  IMAD.MOV.U32 R46, RZ, RZ, R58 ;  /* 0x000000ffff2e7224 */ /* 0x000fe200078e003a */
[----:B0-----:R-:W-:Y:S01]  /*be10*/  IABS R33, R33 ;  /* 0x0000002100217213 */ /* 0x001fe20000000000 */
[----:B------:R-:W-:Y:S02]  /*be20*/  IMAD.MOV R10, RZ, RZ, -R10 ;  /* 0x000000ffff0a7224 */ /* 0x000fe400078e0a0a */
[----:B------:R-:W-:Y:S02]  /*be30*/  IMAD.MOV.U32 R58, RZ, RZ, R51 ;  /* 0x000000ffff3a7224 */ /* 0x000fe400078e0033 */
[----:B------:R-:W-:-:S02]  /*be40*/  IMAD.MOV.U32 R51, RZ, RZ, R69 ;  /* 0x000000ffff337224 */ /* 0x000fc400078e0045 */
[----:B------:R-:W-:Y:S01]  /*be50*/  IMAD.MOV.U32 R67, RZ, RZ, R72 ;  /* 0x000000ffff437224 */ /* 0x000fe200078e0048 */
[----:B------:R-:W0:Y:S01]  /*be60*/  S2R R69, SR_TID.X ;  /* 0x0000000000457919 */ /* 0x000e220000002100 */
[----:B------:R-:W-:Y:S02]  /*be70*/  IMAD.MOV.U32 R66, RZ, RZ, R32 ;  /* 0x000000ffff427224 */ /* 0x000fe400078e0020 */
[----:B------:R-:W-:Y:S02]  /*be80*/  IMAD.MOV.U32 R72, RZ, RZ, R31 ;  /* 0x000000ffff487224 */ /* 0x000fe400078e001f */
[----:B------:R-:W-:Y:S02]  /*be90*/  VIADD R32, R5, 0x2a ;  /* 0x0000002a05207836 */ /* 0x000fe40000000000 */
[----:B------:R-:W-:Y:S02]  /*bea0*/  IMAD.MOV.U32 R57, RZ, RZ, R7 ;  /* 0x000000ffff397224 */ /* 0x000fe400078e0007 */
[----:B------:R-:W-:-:S02]  /*beb0*/  IMAD R24, R8, R10, R24 ;  /* 0x0000000a08187224 */ /* 0x000fc400078e0218 */
[----:B------:R-:W-:Y:S02]  /*bec0*/  VIADD R31, R5, 0x2b ;  /* 0x0000002b051f7836 */ /* 0x000fe40000000000 */
[----:B------:R-:W-:Y:S02]  /*bed0*/  IMAD.MOV.U32 R7, RZ, RZ, R29 ;  /* 0x000000ffff077224 */ /* 0x000fe400078e001d */
[C---:B------:R-:W-:Y:S01]  /*bee0*/  IMAD.HI.U32 R10, R9.reuse, R33, RZ ;  /* 0x00000021090a7227 */ /* 0x040fe200078e00ff */
[----:B------:R-:W-:Y:S03]  /*bef0*/  STL [R1+0x1d8], R32 ;  /* 0x0001d82001007387 */ /* 0x000fe60000100800 */
[C---:B------:R-:W-:Y:S01]  /*bf00*/  IMAD.HI.U32 R29, R9.reuse, R22, RZ ;  /* 0x00000016091d7227 */ /* 0x040fe200078e00ff */
[----:B------:R1:W-:Y:S03]  /*bf10*/  STL [R1+0x1e4], R31 ;  /* 0x0001e41f01007387 */ /* 0x0003e60000100800 */
[----:B------:R-:W-:-:S04]  /*bf20*/  IMAD.HI.U32 R28, R9, R23, RZ ;  /* 0x00000017091c7227 */ /* 0x000fc800078e00ff */
[----:B------:R-:W-:Y:S02]  /*bf30*/  IMAD.MOV R10, RZ, RZ, -R10 ;  /* 0x000000ffff0a7224 */ /* 0x000fe400078e0a0a */
[----:B------:R-:W-:Y:S01]  /*bf40*/  IMAD.MOV R29, RZ, RZ, -R29 ;  /* 0x000000ffff1d7224 */ /* 0x000fe200078e0a1d */
[----:B-1----:R-:W-:Y:S01]  /*bf50*/  IABS R31, R31 ;  /* 0x0000001f001f7213 */ /* 0x002fe20000000000 */
[----:B------:R-:W-:Y:S01]  /*bf60*/  IMAD.MOV R28, RZ, RZ, -R28 ;  /* 0x000000ffff1c7224 */ /* 0x000fe200078e0a1c */
[----:B------:R-:W-:Y:S01]  /*bf70*/  IABS R32, R32 ;  /* 0x0000002000207213 */ /* 0x000fe20000000000 */
[C---:B------:R-:W-:Y:S02]  /*bf80*/  IMAD R33, R8.reuse, R10, R33 ;  /* 0x0000000a08217224 */ /* 0x040fe400078e0221 */
[----:B------:R-:W-:Y:S02]  /*bf90*/  IMAD R22, R8, R29, R22 ;  /* 0x0000001d08167224 */ /* 0x000fe400078e0216 */
[----:B------:R-:W-:-:S02]  /*bfa0*/  VIADD R10, R91, 0xffffff9a ;  /* 0xffffff9a5b0a7836 */ /* 0x000fc40000000000 */
[----:B------:R-:W-:-:S04]  /*bfb0*/  IMAD.HI.U32 R29, R9, R31, RZ ;  /* 0x0000001f091d7227 */ /* 0x000fc800078e00ff */
[----:B------:R-:W-:Y:S02]  /*bfc0*/  VIADD R30, R5, 0x2c ;  /* 0x0000002c051e7836 */ /* 0x000fe40000000000 */
[----:B------:R-:W-:Y:S01]  /*bfd0*/  IMAD R23, R8, R28, R23 ;  /* 0x0000001c08177224 */ /* 0x000fe200078e0217 */
[----:B------:R-:W-:Y:S01]  /*bfe0*/  ISETP.GE.U32.AND P0, PT, R10, 0x7fffff1b, PT ;  /* 0x7fffff1b0a00780c */ /* 0x000fe20003f06070 */
[----:B------:R-:W-:Y:S01]  /*bff0*/  IMAD.HI.U32 R28, R9, R32, RZ ;  /* 0x00000020091c7227 */ /* 0x000fe200078e00ff */
[----:B------:R1:W-:Y:S03]  /*c000*/  STL [R1+0x1c4], R30 ;  /* 0x0001c41e01007387 */ /* 0x0003e60000100800 */
[----:B------:R-:W-:Y:S02]  /*c010*/  IMAD.MOV.U32 R52, RZ, RZ, R35 ;  /* 0x000000ffff347224 */ /* 0x000fe400078e0023 */
[----:B------:R-:W-:-:S02]  /*c020*/  IMAD.MOV R29, RZ, RZ, -R29 ;  /* 0x000000ffff1d7224 */ /* 0x000fc400078e0a1d */
[----:B------:R-:W-:Y:S02]  /*c030*/  IMAD R35, R6, 0x65, RZ ;  /* 0x0000006506237824 */ /* 0x000fe400078e02ff */
[----:B------:R-:W-:Y:S01]  /*c040*/  IMAD.MOV R28, RZ, RZ, -R28 ;  /* 0x000000ffff1c7224 */ /* 0x000fe200078e0a1c */
[----:B-1----:R-:W-:Y:S01]  /*c050*/  IABS R30, R30 ;  /* 0x0000001e001e7213 */ /* 0x002fe20000000000 */
[C---:B------:R-:W-:Y:S01]  /*c060*/  IMAD R31, R8.reuse, R29, R31 ;  /* 0x0000001d081f7224 */ /* 0x040fe200078e021f */
[----:B------:R-:W-:Y:S02]  /*c070*/  SHF.R.S32.HI R10, RZ, 0x1f, R35 ;  /* 0x0000001fff0a7819 */ /* 0x000fe40000011423 */
[----:B------:R-:W-:Y:S01]  /*c080*/  IADD3 R29, P1, PT, R35, R0, RZ ;  /* 0x00000000231d7210 */ /* 0x000fe20007f3e0ff */
[----:B------:R-:W-:Y:S01]  /*c090*/  IMAD R32, R8, R28, R32 ;  /* 0x0000001c08207224 */ /* 0x000fe200078e0220 */
[----:B------:R-:W-:-:S04]  /*c0a0*/  @!UP1 UIADD3 UR4, UPT, UPT, -UR4, 0x100000, URZ ;  /* 0x0010000004049890 */ /* 0x000fc8000fffe1ff */
[----:B------:R-:W-:Y:S02]  /*c0b0*/  @!UP1 USHF.L.U32 UR5, UR4, 0xb, URZ ;  /* 0x0000000b04059899 */ /* 0x000fe400080006ff */
[----:B------:R-:W-:Y:S01]  /*c0c0*/  @!UP1 USHF.L.U32 UR4, UR4, 0x1, URZ ;  /* 0x0000000104049899 */ /* 0x000fe200080006ff */
[----:B------:R-:W-:Y:S01]  /*c0d0*/  IMAD.HI.U32 R28, R9, R30, RZ ;  /* 0x0000001e091c7227 */ /* 0x000fe200078e00ff */
[----:B------:R-:W-:-:S03]  /*c0e0*/  PRMT R38, RZ, 0x7610, R38 ;  /* 0x00007610ff267816 */ /* 0x000fc60000000026 */
[C---:B------:R-:W-:Y:S01]  /*c0f0*/  IMAD.X R60, R10.reuse, 0x1, R2, P1 ;  /* 0x000000010a3c7824 */ /* 0x040fe200008e0602 */
[----:B------:R-:W-:Y:S01]  /*c100*/  IADD3 R35, P1, PT, R35, R3, RZ ;  /* 0x0000000323237210 */ /* 0x000fe20007f3e0ff */
[----:B------:R-:W-:Y:S01]  /*c110*/  IMAD.MOV.U32 R73, RZ, RZ, R34 ;  /* 0x000000ffff497224 */ /* 0x000fe200078e0022 */
[----:B------:R1:W-:Y:S01]  /*c120*/  STL [R1+0xae8], R29 ;  /* 0x000ae81d01007387 */ /* 0x0003e20000100800 */
[----:B------:R-:W-:Y:S01]  /*c130*/  IMAD.MOV R34, RZ, RZ, -R28 ;  /* 0x000000ffff227224 */ /* 0x000fe200078e0a1c */
[----:B------:R-:W-:Y:S01]  /*c140*/  VOTEU.ALL UP1, P4 ;  /* 0x0000000000ff7886 */ /* 0x000fe20002020000 */
[----:B------:R-:W-:Y:S01]  /*c150*/  @!P0 IMAD.MOV.U32 R28, RZ, RZ, R29 ;  /* 0x000000ffff1c8224 */ /* 0x000fe200078e001d */
[----:B0-----:R-:W-:Y:S01]  /*c160*/  LOP3.LUT R69, R69, 0x7f, RZ, 0xc0, !PT ;  /* 0x0000007f45457812 */ /* 0x001fe200078ec0ff */
[----:B------:R-:W-:Y:S01]  /*c170*/  IMAD.X R10, R10, 0x1, R4, P1 ;  /* 0x000000010a0a7824 */ /* 0x000fe200008e0604 */
[----:B------:R-:W-:Y:S01]  /*c180*/  STL [R1+0xae4], R60 ;  /* 0x000ae43c01007387 */ /* 0x000fe20000100800 */
[----:B------:R-:W-:Y:S01]  /*c190*/  IMAD R30, R8, R34, R30 ;  /* 0x00000022081e7224 */ /* 0x000fe200078e021e */
[----:B------:R0:W2:Y:S01]  /*c1a0*/  @!UP1 SYNCS.EXCH.64 URZ, [UR6+0x14008], UR4 ;  /* 0x0140080406ff95b2 */ /* 0x0000a20008000100 */
[----:B-1----:R-:W-:Y:S01]  /*c1b0*/  @!P0 IMAD.MOV.U32 R29, RZ, RZ, R60 ;  /* 0x000000ffff1d8224 */ /* 0x002fe200078e003c */
[----:B------:R1:W-:Y:S01]  /*c1c0*/  STL [R1+0xaf0], R35 ;  /* 0x000af02301007387 */ /* 0x0003e20000100800 */
[----:B------:R-:W-:-:S03]  /*c1d0*/  @!P0 IMAD.MOV.U32 R34, RZ, RZ, R35 ;  /* 0x000000ffff228224 */ /* 0x000fc600078e0023 */
[----:B------:R3:W2:Y:S04]  /*c1e0*/  @!P0 LDG.E.U8 R38, desc[UR14][R28.64] ;  /* 0x0000000e1c268981 */ /* 0x0006a8000c1e1100 */
[----:B------:R-:W-:Y:S01]  /*c1f0*/  STS.U8 [R69+UR6], R62 ;  /* 0x0000003e45007988 */ /* 0x000fe20008000006 */
[----:B0-----:R-:W0:Y:S01]  /*c200*/  LDCU UR4, c[0x0][0x3b0] ;  /* 0x00007600ff0477ac */ /* 0x001e220008000800 */
[----:B-1----:R-:W-:Y:S02]  /*c210*/  @!P0 IMAD.MOV.U32 R35, RZ, RZ, R10 ;  /* 0x000000ffff238224 */ /* 0x002fe400078e000a */
[----:B------:R1:W-:Y:S01]  /*c220*/  STL [R1+0xaec], R10 ;  /* 0x000aec0a01007387 */ /* 0x0003e20000100800 */
[----:B------:R-:W0:Y:S01]  /*c230*/  LDCU UR5, c[0x0][0x3b0] ;  /* 0x00007600ff0577ac */ /* 0x000e220008000800 */
[----:B---3--:R-:W-:-:S02]  /*c240*/  PRMT R29, RZ, 0x7610, R29 ;  /* 0x00007610ff1d7816 */ /* 0x008fc4000000001d */
[----:B------:R-:W-:Y:S04]  /*c250*/  STS.U8 [R69+UR6+0x4000], R63 ;  /* 0x0040003f45007988 */ /* 0x000fe80008000006 */
[----:B------:R-:W-:Y:S01]  /*c260*/  STS.U8 [R69+UR6+0x400], R41 ;  /* 0x0004002945007988 */ /* 0x000fe20008000006 */
[----:B-1----:R-:W-:-:S03]  /*c270*/  VIADD R10, R91, 0xffffff92 ;  /* 0xffffff925b0a7836 */ /* 0x002fc60000000000 */
[----:B------:R-:W-:Y:S04]  /*c280*/  STS.U8 [R69+UR6+0x4400], R40 ;  /* 0x0044002845007988 */ /* 0x000fe80008000006 */
[----:B------:R1:W-:Y:S04]  /*c290*/  STS.U8 [R69+UR6+0x800], R37 ;  /* 0x0008002545007988 */ /* 0x0003e80008000006 */
[----:B------:R3:W2:Y:S01]  /*c2a0*/  @!P0 LDG.E.U8 R29, desc[UR14][R34.64] ;  /* 0x0000000e221d8981 */ /* 0x0006a2000c1e1100 */
[----:B------:R-:W-:Y:S01]  /*c2b0*/  ISETP.GE.U32.AND P0, PT, R10, 0x7fffff13, PT ;  /* 0x7fffff130a00780c */ /* 0x000fe20003f06070 */
[----:B-1----:R-:W-:Y:S01]  /*c2c0*/  IMAD R37, R6, 0x6d, RZ ;  /* 0x0000006d06257824 */ /* 0x002fe200078e02ff */
[----:B------:R-:W-:-:S04]  /*c2d0*/  PRMT R28, RZ, 0x7610, R28 ;  /* 0x00007610ff1c7816 */ /* 0x000fc8000000001c */
[----:B------:R-:W-:Y:S02]  /*c2e0*/  SHF.R.S32.HI R10, RZ, 0x1f, R37 ;  /* 0x0000001fff0a7819 */ /* 0x000fe40000011425 */
[----:B---3--:R-:W-:-:S05]  /*c2f0*/  IADD3 R34, P1, PT, R37, R0, RZ ;  /* 0x0000000025227210 */ /* 0x008fca0007f3e0ff */
[C---:B------:R-:W-:Y:S01]  /*c300*/  IMAD.X R35, R10.reuse, 0x1, R2, P1 ;  /* 0x000000010a237824 */ /* 0x040fe200008e0602 */
[----:B------:R-:W-:Y:S01]  /*c310*/  IADD3 R40, P1, PT, R37, R3, RZ ;  /* 0x0000000325287210 */ /* 0x000fe20007f3e0ff */
[----:B------:R1:W-:Y:S04]  /*c320*/  STL [R1+0xb58], R34 ;  /* 0x000b582201007387 */ /* 0x0003e80000100800 */
[----:B------:R1:W3:Y:S04]  /*c330*/  @!P0 LDG.E.U8 R28, desc[UR14][R34.64] ;  /* 0x0000000e221c8981 */ /* 0x0002e8000c1e1100 */
[----:B------:R0:W-:Y:S01]  /*c340*/  STL [R1+0xb54], R35 ;  /* 0x000b542301007387 */ /* 0x0001e20000100800 */
[----:B-1----:R-:W-:-:S03]  /*c350*/  IMAD.X R34, R10, 0x1, R4, P1 ;  /* 0x000000010a227824 */ /* 0x002fc600008e0604 */
[----:B------:R-:W-:Y:S01]  /*c360*/  STL [R1+0xb60], R40 ;  /* 0x000b602801007387 */ /* 0x000fe20000100800 */
[----:B------:R-:W-:Y:S01]  /*c370*/  PRMT R10, RZ, 0x7610, R10 ;  /* 0x00007610ff0a7816 */ /* 0x000fe2000000000a */
[----:B0-----:R-:W-:Y:S02]  /*c380*/  @!P0 IMAD.MOV.U32 R35, RZ, RZ, R34 ;  /* 0x000000ffff238224 */ /* 0x001fe400078e0022 */
[----:B------:R0:W-:Y:S02]  /*c390*/  STL [R1+0xb5c], R34 ;  /* 0x000b5c2201007387 */ /* 0x0001e40000100800 */
[----:B0-----:R-:W-:-:S05]  /*c3a0*/  @!P0 IMAD.MOV.U32 R34, RZ, RZ, R40 ;  /* 0x000000ffff228224 */ /* 0x001fca00078e0028 */
[----:B------:R0:W2:Y:S02]  /*c3b0*/  @!P0 LDG.E.U8 R10, desc[UR14][R34.64] ;  /* 0x0000000e220a8981 */ /* 0x0000a4000c1e1100 */
[----:B0-----:R-:W-:Y:S02]  /*c3c0*/  VIADD R34, R91, 0xffffff8a ;  /* 0xffffff8a5b227836 */ /* 0x001fe40000000000 */
[----:B------:R-:W-:-:S03]  /*c3d0*/  IMAD R35, R6, 0x75, RZ ;  /* 0x0000007506237824 */ /* 0x000fc600078e02ff */
[----:B------:R-:W-:Y:S02]  /*c3e0*/  ISETP.GE.U32.AND P0, PT, R34, 0x7fffff0b, PT ;  /* 0x7fffff0b2200780c */ /* 0x000fe40003f06070 */
[----:B------:R-:W-:Y:S02]  /*c3f0*/  SHF.R.S32.HI R34, RZ, 0x1f, R35 ;  /* 0x0000001fff227819 */ /* 0x000fe40000011423 */
[----:B------:R-:W-:-:S05]  /*c400*/  IADD3 R40, P1, PT, R35, R0, RZ ;  /* 0x0000000023287210 */ /* 0x000fca0007f3e0ff */
[C---:B------:R-:W-:Y:S01]  /*c410*/  IMAD.X R41, R34.reuse, 0x1, R2, P1 ;  /* 0x0000000122297824 */ /* 0x040fe200008e0602 */
[----:B------:R-:W-:Y:S01]  /*c420*/  IADD3 R35, P1, PT, R35, R3, RZ ;  /* 0x0000000323237210 */ /* 0x000fe20007f3e0ff */
[----:B------:R-:W-:Y:S04]  /*c430*/  STL [R1+0xbd8], R40 ;  /* 0x000bd82801007387 */ /* 0x000fe80000100800 */
[----:B------:R-:W-:Y:S01]  /*c440*/  IMAD.X R34, R34, 0x1, R4, P1 ;  /* 0x0000000122227824 */ /* 0x000fe200008e0604 */
[----:B------:R-:W-:Y:S04]  /*c450*/  STL [R1+0xbd4], R41 ;  /* 0x000bd42901007387 */ /* 0x000fe80000100800 */
[----:B------:R0:W-:Y:S04]  /*c460*/  STL [R1+0xbe0], R35 ;  /* 0x000be02301007387 */ /* 0x0001e80000100800 */
[----:B------:R-:W-:Y:S04]  /*c470*/  STS.U8 [R69+UR6+0x4800], R64 ;  /* 0x0048004045007988 */ /* 0x000fe80008000006 */
[----:B------:R-:W-:Y:S01]  /*c480*/  STS.U8 [R69+UR6+0xc00], R47 ;  /* 0x000c002f45007988 */ /* 0x000fe20008000006 */
[----:B0-----:R-:W-:-:S03]  /*c490*/  @!P0 LOP3.LUT R35, R35, R34, RZ, 0x3c, !PT ;  /* 0x0000002223238212 */ /* 0x001fc600078e3cff */
[----:B------:R-:W-:Y:S04]  /*c4a0*/  STS.U8 [R69+UR6+0x4c00], R48 ;  /* 0x004c003045007988 */ /* 0x000fe80008000006 */
[----:B------:R0:W-:Y:S04]  /*c4b0*/  STL [R1+0xbdc], R34 ;  /* 0x000bdc2201007387 */ /* 0x0001e80000100800 */
[----:B------:R-:W-:Y:S04]  /*c4c0*/  STS.U8 [R69+UR6+0x1000], R74 ;  /* 0x0010004a45007988 */ /* 0x000fe80008000006 */
[----:B------:R-:W-:Y:S01]  /*c4d0*/  STS.U8 [R69+UR6+0x5000], R54 ;  /* 0x0050003645007988 */ /* 0x000fe20008000006 */
[----:B0-----:R-:W-:-:S03]  /*c4e0*/  @!P0 LOP3.LUT R34, R35, R34, RZ, 0x3c, !PT ;  /* 0x0000002223228212 */ /* 0x001fc600078e3cff */
[----:B------:R0:W-:Y:S01]  /*c4f0*/  STS.U8 [R69+UR6+0x1400], R36 ;  /* 0x0014002445007988 */ /* 0x0001e20008000006 */
[----:B------:R-:W-:-:S03]  /*c500*/  @!P0 LOP3.LUT R35, R35, R34, RZ, 0x3c, !PT ;  /* 0x0000002223238212 */ /* 0x000fc600078e3cff */
[----:B------:R-:W-:Y:S01]  /*c510*/  STS.U8 [R69+UR6+0x5400], R46 ;  /* 0x0054002e45007988 */ /* 0x000fe20008000006 */
[----:B------:R-:W-:Y:S02]  /*c520*/  PRMT R37, RZ, 0x7610, R37 ;  /* 0x00007610ff257816 */ /* 0x000fe40000000025 */
[----:B0-----:R-:W-:Y:S01]  /*c530*/  PRMT R36, RZ, 0x7610, R36 ;  /* 0x00007610ff247816 */ /* 0x001fe20000000024 */
[----:B------:R-:W-:Y:S04]  /*c540*/  STS.U8 [R69+UR6+0x1800], R55 ;  /* 0x0018003745007988 */ /* 0x000fe80008000006 */
[----:B------:R-:W-:Y:S04]  /*c550*/  STS.U8 [R69+UR6+0x5800], R56 ;  /* 0x0058003845007988 */ /* 0x000fe80008000006 */
[----:B------:R0:W2:Y:S04]  /*c560*/  @!P0 LDG.E.U8 R36, desc[UR14][R34.64] ;  /* 0x0000000e22248981 */ /* 0x0000a8000c1e1100 */
[----:B------:R-:W-:Y:S04]  /*c570*/  STS.U8 [R69+UR6+0x1c00], R57 ;  /* 0x001c003945007988 */ /* 0x000fe80008000006 */
[----:B------:R-:W-:Y:S01]  /*c580*/  STS.U8 [R69+UR6+0x5c00], R58 ;  /* 0x005c003a45007988 */ /* 0x000fe20008000006 */
[----:B0-----:R-:W-:-:S03]  /*c590*/  VIADD R34, R91, 0xffffff82 ;  /* 0xffffff825b227836 */ /* 0x001fc60000000000 */
[----:B------:R0:W-:Y:S04]  /*c5a0*/  STS.U8 [R69+UR6+0x2000], R42 ;  /* 0x0020002a45007988 */ /* 0x0001e80008000006 */
[----:B------:R1:W2:Y:S01]  /*c5b0*/  @!P0 LDG.E.U8 R37, desc[UR14][R40.64] ;  /* 0x0000000e28258981 */ /* 0x0002a2000c1e1100 */
[----:B------:R-:W-:Y:S01]  /*c5c0*/  ISETP.GE.U32.AND P0, PT, R34, 0x7fffff03, PT ;  /* 0x7fffff032200780c */ /* 0x000fe20003f06070 */
[----:B0-----:R-:W-:Y:S01]  /*c5d0*/  IMAD R42, R6, 0x7d, RZ ;  /* 0x0000007d062a7824 */ /* 0x001fe200078e02ff */
[----:B------:R-:W-:-:S04]  /*c5e0*/  PRMT R35, RZ, 0x7610, R35 ;  /* 0x00007610ff237816 */ /* 0x000fc80000000023 */
[----:B------:R-:W-:Y:S02]  /*c5f0*/  SHF.R.S32.HI R34, RZ, 0x1f, R42 ;  /* 0x0000001fff227819 */ /* 0x000fe4000001142a */
[----:B-1----:R-:W-:-:S05]  /*c600*/  IADD3 R40, P1, PT, R42, R0, RZ ;  /* 0x000000002a287210 */ /* 0x002fca0007f3e0ff */
[----:B------:R-:W-:Y:S01]  /*c610*/  IMAD.X R41, R34, 0x1, R2, P1 ;  /* 0x0000000122297824 */ /* 0x000fe200008e0602 */
[----:B------:R-:W-:Y:S01]  /*c620*/  IADD3 R42, P1, PT, R42, R3, RZ ;  /* 0x000000032a2a7210 */ /* 0x000fe20007f3e0ff */
[----:B------:R0:W-:Y:S04]  /*c630*/  STL [R1+0xc58], R40 ;  /* 0x000c582801007387 */ /* 0x0001e80000100800 */
[----:B------:R0:W2:Y:S04]  /*c640*/  @!P0 LDG.E.U8 R35, desc[UR14][R40.64] ;  /* 0x0000000e28238981 */ /* 0x0000a8000c1e1100 */
[----:B------:R1:W-:Y:S01]  /*c650*/  STL [R1+0xc54], R41 ;  /* 0x000c542901007387 */ /* 0x0003e20000100800 */
[----:B0-----:R-:W-:-:S03]  /*c660*/  IMAD.X R40, R34, 0x1, R4, P1 ;  /* 0x0000000122287824 */ /* 0x001fc600008e0604 */
[----:B------:R-:W-:Y:S01]  /*c670*/  STL [R1+0xc60], R42 ;  /* 0x000c602a01007387 */ /* 0x000fe20000100800 */
[----:B------:R-:W-:Y:S01]  /*c680*/  PRMT R34, RZ, 0x7610, R34 ;  /* 0x00007610ff227816 */ /* 0x000fe20000000022 */
[----:B-1----:R-:W-:Y:S02]  /*c690*/  @!P0 IMAD.MOV.U32 R41, RZ, RZ, R40 ;  /* 0x000000ffff298224 */ /* 0x002fe400078e0028 */
[----:B------:R0:W-:Y:S04]  /*c6a0*/  STL [R1+0xc5c], R40 ;  /* 0x000c5c2801007387 */ /* 0x0001e80000100800 */
[----:B------:R-:W-:Y:S01]  /*c6b0*/  STS.U8 [R69+UR6+0x6000], R59 ;  /* 0x0060003b45007988 */ /* 0x000fe20008000006 */
[----:B0-----:R-:W-:Y:S02]  /*c6c0*/  @!P0 IMAD.MOV.U32 R40, RZ, RZ, R42 ;  /* 0x000000ffff288224 */ /* 0x001fe400078e002a */
[----:B------:R-:W-:Y:S01]  /*c6d0*/  VIADD R42, R91, 0xfffffff9 ;  /* 0xfffffff95b2a7836 */ /* 0x000fe20000000000 */
[----:B------:R-:W-:Y:S04]  /*c6e0*/  STS.U8 [R69+UR6+0x2400], R49 ;  /* 0x0024003145007988 */ /* 0x000fe80008000006 */
[----:B------:R0:W2:Y:S01]  /*c6f0*/  @!P0 LDG.E.U8 R34, desc[UR14][R40.64] ;  /* 0x0000000e28228981 */ /* 0x0000a2000c1e1100 */
[----:B------:R-:W-:Y:S01]  /*c700*/  ISETP.GE.U32.AND P0, PT, R42, 0x7fffff7a, PT ;  /* 0x7fffff7a2a00780c */ /* 0x000fe20003f06070 */
[----:B------:R-:W-:-:S02]  /*c710*/  IMAD R42, R6, 0x6, RZ ;  /* 0x00000006062a7824 */ /* 0x000fc400078e02ff */
[----:B------:R-:W-:Y:S04]  /*c720*/  STS.U8 [R69+UR6+0x6400], R50 ;  /* 0x0064003245007988 */ /* 0x000fe80008000006 */
[----:B------:R-:W-:Y:S01]  /*c730*/  STS.U8 [R69+UR6+0x2800], R51 ;  /* 0x0028003345007988 */ /* 0x000fe20008000006 */
[----:B0-----:R-:W-:-:S03]  /*c740*/  IADD3 R40, P1, PT, R42, R0, RZ ;  /* 0x000000002a287210 */ /* 0x001fc60007f3e0ff */
[----:B------:R-:W-:Y:S04]  /*c750*/  STS.U8 [R69+UR6+0x6800], R43 ;  /* 0x0068002b45007988 */ /* 0x000fe80008000006 */
[----:B------:R0:W-:Y:S02]  /*c760*/  STS.U8 [R69+UR6+0x2c00], R39 ;  /* 0x002c002745007988 */ /* 0x0001e40008000006 */
[----:B0-----:R-:W-:-:S05]  /*c770*/  SHF.R.S32.HI R39, RZ, 0x1f, R42 ;  /* 0x0000001fff277819 */ /* 0x001fca000001142a */
[C---:B------:R-:W-:Y:S01]  /*c780*/  IMAD.X R41, R39.reuse, 0x1, R2, P1 ;  /* 0x0000000127297824 */ /* 0x040fe200008e0602 */
[----:B------:R-:W-:Y:S02]  /*c790*/  IADD3 R46, P1, PT, R42, R3, RZ ;  /* 0x000000032a2e7210 */ /* 0x000fe40007f3e0ff */
[----:B------:R-:W-:Y:S01]  /*c7a0*/  PRMT R43, RZ, 0x7610, R43 ;  /* 0x00007610ff2b7816 */ /* 0x000fe2000000002b */
[----:B------:R0:W-:Y:S02]  /*c7b0*/  STL [R1+0x320], R40 ;  /* 0x0003202801007387 */ /* 0x0001e40000100800 */
[----:B------:R-:W-:Y:S01]  /*c7c0*/  IMAD.X R39, R39, 0x1, R4, P1 ;  /* 0x0000000127277824 */ /* 0x000fe200008e0604 */
[----:B------:R-:W-:Y:S01]  /*c7d0*/  PRMT R42, RZ, 0x7610, R42 ;  /* 0x00007610ff2a7816 */ /* 0x000fe2000000002a */
[----:B------:R1:W-:Y:S04]  /*c7e0*/  STL [R1+0x31c], R41 ;  /* 0x00031c2901007387 */ /* 0x0003e80000100800 */
[----:B------:R0:W2:Y:S04]  /*c7f0*/  @!P0 LDG.E.U8 R43, desc[UR14][R40.64] ;  /* 0x0000000e282b8981 */ /* 0x0000a8000c1e1100 */
[----:B------:R-:W-:Y:S04]  /*c800*/  STL [R1+0x328], R46 ;  /* 0x0003282e01007387 */ /* 0x000fe80000100800 */
[----:B------:R4:W-:Y:S01]  /*c810*/  STL [R1+0x324], R39 ;  /* 0x0003242701007387 */ /* 0x0009e20000100800 */
[----:B0-----:R-:W-:-:S02]  /*c820*/  @!P0 IMAD.MOV.U32 R40, RZ, RZ, R46 ;  /* 0x000000ffff288224 */ /* 0x001fc400078e002e */
[----:B-1----:R-:W-:-:S05]  /*c830*/  @!P0 IMAD.MOV.U32 R41, RZ, RZ, R39 ;  /* 0x000000ffff298224 */ /* 0x002fca00078e0027 */
[----:B------:R0:W2:Y:S01]  /*c840*/  @!P0 LDG.E.U8 R42, desc[UR14][R40.64] ;  /* 0x0000000e282a8981 */ /* 0x0000a2000c1e1100 */
[----:B----4-:R-:W-:-:S05]  /*c850*/  VIADD R39, R91, 0xfffffff1 ;  /* 0xfffffff15b277836 */ /* 0x010fca0000000000 */
[----:B------:R-:W-:Y:S01]  /*c860*/  ISETP.GE.U32.AND P0, PT, R39, 0x7fffff72, PT ;  /* 0x7fffff722700780c */ /* 0x000fe20003f06070 */
[----:B0-----:R-:W-:Y:S01]  /*c870*/  IMAD R40, R6, 0xe, RZ ;  /* 0x0000000e06287824 */ /* 0x001fe200078e02ff */
[----:B------:R-:W-:Y:S04]  /*c880*/  STS.U8 [R69+UR6+0x6c00], R52 ;  /* 0x006c003445007988 */ /* 0x000fe80008000006 */
[----:B------:R-:W-:Y:S01]  /*c890*/  STS.U8 [R69+UR6+0x3000], R53 ;  /* 0x0030003545007988 */ /* 0x000fe20008000006 */
[----:B------:R-:W-:Y:S02]  /*c8a0*/  SHF.R.S32.HI R39, RZ, 0x1f, R40 ;  /* 0x0000001fff277819 */ /* 0x000fe40000011428 */
[----:B------:R-:W-:Y:S01]  /*c8b0*/  IADD3 R46, P1, PT, R40, R0, RZ ;  /* 0x00000000282e7210 */ /* 0x000fe20007f3e0ff */
[----:B------:R-:W-:Y:S04]  /*c8c0*/  STS.U8 [R69+UR6+0x7000], R68 ;  /* 0x0070004445007988 */ /* 0x000fe80008000006 */
[----:B------:R-:W-:Y:S01]  /*c8d0*/  STS.U8 [R69+UR6+0x3400], R67 ;  /* 0x0034004345007988 */ /* 0x000fe20008000006 */
[----:B------:R-:W-:-:S03]  /*c8e0*/  IMAD.X R47, R39, 0x1, R2, P1 ;  /* 0x00000001272f7824 */ /* 0x000fc600008e0602 */
[----:B------:R0:W-:Y:S04]  /*c8f0*/  STS.U8 [R69+UR6+0x7400], R45 ;  /* 0x0074002d45007988 */ /* 0x0001e80008000006 */
[----:B------:R1:W-:Y:S01]  /*c900*/  STS.U8 [R69+UR6+0x3800], R44 ;  /* 0x0038002c45007988 */ /* 0x0003e20008000006 */
[----:B------:R-:W-:-:S03]  /*c910*/  PRMT R41, RZ, 0x7610, R41 ;  /* 0x00007610ff297816 */ /* 0x000fc60000000029 */
[----:B------:R4:W-:Y:S01]  /*c920*/  STL [R1+0x3a0], R46 ;  /* 0x0003a02e01007387 */ /* 0x0009e20000100800 */
[----:B0-----:R-:W-:Y:S02]  /*c930*/  @!P0 IMAD.MOV.U32 R45, RZ, RZ, R47 ;  /* 0x000000ffff2d8224 */ /* 0x001fe400078e002f */
[----:B-1----:R-:W-:Y:S01]  /*c940*/  @!P0 IMAD.MOV.U32 R44, RZ, RZ, R46 ;  /* 0x000000ffff2c8224 */ /* 0x002fe200078e002e */
[----:B----4-:R-:W-:Y:S01]  /*c950*/  IADD3 R46, P1, PT, R40, R3, RZ ;  /* 0x00000003282e7210 */ /* 0x010fe20007f3e0ff */
[----:B------:R0:W-:Y:S01]  /*c960*/  STL [R1+0x39c], R47 ;  /* 0x00039c2f01007387 */ /* 0x0001e20000100800 */
[----:B------:R-:W-:-:S03]  /*c970*/  PRMT R40, RZ, 0x7610, R40 ;  /* 0x00007610ff287816 */ /* 0x000fc60000000028 */
[----:B------:R-:W-:Y:S01]  /*c980*/  IMAD.X R39, R39, 0x1, R4, P1 ;  /* 0x0000000127277824 */ /* 0x000fe200008e0604 */
[----:B------:R1:W4:Y:S04]  /*c990*/  @!P0 LDG.E.U8 R41, desc[UR14][R44.64] ;  /* 0x0000000e2c298981 */ /* 0x000328000c1e1100 */
[----:B------:R-:W-:Y:S04]  /*c9a0*/  STL [R1+0x3a8], R46 ;  /* 0x0003a82e01007387 */ /* 0x000fe80000100800 */
[----:B------:R3:W-:Y:S01]  /*c9b0*/  STL [R1+0x3a4], R39 ;  /* 0x0003a42701007387 */ /* 0x0007e20000100800 */
[----:B-1----:R-:W-:-:S02]  /*c9c0*/  @!P0 IMAD.MOV.U32 R44, RZ, RZ, R46 ;  /* 0x000000ffff2c8224 */ /* 0x002fc400078e002e */
[----:B------:R-:W-:Y:S01]  /*c9d0*/  @!P0 IMAD.MOV.U32 R45, RZ, RZ, R39 ;  /* 0x000000ffff2d8224 */ /* 0x000fe200078e0027 */
[----:B0-----:R-:W-:Y:S01]  /*c9e0*/  LOP3.LUT R47, R69, 0x10, RZ, 0x3c, !PT ;  /* 0x00000010452f7812 */ /* 0x001fe200078e3cff */
[----:B------:R-:W-:Y:S01]  /*c9f0*/  STS.U8 [R69+UR6+0x7800], R66 ;  /* 0x0078004245007988 */ /* 0x000fe20008000006 */
[----:B---3--:R-:W-:-:S03]  /*ca00*/  VIADD R39, R91, 0xffffffe9 ;  /* 0xffffffe95b277836 */ /* 0x008fc60000000000 */
[----:B------:R0:W3:Y:S02]  /*ca10*/  @!P0 LDG.E.U8 R40, desc[UR14][R44.64] ;  /* 0x0000000e2c288981 */ /* 0x0000e4000c1e1100 */
[----:B------:R-:W-:Y:S02]  /*ca20*/  ISETP.GE.U32.AND P0, PT, R39, 0x7fffff6a, PT ;  /* 0x7fffff6a2700780c */ /* 0x000fe40003f06070 */
[----:B------:R-:W-:Y:S04]  /*ca30*/  STS.U8 [R69+UR6+0x3c00], R73 ;  /* 0x003c004945007988 */ /* 0x000fe80008000006 */
[----:B------:R-:W2:Y:S01]  /*ca40*/  LDL.LU R59, [R1+0x254] ;  /* 0x00025400013b7983 */ /* 0x000ea20000300800 */
[----:B0-----:R-:W-:-:S03]  /*ca50*/  IMAD R45, R6, 0x16, RZ ;  /* 0x00000016062d7824 */ /* 0x001fc600078e02ff */
[----:B------:R-:W-:Y:S02]  /*ca60*/  STS.U8 [R69+UR6+0x7c00], R72 ;  /* 0x007c004845007988 */ /* 0x000fe40008000006 */
[----:B------:R-:W-:Y:S02]  /*ca70*/  SHF.R.S32.HI R44, RZ, 0x1f, R45 ;  /* 0x0000001fff2c7819 */ /* 0x000fe4000001142d */
[----:B------:R0:W-:Y:S04]  /*ca80*/  STS.U8 [R47+UR6+0x80], R13 ;  /* 0x0000800d2f007988 */ /* 0x0001e80008000006 */
[----:B------:R-:W3:Y:S01]  /*ca90*/  LDL.LU R49, [R1+0x250] ;  /* 0x0002500001317983 */ /* 0x000ee20000300800 */
[----:B0-----:R-:W-:-:S03]  /*caa0*/  IADD3 R13, P1, PT, R45, R0, RZ ;  /* 0x000000002d0d7210 */ /* 0x001fc60007f3e0ff */
[----:B------:R0:W-:Y:S04]  /*cab0*/  STS.U8 [R47+UR6+0x4080], R7 ;  /* 0x004080072f007988 */ /* 0x0001e80008000006 */
[----:B------:R-:W4:Y:S01]  /*cac0*/  LDL.LU R50, [R1+0x24c] ;  /* 0x00024c0001327983 */ /* 0x000f220000300800 */
[----:B------:R-:W-:Y:S01]  /*cad0*/  IMAD.X R46, R44, 0x1, R2, P1 ;  /* 0x000000012c2e7824 */ /* 0x000fe200008e0602 */
[----:B------:R-:W-:Y:S02]  /*cae0*/  PRMT R39, RZ, 0x7610, R39 ;  /* 0x00007610ff277816 */ /* 0x000fe40000000027 */
[----:B------:R1:W-:Y:S04]  /*caf0*/  STS.U8 [R47+UR6+0x480], R83 ;  /* 0x000480532f007988 */ /* 0x0003e80008000006 */
[----:B0-----:R-:W4:Y:S01]  /*cb00*/  LDL.LU R7, [R1+0x248] ;  /* 0x0002480001077983 */ /* 0x001f220000300800 */
[----:B------:R-:W-:-:S03]  /*cb10*/  @!P0 IMAD.MOV.U32 R52, RZ, RZ, R13 ;  /* 0x000000ffff348224 */ /* 0x000fc600078e000d */
[----:B------:R-:W4:Y:S01]  /*cb20*/  LDL.LU R51, [R1+0x9c] ;  /* 0x00009c0001337983 */ /* 0x000f220000300800 */
[----:B------:R-:W-:-:S03]  /*cb30*/  @!P0 IMAD.MOV.U32 R53, RZ, RZ, R46 ;  /* 0x000000ffff358224 */ /* 0x000fc600078e002e */
[----:B-1----:R-:W4:Y:S04]  /*cb40*/  LDL.LU R83, [R1+0x98] ;  /* 0x0000980001537983 */ /* 0x002f280000300800 */
[----:B------:R0:W-:Y:S04]  /*cb50*/  STL [R1+0x6a0], R13 ;  /* 0x0006a00d01007387 */ /* 0x0001e80000100800 */
[----:B------:R-:W-:Y:S04]  /*cb60*/  STL [R1+0x69c], R46 ;  /* 0x00069c2e01007387 */ /* 0x000fe80000100800 */
[----:B------:R-:W4:Y:S04]  /*cb70*/  @!P0 LDG.E.U8 R39, desc[UR14][R52.64] ;  /* 0x0000000e34278981 */ /* 0x000f28000c1e1100 */
[----:B------:R-:W4:Y:S04]  /*cb80*/  LDL.LU R52, [R1+0x244] ;  /* 0x0002440001347983 */ /* 0x000f280000300800 */
[----:B------:R-:W4:Y:S04]  /*cb90*/  LDL.LU R53, [R1+0x238] ;  /* 0x0002380001357983 */ /* 0x000f280000300800 */
[----:B------:R-:W4:Y:S04]  /*cba0*/  LDL.LU R68, [R1+0x234] ;  /* 0x0002340001447983 */ /* 0x000f280000300800 */
[----:B------:R-:W4:Y:S04]  /*cbb0*/  LDL.LU R67, [R1+0x22c] ;  /* 0x00022c0001437983 */ /* 0x000f280000300800 */
[----:B------:R-:W4:Y:S04]  /*cbc0*/  LDL.LU R66, [R1+0x228] ;  /* 0x0002280001427983 */ /* 0x000f280000300800 */
[----:B------:R-:W4:Y:S04]  /*cbd0*/  LDL.LU R73, [R1+0x214] ;  /* 0x0002140001497983 */ /* 0x000f280000300800 */
[----:B------:R-:W4:Y:S04]  /*cbe0*/  LDL.LU R72, [R1+0x208] ;  /* 0x0002080001487983 */ /* 0x000f280000300800 */
[----:B------:R1:W-:Y:S04]  /*cbf0*/  STS.U8 [R47+UR6+0x4480], R65 ;  /* 0x004480412f007988 */ /* 0x0003e80008000006 */
[----:B0-----:R-:W4:Y:S04]  /*cc00*/  LDL.LU R13, [R1+0x1fc] ;  /* 0x0001fc00010d7983 */ /* 0x001f280000300800 */
[----:B-1----:R-:W4:Y:S01]  /*cc10*/  LDL.LU R65, [R1+0x1ec] ;  /* 0x0001ec0001417983 */ /* 0x002f220000300800 */
[----:B------:R-:W-:-:S05]  /*cc20*/  IADD3 R46, P1, PT, R45, R3, RZ ;  /* 0x000000032d2e7210 */ /* 0x000fca0007f3e0ff */
[----:B------:R-:W-:Y:S01]  /*cc30*/  IMAD.X R44, R44, 0x1, R4, P1 ;  /* 0x000000012c2c7824 */ /* 0x000fe200008e0604 */
[----:B------:R0:W-:Y:S01]  /*cc40*/  STL [R1+0x6a8], R46 ;  /* 0x0006a82e01007387 */ /* 0x0001e20000100800 */
[----:B------:R-:W-:Y:S02]  /*cc50*/  PRMT R45, RZ, 0x7610, R45 ;  /* 0x00007610ff2d7816 */ /* 0x000fe4000000002d */
[----:B------:R-:W-:Y:S01]  /*cc60*/  @!P0 IMAD.MOV.U32 R55, RZ, RZ, R44 ;  /* 0x000000ffff378224 */ /* 0x000fe200078e002c */
[----:B------:R1:W-:Y:S01]  /*cc70*/  STL [R1+0x6a4], R44 ;  /* 0x0006a42c01007387 */ /* 0x0003e20000100800 */
[----:B------:R-:W-:Y:S02]  /*cc80*/  @!P0 IMAD.MOV.U32 R54, RZ, RZ, R46 ;  /* 0x000000ffff368224 */ /* 0x000fe400078e002e */
[----:B0-----:R-:W-:-:S03]  /*cc90*/  IMAD R46, R6, 0x1e, RZ ;  /* 0x0000001e062e7824 */ /* 0x001fc600078e02ff */
[----:B------:R-:W4:Y:S01]  /*cca0*/  @!P0 LDG.E.U8 R45, desc[UR14][R54.64] ;  /* 0x0000000e362d8981 */ /* 0x000f22000c1e1100 */
[----:B-1----:R-:W-:Y:S01]  /*ccb0*/  VIADD R44, R91, 0xffffffe1 ;  /* 0xffffffe15b2c7836 */ /* 0x002fe20000000000 */
[----:B------:R-:W-:-:S04]  /*ccc0*/  SHF.R.S32.HI R48, RZ, 0x1f, R46 ;  /* 0x0000001fff307819 */ /* 0x000fc8000001142e */
[----:B------:R-:W-:Y:S02]  /*ccd0*/  ISETP.GE.U32.AND P1, PT, R44, 0x7fffff62, PT ;  /* 0x7fffff622c00780c */ /* 0x000fe40003f26070 */
[----:B------:R-:W-:-:S05]  /*cce0*/  IADD3 R46, P0, PT, R46, R0, RZ ;  /* 0x000000002e2e7210 */ /* 0x000fca0007f1e0ff */
[----:B------:R-:W-:Y:S01]  /*ccf0*/  IMAD.X R48, R48, 0x1, R2, P0 ;  /* 0x0000000130307824 */ /* 0x000fe200000e0602 */
[----:B------:R-:W-:Y:S01]  /*cd00*/  PRMT R44, RZ, 0x7610, R44 ;  /* 0x00007610ff2c7816 */ /* 0x000fe2000000002c */
[----:B--2---:R-:W-:Y:S04]  /*cd10*/  STS.U8 [R47+UR6+0x880], R59 ;  /* 0x0008803b2f007988 */ /* 0x004fe80008000006 */
[----:B---3--:R-:W-:Y:S04]  /*cd20*/  STS.U8 [R47+UR6+0x4880], R49 ;  /* 0x004880312f007988 */ /* 0x008fe80008000006 */
[----:B----4-:R-:W-:Y:S04]  /*cd30*/  STS.U8 [R47+UR6+0xc80], R50 ;  /* 0x000c80322f007988 */ /* 0x010fe80008000006 */
[----:B------:R0:W-:Y:S04]  /*cd40*/  STS.U8 [R47+UR6+0x4c80], R7 ;  /* 0x004c80072f007988 */ /* 0x0001e80008000006 */
[----:B------:R-:W-:Y:S04]  /*cd50*/  STS.U8 [R47+UR6+0x1080], R51 ;  /* 0x001080332f007988 */ /* 0x000fe80008000006 */
[----:B------:R1:W-:Y:S04]  /*cd60*/  STS.U8 [R47+UR6+0x5080], R83 ;  /* 0x005080532f007988 */ /* 0x0003e80008000006 */
[----:B0-----:R-:W2:Y:S04]  /*cd70*/  LDL.LU R7, [R1+0x1e0] ;  /* 0x0001e00001077983 */ /* 0x001ea80000300800 */
[----:B-1----:R-:W3:Y:S01]  /*cd80*/  LDL.LU R83, [R1+0x1d4] ;  /* 0x0001d40001537983 */ /* 0x002ee20000300800 */
[----:B------:R-:W-:-:S03]  /*cd90*/  @!P1 IMAD.MOV.U32 R49, RZ, RZ, R48 ;  /* 0x000000ffff319224 */ /* 0x000fc600078e0030 */
[----:B------:R-:W-:Y:S04]  /*cda0*/  STL [R1+0x710], R46 ;  /* 0x0007102e01007387 */ /* 0x000fe80000100800 */
[----:B------:R0:W-:Y:S04]  /*cdb0*/  STL [R1+0x70c], R48 ;  /* 0x00070c3001007387 */ /* 0x0001e80000100800 */
[----:B------:R-:W-:Y:S04]  /*cdc0*/  STS.U8 [R47+UR6+0x1480], R52 ;  /* 0x001480342f007988 */ /* 0x000fe80008000006 */
[----:B------:R-:W-:Y:S01]  /*cdd0*/  STS.U8 [R47+UR6+0x5480], R53 ;  /* 0x005480352f007988 */ /* 0x000fe20008000006 */
[----:B0-----:R-:W-:-:S03]  /*cde0*/  @!P1 IMAD.MOV.U32 R48, RZ, RZ, R46 ;  /* 0x000000ffff309224 */ /* 0x001fc600078e002e */
[----:B------:R-:W4:Y:S04]  /*cdf0*/  LDL.LU R71, [R1+0x1cc] ;  /* 0x0001cc0001477983 */ /* 0x000f280000300800 */
[----:B------:R-:W-:Y:S04]  /*ce00*/  STS.U8 [R47+UR6+0x1880], R68 ;  /* 0x001880442f007988 */ /* 0x000fe80008000006 */
[----:B------:R-:W4:Y:S04]  /*ce10*/  LDL.LU R60, [R1+0x1c8] ;  /* 0x0001c800013c7983 */ /* 0x000f280000300800 */
[----:B------:R-:W-:Y:S04]  /*ce20*/  STS.U8 [R47+UR6+0x5880], R67 ;  /* 0x005880432f007988 */ /* 0x000fe80008000006 */
[----:B------:R-:W4:Y:S04]  /*ce30*/  LDL.LU R61, [R1+0x1c0] ;  /* 0x0001c000013d7983 */ /* 0x000f280000300800 */
[----:B------:R-:W-:Y:S04]  /*ce40*/  STS.U8 [R47+UR6+0x1c80], R66 ;  /* 0x001c80422f007988 */ /* 0x000fe80008000006 */
[----:B------:R-:W4:Y:S04]  /*ce50*/  LDL.LU R62, [R1+0x1bc] ;  /* 0x0001bc00013e7983 */ /* 0x000f280000300800 */
[----:B------:R-:W-:Y:S04]  /*ce60*/  STS.U8 [R47+UR6+0x5c80], R73 ;  /* 0x005c80492f007988 */ /* 0x000fe80008000006 */
[----:B------:R-:W4:Y:S04]  /*ce70*/  LDL.LU R63, [R1+0x1b8] ;  /* 0x0001b800013f7983 */ /* 0x000f280000300800 */
[----:B------:R-:W4:Y:S04]  /*ce80*/  @!P1 LDG.E.U8 R44, desc[UR14][R48.64] ;  /* 0x0000000e302c9981 */ /* 0x000f28000c1e1100 */
[----:B------:R-:W-:Y:S04]  /*ce90*/  STS.U8 [R47+UR6+0x2080], R72 ;  /* 0x002080482f007988 */ /* 0x000fe80008000006 */
[----:B------:R-:W4:Y:S04]  /*cea0*/  LDL.LU R64, [R1+0x1b4] ;  /* 0x0001b40001407983 */ /* 0x000f280000300800 */
[----:B------:R-:W-:Y:S04]  /*ceb0*/  STS.U8 [R47+UR6+0x6080], R13 ;  /* 0x0060800d2f007988 */ /* 0x000fe80008000006 */
[----:B------:R-:W4:Y:S04]  /*cec0*/  LDL.LU R48, [R1+0x1b0] ;  /* 0x0001b00001307983 */ /* 0x000f280000300800 */
[----:B------:R0:W-:Y:S04]  /*ced0*/  STS.U8 [R47+UR6+0x2480], R65 ;  /* 0x002480412f007988 */ /* 0x0001e80008000006 */
[----:B------:R-:W4:Y:S04]  /*cee0*/  LDL.LU R74, [R1+0x1ac] ;  /* 0x0001ac00014a7983 */ /* 0x000f280000300800 */
[----:B0-----:R-:W4:Y:S04]  /*cef0*/  LDL.LU R65, [R1+0x1a8] ;  /* 0x0001a80001417983 */ /* 0x001f280000300800 */
[----:B------:R-:W4:Y:S04]  /*cf00*/  LDL.LU R54, [R1+0x1a4] ;  /* 0x0001a40001367983 */ /* 0x000f280000300800 */
        /* <DEDUP_REMOVED lines=17> */
[----:B--2---:R0:W-:Y:S04]  /*d020*/  STS.U8 [R47+UR6+0x6480], R7 ;  /* 0x006480072f007988 */ /* 0x0041e80008000006 */
[----:B---3--:R1:W-:Y:S04]  /*d030*/  STS.U8 [R47+UR6+0x2880], R83 ;  /* 0x002880532f007988 */ /* 0x0083e80008000006 */
[----:B0-----:R-:W2:Y:S04]  /*d040*/  LDL.LU R7, [R1+0x160] ;  /* 0x0001600001077983 */ /* 0x001ea80000300800 */
[----:B-1----:R-:W3:Y:S04]  /*d050*/  LDL.LU R83, [R1+0x15c] ;  /* 0x00015c0001537983 */ /* 0x002ee80000300800 */
[----:B----4-:R-:W-:Y:S04]  /*d060*/  STS.U8 [R47+UR6+0x6880], R71 ;  /* 0x006880472f007988 */ /* 0x010fe80008000006 */
[----:B------:R-:W-:Y:S04]  /*d070*/  STS.U8 [R47+UR6+0x2c80], R60 ;  /* 0x002c803c2f007988 */ /* 0x000fe80008000006 */
[----:B------:R-:W-:Y:S04]  /*d080*/  STS.U8 [R47+UR6+0x6c80], R61 ;  /* 0x006c803d2f007988 */ /* 0x000fe80008000006 */
[----:B------:R-:W-:Y:S04]  /*d090*/  STS.U8 [R47+UR6+0x3080], R62 ;  /* 0x0030803e2f007988 */ /* 0x000fe80008000006 */
[----:B------:R-:W-:Y:S04]  /*d0a0*/  STS.U8 [R47+UR6+0x7080], R63 ;  /* 0x0070803f2f007988 */ /* 0x000fe80008000006 */
[----:B------:R-:W-:Y:S04]  /*d0b0*/  STS.U8 [R47+UR6+0x3480], R64 ;  /* 0x003480402f007988 */ /* 0x000fe80008000006 */
[----:B------:R-:W-:Y:S04]  /*d0c0*/  STS.U8 [R47+UR6+0x7480], R48 ;  /* 0x007480302f007988 */ /* 0x000fe80008000006 */
[----:B------:R-:W-:Y:S04]  /*d0d0*/  STS.U8 [R47+UR6+0x3880], R74 ;  /* 0x0038804a2f007988 */ /* 0x000fe80008000006 */
[----:B------:R0:W-:Y:S04]  /*d0e0*/  STS.U8 [R47+UR6+0x7880], R65 ;  /* 0x007880412f007988 */ /* 0x0001e80008000006 */
[----:B0-----:R-:W4:Y:S04]  /*d0f0*/  LDL.LU R65, [R1+0x158] ;  /* 0x0001580001417983 */ /* 0x001f280000300800 */
[----:B------:R-:W-:Y:S04]  /*d100*/  STS.U8 [R47+UR6+0x3c80], R54 ;  /* 0x003c80362f007988 */ /* 0x000fe80008000006 */
[----:B------:R0:W-:Y:S04]  /*d110*/  STS.U8 [R47+UR6+0x7c80], R46 ;  /* 0x007c802e2f007988 */ /* 0x0001e80008000006 */
[----:B------:R-:W4:Y:S04]  /*d120*/  LDL.LU R48, [R1+0x154] ;  /* 0x0001540001307983 */ /* 0x000f280000300800 */
[----:B------:R-:W4:Y:S01]  /*d130*/  LDL.LU R74, [R1+0x150] ;  /* 0x00015000014a7983 */ /* 0x000f220000300800 */
[----:B0-----:R-:W-:-:S03]  /*d140*/  LOP3.LUT R46, R69, 0x20, RZ, 0x3c, !PT ;  /* 0x00000020452e7812 */ /* 0x001fc600078e3cff */
[----:B------:R-:W4:Y:S04]  /*d150*/  LDL.LU R54, [R1+0x14c] ;  /* 0x00014c0001367983 */ /* 0x000f280000300800 */
[----:B------:R0:W-:Y:S04]  /*d160*/  STS.U8 [R46+UR6+0x100], R55 ;  /* 0x000100372e007988 */ /* 0x0001e80008000006 */
[----:B------:R1:W-:Y:S04]  /*d170*/  STS.U8 [R46+UR6+0x4100], R56 ;  /* 0x004100382e007988 */ /* 0x0003e80008000006 */
[----:B------:R0:W-:Y:S04]  /*d180*/  STS.U8 [R46+UR6+0x500], R57 ;  /* 0x000500392e007988 */ /* 0x0001e80008000006 */
[----:B------:R-:W-:Y:S04]  /*d190*/  STS.U8 [R46+UR6+0x4500], R58 ;  /* 0x0045003a2e007988 */ /* 0x000fe80008000006 */
[----:B------:R-:W-:Y:S04]  /*d1a0*/  STS.U8 [R46+UR6+0x900], R59 ;  /* 0x0009003b2e007988 */ /* 0x000fe80008000006 */
[----:B------:R-:W-:Y:S04]  /*d1b0*/  STS.U8 [R46+UR6+0x4900], R49 ;  /* 0x004900312e007988 */ /* 0x000fe80008000006 */
[----:B------:R-:W-:Y:S04]  /*d1c0*/  STS.U8 [R46+UR6+0xd00], R50 ;  /* 0x000d00322e007988 */ /* 0x000fe80008000006 */
[----:B------:R0:W-:Y:S04]  /*d1d0*/  STS.U8 [R46+UR6+0x4d00], R51 ;  /* 0x004d00332e007988 */ /* 0x0001e80008000006 */
[----:B------:R-:W-:Y:S04]  /*d1e0*/  STS.U8 [R46+UR6+0x1100], R52 ;  /* 0x001100342e007988 */ /* 0x000fe80008000006 */
[----:B------:R-:W-:Y:S04]  /*d1f0*/  STS.U8 [R46+UR6+0x5100], R53 ;  /* 0x005100352e007988 */ /* 0x000fe80008000006 */
[----:B------:R-:W-:Y:S04]  /*d200*/  STS.U8 [R46+UR6+0x1500], R68 ;  /* 0x001500442e007988 */ /* 0x000fe80008000006 */
[----:B------:R-:W-:Y:S04]  /*d210*/  STS.U8 [R46+UR6+0x5500], R67 ;  /* 0x005500432e007988 */ /* 0x000fe80008000006 */
[----:B------:R-:W-:Y:S04]  /*d220*/  STS.U8 [R46+UR6+0x1900], R66 ;  /* 0x001900422e007988 */ /* 0x000fe80008000006 */
[----:B------:R-:W-:Y:S04]  /*d230*/  STS.U8 [R46+UR6+0x5900], R73 ;  /* 0x005900492e007988 */ /* 0x000fe80008000006 */
[----:B0-----:R-:W4:Y:S04]  /*d240*/  LDL.LU R55, [R1+0x148] ;  /* 0x0001480001377983 */ /* 0x001f280000300800 */
[----:B------:R-:W-:Y:S04]  /*d250*/  STS.U8 [R46+UR6+0x1d00], R72 ;  /* 0x001d00482e007988 */ /* 0x000fe80008000006 */
[----:B-1----:R-:W4:Y:S04]  /*d260*/  LDL.LU R56, [R1+0x144] ;  /* 0x0001440001387983 */ /* 0x002f280000300800 */
[----:B------:R-:W-:Y:S04]  /*d270*/  STS.U8 [R46+UR6+0x5d00], R13 ;  /* 0x005d000d2e007988 */ /* 0x000fe80008000006 */
[----:B------:R-:W4:Y:S04]  /*d280*/  LDL.LU R57, [R1+0x140] ;  /* 0x0001400001397983 */ /* 0x000f280000300800 */
[----:B------:R-:W4:Y:S04]  /*d290*/  LDL.LU R51, [R1+0x13c] ;  /* 0x00013c0001337983 */ /* 0x000f280000300800 */
[----:B--2---:R0:W-:Y:S04]  /*d2a0*/  STS.U8 [R46+UR6+0x2100], R7 ;  /* 0x002100072e007988 */ /* 0x0041e80008000006 */
[----:B---3--:R1:W-:Y:S04]  /*d2b0*/  STS.U8 [R46+UR6+0x6100], R83 ;  /* 0x006100532e007988 */ /* 0x0083e80008000006 */
[----:B0-----:R-:W2:Y:S04]  /*d2c0*/  LDL.LU R7, [R1+0x138] ;  /* 0x0001380001077983 */ /* 0x001ea80000300800 */
[----:B-1----:R-:W3:Y:S04]  /*d2d0*/  LDL.LU R83, [R1+0xe0] ;  /* 0x0000e00001537983 */ /* 0x002ee80000300800 */
[----:B------:R-:W3:Y:S04]  /*d2e0*/  LDL.LU R58, [R1+0x134] ;  /* 0x00013400013a7983 */ /* 0x000ee80000300800 */
        /* <DEDUP_REMOVED lines=11> */
[----:B----4-:R0:W-:Y:S04]  /*d3a0*/  STS.U8 [R46+UR6+0x2500], R65 ;  /* 0x002500412e007988 */ /* 0x0101e80008000006 */
[----:B0-----:R-:W4:Y:S01]  /*d3b0*/  LDL.LU R65, [R1+0x104] ;  /* 0x0001040001417983 */ /* 0x001f220000300800 */
[----:B------:R-:W-:-:S03]  /*d3c0*/  VIADD R60, R91, 0xffffff81 ;  /* 0xffffff815b3c7836 */ /* 0x000fc60000000000 */
[----:B------:R-:W-:Y:S01]  /*d3d0*/  STS.U8 [R46+UR6+0x6500], R48 ;  /* 0x006500302e007988 */ /* 0x000fe20008000006 */
[----:B------:R-:W-:-:S03]  /*d3e0*/  VIADD R47, R91, 0xffffff88 ;  /* 0xffffff885b2f7836 */ /* 0x000fc60000000000 */
[----:B------:R-:W-:Y:S01]  /*d3f0*/  STS.U8 [R46+UR6+0x2900], R74 ;  /* 0x0029004a2e007988 */ /* 0x000fe20008000006 */
[----:B------:R-:W-:-:S03]  /*d400*/  ISETP.GE.U32.AND P2, PT, R60, 0x7fffff02, PT ;  /* 0x7fffff023c00780c */ /* 0x000fc60003f46070 */
[----:B------:R-:W-:Y:S01]  /*d410*/  STS.U8 [R46+UR6+0x6900], R54 ;  /* 0x006900362e007988 */ /* 0x000fe20008000006 */
[----:B------:R-:W-:Y:S01]  /*d420*/  VIADD R60, R91, 0xffffff89 ;  /* 0xffffff895b3c7836 */ /* 0x000fe20000000000 */
[----:B------:R-:W-:Y:S01]  /*d430*/  ISETP.GE.U32.AND P5, PT, R47, 0x7fffff09, PT ;  /* 0x7fffff092f00780c */ /* 0x000fe20003fa6070 */
[----:B------:R-:W-:-:S03]  /*d440*/  VIADD R47, R91, 0xffffff90 ;  /* 0xffffff905b2f7836 */ /* 0x000fc60000000000 */
[----:B------:R-:W-:Y:S02]  /*d450*/  ISETP.GE.U32.AND P3, PT, R60, 0x7fffff0a, PT ;  /* 0x7fffff0a3c00780c */ /* 0x000fe40003f66070 */
[----:B------:R-:W-:Y:S01]  /*d460*/  ISETP.GE.U32.AND P0, PT, R47, 0x7fffff11, PT ;  /* 0x7fffff112f00780c */ /* 0x000fe20003f06070 */
[----:B------:R-:W-:Y:S04]  /*d470*/  STS.U8 [R46+UR6+0x2d00], R55 ;  /* 0x002d00372e007988 */ /* 0x000fe80008000006 */
[----:B------:R-:W-:Y:S04]  /*d480*/  STS.U8 [R46+UR6+0x6d00], R56 ;  /* 0x006d00382e007988 */ /* 0x000fe80008000006 */
[----:B------:R-:W-:Y:S04]  /*d490*/  STS.U8 [R46+UR6+0x3100], R57 ;  /* 0x003100392e007988 */ /* 0x000fe80008000006 */
[----:B------:R0:W-:Y:S02]  /*d4a0*/  STS.U8 [R46+UR6+0x7100], R51 ;  /* 0x007100332e007988 */ /* 0x0001e40008000006 */
[----:B0-----:R-:W-:-:S02]  /*d4b0*/  LOP3.LUT R51, R69, 0x30, RZ, 0x3c, !PT ;  /* 0x0000003045337812 */ /* 0x001fc400078e3cff */
[----:B--2---:R0:W-:Y:S04]  /*d4c0*/  STS.U8 [R46+UR6+0x3500], R7 ;  /* 0x003500072e007988 */ /* 0x0041e80008000006 */
[----:B---3--:R1:W-:Y:S04]  /*d4d0*/  STS.U8 [R46+UR6+0x7500], R83 ;  /* 0x007500532e007988 */ /* 0x0083e80008000006 */
[----:B0-----:R-:W2:Y:S04]  /*d4e0*/  LDL.LU R7, [R1+0x100] ;  /* 0x0001000001077983 */ /* 0x001ea80000300800 */
[----:B-1----:R-:W3:Y:S04]  /*d4f0*/  LDL.LU R83, [R1+0xfc] ;  /* 0x0000fc0001537983 */ /* 0x002ee80000300800 */
[----:B------:R-:W3:Y:S04]  /*d500*/  LDL.LU R71, [R1+0xf8] ;  /* 0x0000f80001477983 */ /* 0x000ee80000300800 */
[----:B------:R-:W3:Y:S04]  /*d510*/  LDL.LU R60, [R1+0xf4] ;  /* 0x0000f400013c7983 */ /* 0x000ee80000300800 */
[----:B------:R-:W-:Y:S04]  /*d520*/  STS.U8 [R46+UR6+0x3900], R58 ;  /* 0x0039003a2e007988 */ /* 0x000fe80008000006 */
[----:B------:R-:W3:Y:S04]  /*d530*/  LDL.LU R61, [R1+0xf0] ;  /* 0x0000f000013d7983 */ /* 0x000ee80000300800 */
[----:B------:R-:W-:Y:S04]  /*d540*/  STS.U8 [R46+UR6+0x7900], R59 ;  /* 0x0079003b2e007988 */ /* 0x000fe80008000006 */
[----:B------:R-:W3:Y:S04]  /*d550*/  LDL.LU R62, [R1+0xe8] ;  /* 0x0000e800013e7983 */ /* 0x000ee80000300800 */
[----:B------:R-:W-:Y:S04]  /*d560*/  STS.U8 [R46+UR6+0x3d00], R49 ;  /* 0x003d00312e007988 */ /* 0x000fe80008000006 */
[----:B------:R-:W3:Y:S04]  /*d570*/  LDL.LU R63, [R1+0xdc] ;  /* 0x0000dc00013f7983 */ /* 0x000ee80000300800 */
[----:B------:R0:W-:Y:S04]  /*d580*/  STS.U8 [R46+UR6+0x7d00], R50 ;  /* 0x007d00322e007988 */ /* 0x0001e80008000006 */
[----:B------:R-:W3:Y:S04]  /*d590*/  LDL.LU R64, [R1+0xd8] ;  /* 0x0000d80001407983 */ /* 0x000ee80000300800 */
[----:B------:R-:W-:Y:S04]  /*d5a0*/  STS.U8 [R51+UR6+0x180], R52 ;  /* 0x0001803433007988 */ /* 0x000fe80008000006 */
        /* <DEDUP_REMOVED lines=8> */
[----:B0-----:R-:W3:Y:S04]  /*d630*/  LDL.LU R46, [R1+0xc4] ;  /* 0x0000c400012e7983 */ /* 0x001ee80000300800 */
[----:B------:R-:W-:Y:S04]  /*d640*/  STS.U8 [R51+UR6+0x4980], R73 ;  /* 0x0049804933007988 */ /* 0x000fe80008000006 */
[----:B------:R-:W3:Y:S04]  /*d650*/  LDL.LU R55, [R1+0xc0] ;  /* 0x0000c00001377983 */ /* 0x000ee80000300800 */
[----:B------:R-:W-:Y:S04]  /*d660*/  STS.U8 [R51+UR6+0xd80], R72 ;  /* 0x000d804833007988 */ /* 0x000fe80008000006 */
[----:B------:R-:W3:Y:S04]  /*d670*/  LDL.LU R56, [R1+0xbc] ;  /* 0x0000bc0001387983 */ /* 0x000ee80000300800 */
[----:B------:R-:W-:Y:S04]  /*d680*/  STS.U8 [R51+UR6+0x4d80], R13 ;  /* 0x004d800d33007988 */ /* 0x000fe80008000006 */
[----:B------:R-:W3:Y:S04]  /*d690*/  LDL.LU R57, [R1+0xb8] ;  /* 0x0000b80001397983 */ /* 0x000ee80000300800 */
[----:B----4-:R0:W-:Y:S04]  /*d6a0*/  STS.U8 [R51+UR6+0x1180], R65 ;  /* 0x0011804133007988 */ /* 0x0101e80008000006 */
        /* <DEDUP_REMOVED lines=16> */
[----:B------:R0:W-:Y:S04]  /*d7b0*/  STS.U8 [R51+UR6+0x5580], R71 ;  /* 0x0055804733007988 */ /* 0x0001e80008000006 */
[----:B-1----:R-:W3:Y:S04]  /*d7c0*/  LDL.LU R83, [R1+0x68] ;  /* 0x0000680001537983 */ /* 0x002ee80000300800 */
[----:B------:R1:W-:Y:S04]  /*d7d0*/  STS.U8 [R51+UR6+0x1980], R60 ;  /* 0x0019803c33007988 */ /* 0x0003e80008000006 */
[----:B0-----:R-:W2:Y:S04]  /*d7e0*/  LDL.LU R71, [R1+0xebc] ;  /* 0x000ebc0001477983 */ /* 0x001ea80000300800 */
[----:B------:R0:W-:Y:S04]  /*d7f0*/  STS.U8 [R51+UR6+0x5980], R61 ;  /* 0x0059803d33007988 */ /* 0x0001e80008000006 */
[----:B-1----:R-:W2:Y:S04]  /*d800*/  LDL.LU R60, [R1+0xeb8] ;  /* 0x000eb800013c7983 */ /* 0x002ea80000300800 */
        /* <DEDUP_REMOVED lines=22> */
[----:B----4-:R0:W-:Y:S04]  /*d970*/  STS.U8 [R51+UR6+0x7180], R58 ;  /* 0x0071803a33007988 */ /* 0x0101e80008000006 */
[----:B-1----:R-:W4:Y:S04]  /*d980*/  LDL.LU R57, [R1+0xe88] ;  /* 0x000e880001397983 */ /* 0x002f280000300800 */
[----:B------:R1:W-:Y:S04]  /*d990*/  STS.U8 [R51+UR6+0x3580], R65 ;  /* 0x0035804133007988 */ /* 0x0003e80008000006 */
[----:B0-----:R-:W2:Y:S04]  /*d9a0*/  LDL.LU R58, [R1+0xe84] ;  /* 0x000e8400013a7983 */ /* 0x001ea80000300800 */
[----:B-1----:R-:W2:Y:S04]  /*d9b0*/  LDL.LU R65, [R1+0xe80] ;  /* 0x000e800001417983 */ /* 0x002ea80000300800 */
[----:B--2---:R0:W-:Y:S04]  /*d9c0*/  STS.U8 [R51+UR6+0x7580], R65 ;  /* 0x0075804133007988 */ /* 0x0041e80008000006 */
[----:B------:R1:W-:Y:S04]  /*d9d0*/  STS.U8 [R51+UR6+0x3980], R59 ;  /* 0x0039803b33007988 */ /* 0x0003e80008000006 */
[----:B------:R2:W-:Y:S01]  /*d9e0*/  STS.U8 [R51+UR6+0x7980], R49 ;  /* 0x0079803133007988 */ /* 0x0005e20008000006 */
[----:B0-----:R-:W-:-:S03]  /*d9f0*/  LOP3.LUT R65, R69, 0x40, RZ, 0x3c, !PT ;  /* 0x0000004045417812 */ /* 0x001fc600078e3cff */
[----:B------:R0:W-:Y:S04]  /*da00*/  STS.U8 [R51+UR6+0x3d80], R50 ;  /* 0x003d803233007988 */ /* 0x0001e80008000006 */
[----:B-1----:R-:W4:Y:S04]  /*da10*/  LDL.LU R59, [R1+0xe7c] ;  /* 0x000e7c00013b7983 */ /* 0x002f280000300800 */
[----:B--2---:R-:W2:Y:S04]  /*da20*/  LDL.LU R49, [R1+0xe78] ;  /* 0x000e780001317983 */ /* 0x004ea80000300800 */
[----:B0-----:R-:W2:Y:S04]  /*da30*/  LDL.LU R50, [R1+0xe74] ;  /* 0x000e740001327983 */ /* 0x001ea80000300800 */
[----:B------:R0:W-:Y:S04]  /*da40*/  STS.U8 [R51+UR6+0x7d80], R52 ;  /* 0x007d803433007988 */ /* 0x0001e80008000006 */
[----:B------:R1:W-:Y:S04]  /*da50*/  STS.U8 [R65+UR6+0x200], R53 ;  /* 0x0002003541007988 */ /* 0x0003e80008000006 */
[----:B------:R1:W-:Y:S04]  /*da60*/  STS.U8 [R65+UR6+0x4200], R68 ;  /* 0x0042004441007988 */ /* 0x0003e80008000006 */
[----:B0-----:R-:W2:Y:S04]  /*da70*/  LDL.LU R51, [R1+0xe70] ;  /* 0x000e700001337983 */ /* 0x001ea80000300800 */
[----:B------:R-:W2:Y:S04]  /*da80*/  LDL.LU R52, [R1+0xe6c] ;  /* 0x000e6c0001347983 */ /* 0x000ea80000300800 */
[----:B-1----:R-:W2:Y:S04]  /*da90*/  LDL.LU R53, [R1+0xe68] ;  /* 0x000e680001357983 */ /* 0x002ea80000300800 */
[----:B------:R-:W2:Y:S04]  /*daa0*/  LDL.LU R68, [R1+0xe64] ;  /* 0x000e640001447983 */ /* 0x000ea80000300800 */
[----:B------:R0:W-:Y:S04]  /*dab0*/  STS.U8 [R65+UR6+0x600], R67 ;  /* 0x0006004341007988 */ /* 0x0001e80008000006 */
[----:B------:R1:W-:Y:S04]  /*dac0*/  STS.U8 [R65+UR6+0x4600], R66 ;  /* 0x0046004241007988 */ /* 0x0003e80008000006 */
[----:B------:R3:W-:Y:S04]  /*dad0*/  STS.U8 [R65+UR6+0xa00], R73 ;  /* 0x000a004941007988 */ /* 0x0007e80008000006 */
[----:B0-----:R-:W2:Y:S04]  /*dae0*/  LDL.LU R67, [R1+0xe60] ;  /* 0x000e600001437983 */ /* 0x001ea80000300800 */
[----:B-1----:R-:W2:Y:S04]  /*daf0*/  LDL.LU R66, [R1+0xe5c] ;  /* 0x000e5c0001427983 */ /* 0x002ea80000300800 */
[----:B---3--:R-:W3:Y:S04]  /*db00*/  LDL.LU R73, [R1+0xe58] ;  /* 0x000e580001497983 */ /* 0x008ee80000300800 */
[----:B------:R0:W-:Y:S04]  /*db10*/  STS.U8 [R65+UR6+0x4a00], R72 ;  /* 0x004a004841007988 */ /* 0x0001e80008000006 */
[----:B------:R1:W-:Y:S04]  /*db20*/  STS.U8 [R65+UR6+0xe00], R13 ;  /* 0x000e000d41007988 */ /* 0x0003e80008000006 */
[----:B------:R1:W-:Y:S04]  /*db30*/  STS.U8 [R65+UR6+0x4e00], R7 ;  /* 0x004e000741007988 */ /* 0x0003e80008000006 */
[----:B0-----:R-:W2:Y:S04]  /*db40*/  LDL.LU R72, [R1+0xe54] ;  /* 0x000e540001487983 */ /* 0x001ea80000300800 */
[----:B-1----:R-:W2:Y:S04]  /*db50*/  LDL.LU R13, [R1+0xe50] ;  /* 0x000e5000010d7983 */ /* 0x002ea80000300800 */
[----:B------:R-:W2:Y:S04]  /*db60*/  LDL.LU R7, [R1+0xe4c] ;  /* 0x000e4c0001077983 */ /* 0x000ea80000300800 */
[----:B------:R0:W-:Y:S04]  /*db70*/  STS.U8 [R65+UR6+0x1200], R83 ;  /* 0x0012005341007988 */ /* 0x0001e80008000006 */
[----:B0-----:R-:W2:Y:S01]  /*db80*/  LDL.LU R83, [R1+0xe48] ;  /* 0x000e480001537983 */ /* 0x001ea20000300800 */
[----:B------:R-:W-:-:S03]  /*db90*/  LOP3.LUT R69, R69, 0x50, RZ, 0x3c, !PT ;  /* 0x0000005045457812 */ /* 0x000fc600078e3cff */
[----:B--2---:R0:W-:Y:S04]  /*dba0*/  STS.U8 [R65+UR6+0x5200], R83 ;  /* 0x0052005341007988 */ /* 0x0041e80008000006 */
[----:B------:R1:W-:Y:S04]  /*dbb0*/  STS.U8 [R65+UR6+0x1600], R7 ;  /* 0x0016000741007988 */ /* 0x0003e80008000006 */
[----:B------:R2:W-:Y:S04]  /*dbc0*/  STS.U8 [R65+UR6+0x5600], R13 ;  /* 0x0056000d41007988 */ /* 0x0005e80008000006 */
[----:B0-----:R-:W4:Y:S04]  /*dbd0*/  LDL.LU R83, [R1+0xe44] ;  /* 0x000e440001537983 */ /* 0x001f280000300800 */
[----:B-1----:R-:W4:Y:S04]  /*dbe0*/  LDL.LU R7, [R1+0xe40] ;  /* 0x000e400001077983 */ /* 0x002f280000300800 */
[----:B--2---:R-:W2:Y:S04]  /*dbf0*/  LDL.LU R13, [R1+0xe3c] ;  /* 0x000e3c00010d7983 */ /* 0x004ea80000300800 */
[----:B------:R0:W-:Y:S04]  /*dc00*/  STS.U8 [R65+UR6+0x1a00], R72 ;  /* 0x001a004841007988 */ /* 0x0001e80008000006 */
[----:B---3--:R1:W-:Y:S04]  /*dc10*/  STS.U8 [R65+UR6+0x5a00], R73 ;  /* 0x005a004941007988 */ /* 0x0083e80008000006 */
[----:B------:R3:W-:Y:S04]  /*dc20*/  STS.U8 [R65+UR6+0x1e00], R66 ;  /* 0x001e004241007988 */ /* 0x0007e80008000006 */
[----:B0-----:R-:W2:Y:S04]  /*dc30*/  LDL.LU R72, [R1+0xe38] ;  /* 0x000e380001487983 */ /* 0x001ea80000300800 */
[----:B-1----:R-:W2:Y:S04]  /*dc40*/  LDL.LU R73, [R1+0xe34] ;  /* 0x000e340001497983 */ /* 0x002ea80000300800 */
[----:B---3--:R-:W3:Y:S04]  /*dc50*/  LDL.LU R66, [R1+0xe30] ;  /* 0x000e300001427983 */ /* 0x008ee80000300800 */
[----:B------:R0:W-:Y:S04]  /*dc60*/  STS.U8 [R65+UR6+0x5e00], R67 ;  /* 0x005e004341007988 */ /* 0x0001e80008000006 */
[----:B------:R1:W-:Y:S04]  /*dc70*/  STS.U8 [R65+UR6+0x2200], R68 ;  /* 0x0022004441007988 */ /* 0x0003e80008000006 */
[----:B0-----:R-:W2:Y:S04]  /*dc80*/  LDL.LU R67, [R1+0xe2c] ;  /* 0x000e2c0001437983 */ /* 0x001ea80000300800 */
[----:B-1----:R-:W2:Y:S04]  /*dc90*/  LDL.LU R68, [R1+0xe28] ;  /* 0x000e280001447983 */ /* 0x002ea80000300800 */
[----:B------:R0:W-:Y:S04]  /*dca0*/  STS.U8 [R65+UR6+0x6200], R53 ;  /* 0x0062003541007988 */ /* 0x0001e80008000006 */
[----:B------:R1:W-:Y:S04]  /*dcb0*/  STS.U8 [R65+UR6+0x2600], R52 ;  /* 0x0026003441007988 */ /* 0x0003e80008000006 */
[----:B------:R-:W-:Y:S04]  /*dcc0*/  STS.U8 [R65+UR6+0x6600], R51 ;  /* 0x0066003341007988 */ /* 0x000fe80008000006 */
[----:B------:R-:W-:Y:S04]  /*dcd0*/  STS.U8 [R65+UR6+0x2a00], R50 ;  /* 0x002a003241007988 */ /* 0x000fe80008000006 */
[----:B------:R-:W-:Y:S04]  /*dce0*/  STS.U8 [R65+UR6+0x6a00], R49 ;  /* 0x006a003141007988 */ /* 0x000fe80008000006 */
        /* <DEDUP_REMOVED lines=18> */
[----:B0-----:R-:W3:Y:S04]  /*de10*/  LDL.LU R53, [R1+0xe24] ;  /* 0x000e240001357983 */ /* 0x001ee80000300800 */
[----:B-1----:R-:W3:Y:S01]  /*de20*/  LDL.LU R52, [R1+0xe20] ;  /* 0x000e200001347983 */ /* 0x002ee20000300800 */
[----:B----4-:R-:W0:Y:S03]  /*de30*/  S2R R93, SR_TID.X ;  /* 0x00000000005d7919 */ /* 0x010e260000002100 */
[----:B------:R-:W4:Y:S04]  /*de40*/  LDL.LU R51, [R1+0xe1c] ;  /* 0x000e1c0001337983 */ /* 0x000f280000300800 */
[----:B------:R-:W3:Y:S04]  /*de50*/  LDL.LU R50, [R1+0xe18] ;  /* 0x000e180001327983 */ /* 0x000ee80000300800 */
[----:B------:R-:W3:Y:S04]  /*de60*/  LDL.LU R49, [R1+0xe14] ;  /* 0x000e140001317983 */ /* 0x000ee80000300800 */
[----:B------:R-:W3:Y:S04]  /*de70*/  LDL.LU R59, [R1+0xe10] ;  /* 0x000e1000013b7983 */ /* 0x000ee80000300800 */
[----:B------:R-:W3:Y:S04]  /*de80*/  LDL.LU R58, [R1+0xe0c] ;  /* 0x000e0c00013a7983 */ /* 0x000ee80000300800 */
[----:B------:R-:W3:Y:S04]  /*de90*/  LDL.LU R57, [R1+0xe08] ;  /* 0x000e080001397983 */ /* 0x000ee80000300800 */
[----:B------:R-:W3:Y:S01]  /*dea0*/  LDL.LU R56, [R1+0xe04] ;  /* 0x000e040001387983 */ /* 0x000ee20000300800 */
[----:B0-----:R-:W-:-:S03]  /*deb0*/  LOP3.LUT R93, R93, 0x7f, RZ, 0xc0, !PT ;  /* 0x0000007f5d5d7812 */ /* 0x001fc600078ec0ff */
[----:B------:R-:W3:Y:S01]  /*dec0*/  LDL.LU R55, [R1+0xe00] ;  /* 0x000e000001377983 */ /* 0x000ee20000300800 */
[----:B------:R-:W-:-:S03]  /*ded0*/  LOP3.LUT R93, R93, 0x50, RZ, 0x3c, !PT ;  /* 0x000000505d5d7812 */ /* 0x000fc600078e3cff */
[----:B------:R-:W3:Y:S04]  /*dee0*/  LDL.LU R54, [R1+0xdfc] ;  /* 0x000dfc0001367983 */ /* 0x000ee80000300800 */
        /* <DEDUP_REMOVED lines=18> */
[----:B------:R-:W3:Y:S01]  /*e010*/  LDL.LU R65, [R1+0xdf8] ;  /* 0x000df80001417983 */ /* 0x000ee20000300800 */
[----:B0-----:R-:W0:Y:S03]  /*e020*/  S2R R29, SR_TID.X ;  /* 0x00000000001d7919 */ /* 0x001e260000002100 */
[----:B------:R-:W-:Y:S04]  /*e030*/  STS.U8 [R93+UR6+0x3680], R28 ;  /* 0x0036801c5d007988 */ /* 0x000fe80008000006 */
[----:B------:R-:W-:Y:S04]  /*e040*/  STS.U8 [R93+UR6+0x7680], R10 ;  /* 0x0076800a5d007988 */ /* 0x000fe80008000006 */
[----:B------:R-:W-:Y:S04]  /*e050*/  STS.U8 [R93+UR6+0x3a80], R37 ;  /* 0x003a80255d007988 */ /* 0x000fe80008000006 */
[----:B------:R-:W-:Y:S04]  /*e060*/  STS.U8 [R93+UR6+0x7a80], R36 ;  /* 0x007a80245d007988 */ /* 0x000fe80008000006 */
[----:B------:R-:W-:Y:S04]  /*e070*/  STS.U8 [R93+UR6+0x3e80], R35 ;  /* 0x003e80235d007988 */ /* 0x000fe80008000006 */
[----:B------:R1:W-:Y:S04]  /*e080*/  STS.U8 [R93+UR6+0x7e80], R34 ;  /* 0x007e80225d007988 */ /* 0x0003e80008000006 */
[----:B------:R-:W3:Y:S01]  /*e090*/  LDL.LU R64, [R1+0xdf4] ;  /* 0x000df40001407983 */ /* 0x000ee20000300800 */
[----:B0-----:R-:W-:-:S03]  /*e0a0*/  LOP3.LUT R29, R29, 0x7f, RZ, 0xc0, !PT ;  /* 0x0000007f1d1d7812 */ /* 0x001fc600078ec0ff */
[----:B------:R-:W3:Y:S01]  /*e0b0*/  LDL.LU R63, [R1+0xdf0] ;  /* 0x000df000013f7983 */ /* 0x000ee20000300800 */
[----:B-1----:R-:W-:Y:S01]  /*e0c0*/  IMAD R93, R6, 0x1e, RZ ;  /* 0x0000001e065d7824 */ /* 0x002fe200078e02ff */
[----:B------:R-:W-:Y:S02]  /*e0d0*/  LOP3.LUT R29, R29, 0x60, RZ, 0x3c, !PT ;  /* 0x000000601d1d7812 */ /* 0x000fe400078e3cff */
[----:B--2---:R-:W-:-:S03]  /*e0e0*/  PRMT R68, RZ, 0x7610, R68 ;  /* 0x00007610ff447816 */ /* 0x004fc60000000044 */
[----:B------:R-:W-:Y:S01]  /*e0f0*/  STS.U8 [R29+UR6+0x300], R43 ;  /* 0x0003002b1d007988 */ /* 0x000fe20008000006 */
[----:B------:R-:W-:Y:S02]  /*e100*/  IADD3 R28, P6, PT, R93, R3, RZ ;  /* 0x000000035d1c7210 */ /* 0x000fe40007fde0ff */
[----:B------:R-:W-:Y:S01]  /*e110*/  SHF.R.S32.HI R93, RZ, 0x1f, R93 ;  /* 0x0000001fff5d7819 */ /* 0x000fe2000001145d */
[----:B------:R-:W-:Y:S04]  /*e120*/  STS.U8 [R29+UR6+0x4300], R42 ;  /* 0x0043002a1d007988 */ /* 0x000fe80008000006 */
[----:B------:R-:W-:Y:S04]  /*e130*/  STS.U8 [R29+UR6+0x700], R41 ;  /* 0x000700291d007988 */ /* 0x000fe80008000006 */
[----:B------:R-:W-:Y:S04]  /*e140*/  STS.U8 [R29+UR6+0x4700], R40 ;  /* 0x004700281d007988 */ /* 0x000fe80008000006 */
[----:B------:R-:W-:Y:S04]  /*e150*/  STS.U8 [R29+UR6+0xb00], R39 ;  /* 0x000b00271d007988 */ /* 0x000fe80008000006 */
[----:B------:R-:W-:Y:S04]  /*e160*/  STS.U8 [R29+UR6+0x4b00], R45 ;  /* 0x004b002d1d007988 */ /* 0x000fe80008000006 */
[----:B------:R0:W-:Y:S01]  /*e170*/  STS.U8 [R29+UR6+0xf00], R44 ;  /* 0x000f002c1d007988 */ /* 0x0001e20008000006 */
[----:B------:R-:W-:-:S03]  /*e180*/  IMAD R34, R6, 0x7e, RZ ;  /* 0x0000007e06227824 */ /* 0x000fc600078e02ff */
[----:B------:R-:W2:Y:S01]  /*e190*/  LDL.LU R62, [R1+0xdec] ;  /* 0x000dec00013e7983 */ /* 0x000ea20000300800 */
[----:B0-----:R-:W-:-:S03]  /*e1a0*/  IMAD.X R29, R93, 0x1, R4, P6 ;  /* 0x000000015d1d7824 */ /* 0x001fc600030e0604 */
[----:B------:R-:W2:Y:S04]  /*e1b0*/  LDL.LU R61, [R1+0xde8] ;  /* 0x000de800013d7983 */ /* 0x000ea80000300800 */
[----:B------:R0:W2:Y:S01]  /*e1c0*/  @!P1 LDG.E.U8 R68, desc[UR14][R28.64] ;  /* 0x0000000e1c449981 */ /* 0x0000a2000c1e1100 */
[----:B------:R-:W-:Y:S02]  /*e1d0*/  SHF.R.S32.HI R10, RZ, 0x1f, R34 ;  /* 0x0000001fff0a7819 */ /* 0x000fe40000011422 */
[----:B------:R-:W-:Y:S01]  /*e1e0*/  IADD3 R93, P6, PT, R34, R0, RZ ;  /* 0x00000000225d7210 */ /* 0x000fe20007fde0ff */
[----:B------:R-:W3:Y:S04]  /*e1f0*/  LDL.LU R60, [R1+0xde4] ;  /* 0x000de400013c7983 */ /* 0x000ee80000300800 */
[----:B------:R-:W3:Y:S04]  /*e200*/  LDL.LU R71, [R1+0xde0] ;  /* 0x000de00001477983 */ /* 0x000ee80000300800 */
[----:B------:R-:W3:Y:S04]  /*e210*/  LDL.LU R70, [R1+0xddc] ;  /* 0x000ddc0001467983 */ /* 0x000ee80000300800 */
[----:B------:R-:W3:Y:S04]  /*e220*/  LDL.LU R69, [R1+0xdd8] ;  /* 0x000dd80001457983 */ /* 0x000ee80000300800 */
[----:B------:R0:W-:Y:S04]  /*e230*/  STL [R1+0x718], R28 ;  /* 0x0007181c01007387 */ /* 0x0001e80000100800 */
[----:B------:R1:W-:Y:S01]  /*e240*/  STL [R1+0x714], R29 ;  /* 0x0007141d01007387 */ /* 0x0003e20000100800 */
[----:B0-----:R-:W-:-:S02]  /*e250*/  IMAD.X R28, R10, 0x1, R2, P6 ;  /* 0x000000010a1c7824 */ /* 0x001fc400030e0602 */
[----:B-1----:R-:W-:-:S05]  /*e260*/  IMAD.MOV.U32 R29, RZ, RZ, R93 ;  /* 0x000000ffff1d7224 */ /* 0x002fca00078e005d */
        /* <DEDUP_REMOVED lines=9> */
[----:B------:R-:W-:Y:S01]  /*e300*/  IADD3 R93, P6, PT, R34, R3, RZ ;  /* 0x00000003225d7210 */ /* 0x000fe20007fde0ff */
[----:B------:R-:W-:Y:S01]  /*e310*/  IMAD R34, R6, 0x77, RZ ;  /* 0x0000007706227824 */ /* 0x000fe200078e02ff */
[----:B------:R-:W-:-:S03]  /*e320*/  PRMT R7, RZ, 0x7610, R7 ;  /* 0x00007610ff077816 */ /* 0x000fc60000000007 */
[----:B------:R-:W-:Y:S01]  /*e330*/  STL [R1+0xc70], R93 ;  /* 0x000c705d01007387 */ /* 0x000fe20000100800 */
[----:B0-----:R-:W-:Y:S02]  /*e340*/  IMAD.X R29, R10, 0x1, R4, P6 ;  /* 0x000000010a1d7824 */ /* 0x001fe400030e0604 */
[----:B------:R-:W-:Y:S01]  /*e350*/  @!P2 IMAD.MOV.U32 R28, RZ, RZ, R93 ;  /* 0x000000ffff1ca224 */ /* 0x000fe200078e005d */
[----:B------:R-:W-:Y:S02]  /*e360*/  SHF.R.S32.HI R10, RZ, 0x1f, R34 ;  /* 0x0000001fff0a7819 */ /* 0x000fe40000011422 */
[----:B---3--:R-:W-:Y:S02]  /*e370*/  PRMT R66, RZ, 0x7610, R66 ;  /* 0x00007610ff427816 */ /* 0x008fe40000000042 */
[----:B------:R0:W3:Y:S04]  /*e380*/  @!P2 LDG.E.U8 R7, desc[UR14][R28.64] ;  /* 0x0000000e1c07a981 */ /* 0x0000e8000c1e1100 */
[----:B--2---:R1:W-:Y:S04]  /*e390*/  STL [R1+0xbc], R67 ;  /* 0x0000bc4301007387 */ /* 0x0043e80000100800 */
[----:B------:R0:W-:Y:S01]  /*e3a0*/  STL [R1+0xc6c], R29 ;  /* 0x000c6c1d01007387 */ /* 0x0001e20000100800 */
[----:B-1----:R-:W-:-:S05]  /*e3b0*/  IADD3 R67, P6, PT, R34, R0, RZ ;  /* 0x0000000022437210 */ /* 0x002fca0007fde0ff */
[----:B0-----:R-:W-:Y:S02]  /*e3c0*/  IMAD.X R29, R10, 0x1, R2, P6 ;  /* 0x000000010a1d7824 */ /* 0x001fe400030e0602 */
[----:B------:R-:W-:-:S05]  /*e3d0*/  @!P5 IMAD.MOV.U32 R28, RZ, RZ, R67 ;  /* 0x000000ffff1cd224 */ /* 0x000fca00078e0043 */
[----:B------:R0:W2:Y:S01]  /*e3e0*/  @!P5 LDG.E.U8 R66, desc[UR14][R28.64] ;  /* 0x0000000e1c42d981 */ /* 0x0000a2000c1e1100 */
[----:B------:R-:W-:-:S03]  /*e3f0*/  IADD3 R93, P6, PT, R34, R3, RZ ;  /* 0x00000003225d7210 */ /* 0x000fc60007fde0ff */
[----:B------:R1:W-:Y:S04]  /*e400*/  STL [R1+0xbf8], R67 ;  /* 0x000bf84301007387 */ /* 0x0003e80000100800 */
[----:B---3--:R-:W-:Y:S01]  /*e410*/  STL [R1+0xd8c], R7 ;  /* 0x000d8c0701007387 */ /* 0x008fe20000100800 */
[----:B0-----:R-:W-:-:S03]  /*e420*/  IMAD.X R28, R10, 0x1, R4, P6 ;  /* 0x000000010a1c7824 */ /* 0x001fc600030e0604 */
[----:B------:R0:W-:Y:S04]  /*e430*/  STL [R1+0xbf4], R29 ;  /* 0x000bf41d01007387 */ /* 0x0001e80000100800 */
[----:B-1----:R-:W3:Y:S01]  /*e440*/  LDL.LU R67, [R1+0xdd0] ;  /* 0x000dd00001437983 */ /* 0x002ee20000300800 */
[----:B0-----:R-:W-:-:S05]  /*e450*/  IMAD.MOV.U32 R29, RZ, RZ, R93 ;  /* 0x000000ffff1d7224 */ /* 0x001fca00078e005d */
        /* <DEDUP_REMOVED lines=26> */
[----:B------:R-:W-:Y:S01]  /*e600*/  @!P3 LOP3.LUT R29, R29, R28, RZ, 0x3c, !PT ;  /* 0x0000001c1d1db212 */ /* 0x000fe200078e3cff */
[----:B------:R-:W-:Y:S01]  /*e610*/  IMAD R34, R6, 0x6f, RZ ;  /* 0x0000006f06227824 */ /* 0x000fe200078e02ff */
[----:B------:R-:W-:-:S04]  /*e620*/  PRMT R92, RZ, 0x7610, R92 ;  /* 0x00007610ff5c7816 */ /* 0x000fc8000000005c */
[----:B------:R-:W-:Y:S02]  /*e630*/  SHF.R.S32.HI R10, RZ, 0x1f, R34 ;  /* 0x0000001fff0a7819 */ /* 0x000fe40000011422 */
[----:B------:R-:W-:Y:S01]  /*e640*/  PRMT R90, RZ, 0x7610, R90 ;  /* 0x00007610ff5a7816 */ /* 0x000fe2000000005a */
[----:B--2---:R0:W-:Y:S04]  /*e650*/  STL [R1+0xb4], R72 ;  /* 0x0000b44801007387 */ /* 0x0041e80000100800 */
[----:B0-----:R-:W2:Y:S04]  /*e660*/  LDL.LU R72, [R1+0xdc4] ;  /* 0x000dc40001487983 */ /* 0x001ea80000300800 */
[----:B------:R-:W-:Y:S04]  /*e670*/  STL [R1+0xbf0], R93 ;  /* 0x000bf05d01007387 */ /* 0x000fe80000100800 */
[----:B------:R0:W-:Y:S02]  /*e680*/  STL [R1+0xbec], R28 ;  /* 0x000bec1c01007387 */ /* 0x0001e40000100800 */
[----:B0-----:R-:W-:-:S02]  /*e690*/  @!P3 LOP3.LUT R28, R29, R28, RZ, 0x3c, !PT ;  /* 0x0000001c1d1cb212 */ /* 0x001fc400078e3cff */
[----:B------:R-:W-:Y:S02]  /*e6a0*/  IADD3 R93, P6, PT, R34, R0, RZ ;  /* 0x00000000225d7210 */ /* 0x000fe40007fde0ff */
[----:B------:R-:W-:-:S05]  /*e6b0*/  @!P3 LOP3.LUT R29, R29, R28, RZ, 0x3c, !PT ;  /* 0x0000001c1d1db212 */ /* 0x000fca00078e3cff */
[----:B------:R0:W2:Y:S02]  /*e6c0*/  @!P3 LDG.E.U8 R92, desc[UR14][R28.64] ;  /* 0x0000000e1c5cb981 */ /* 0x0000a4000c1e1100 */
[----:B0-----:R-:W-:Y:S02]  /*e6d0*/  IMAD.X R29, R10, 0x1, R2, P6 ;  /* 0x000000010a1d7824 */ /* 0x001fe400030e0602 */
[----:B------:R-:W-:-:S05]  /*e6e0*/  @!P0 IMAD.MOV.U32 R28, RZ, RZ, R93 ;  /* 0x000000ffff1c8224 */ /* 0x000fca00078e005d */
[----:B------:R-:W3:Y:S01]  /*e6f0*/  @!P0 LDG.E.U8 R90, desc[UR14][R28.64] ;  /* 0x0000000e1c5a8981 */ /* 0x000ee2000c1e1100 */
[----:B------:R-:W-:-:S03]  /*e700*/  VIADD R35, R91, 0xffffff91 ;  /* 0xffffff915b237836 */ /* 0x000fc60000000000 */
[----:B------:R-:W-:Y:S02]  /*e710*/  STL [R1+0xb78], R93 ;  /* 0x000b785d01007387 */ /* 0x000fe40000100800 */
[----:B------:R-:W-:Y:S02]  /*e720*/  ISETP.GE.U32.AND P1, PT, R35, 0x7fffff12, PT ;  /* 0x7fffff122300780c */ /* 0x000fe40003f26070 */
[----:B------:R-:W-:Y:S02]  /*e730*/  PRMT R89, RZ, 0x7610, R89 ;  /* 0x00007610ff597816 */ /* 0x000fe40000000059 */
[----:B------:R-:W-:Y:S01]  /*e740*/  PRMT R88, RZ, 0x7610, R88 ;  /* 0x00007610ff587816 */ /* 0x000fe20000000058 */
[----:B--2---:R0:W-:Y:S04]  /*e750*/  STL [R1+0xb0], R92 ;  /* 0x0000b05c01007387 */ /* 0x0041e80000100800 */
[----:B------:R1:W-:Y:S01]  /*e760*/  STL [R1+0xb74], R29 ;  /* 0x000b741d01007387 */ /* 0x0003e20000100800 */
[----:B0-----:R-:W-:Y:S01]  /*e770*/  IADD3 R92, P6, PT, R34, R3, RZ ;  /* 0x00000003225c7210 */ /* 0x001fe20007fde0ff */
[----:B------:R-:W-:-:S04]  /*e780*/  IMAD R34, R6, 0x6e, RZ ;  /* 0x0000006e06227824 */ /* 0x000fc800078e02ff */
[----:B------:R-:W-:Y:S01]  /*e790*/  STL [R1+0xb80], R92 ;  /* 0x000b805c01007387 */ /* 0x000fe20000100800 */
[----:B------:R-:W-:Y:S01]  /*e7a0*/  IMAD.X R93, R10, 0x1, R4, P6 ;  /* 0x000000010a5d7824 */ /* 0x000fe200030e0604 */
[----:B------:R-:W-:Y:S02]  /*e7b0*/  SHF.R.S32.HI R10, RZ, 0x1f, R34 ;  /* 0x0000001fff0a7819 */ /* 0x000fe40000011422 */
[----:B---3--:R0:W-:Y:S01]  /*e7c0*/  STL [R1+0x100], R90 ;  /* 0x0001005a01007387 */ /* 0x0081e20000100800 */
[----:B------:R-:W-:Y:S02]  /*e7d0*/  @!P0 IMAD.MOV.U32 R28, RZ, RZ, R92 ;  /* 0x000000ffff1c8224 */ /* 0x000fe400078e005c */
[----:B-1----:R-:W-:-:S05]  /*e7e0*/  @!P0 IMAD.MOV.U32 R29, RZ, RZ, R93 ;  /* 0x000000ffff1d8224 */ /* 0x002fca00078e005d */
[----:B------:R1:W2:Y:S01]  /*e7f0*/  @!P0 LDG.E.U8 R89, desc[UR14][R28.64] ;  /* 0x0000000e1c598981 */ /* 0x0002a2000c1e1100 */
[----:B0-----:R-:W-:-:S05]  /*e800*/  IADD3 R90, P6, PT, R34, R0, RZ ;  /* 0x00000000225a7210 */ /* 0x001fca0007fde0ff */
[----:B------:R-:W-:Y:S02]  /*e810*/  IMAD.X R92, R10, 0x1, R2, P6 ;  /* 0x000000010a5c7824 */ /* 0x000fe400030e0602 */
[----:B-1----:R-:W-:Y:S02]  /*e820*/  @!P1 IMAD.MOV.U32 R28, RZ, RZ, R90 ;  /* 0x000000ffff1c9224 */ /* 0x002fe400078e005a */
[----:B------:R-:W-:-:S05]  /*e830*/  @!P1 IMAD.MOV.U32 R29, RZ, RZ, R92 ;  /* 0x000000ffff1d9224 */ /* 0x000fca00078e005c */
[----:B------:R-:W3:Y:S01]  /*e840*/  @!P1 LDG.E.U8 R88, desc[UR14][R28.64] ;  /* 0x0000000e1c589981 */ /* 0x000ee2000c1e1100 */
[----:B------:R-:W-:-:S03]  /*e850*/  VIADD R35, R91, 0xffffff98 ;  /* 0xffffff985b237836 */ /* 0x000fc60000000000 */
[----:B------:R-:W-:Y:S04]  /*e860*/  STL [R1+0xb7c], R93 ;  /* 0x000b7c5d01007387 */ /* 0x000fe80000100800 */
[----:B------:R-:W-:Y:S01]  /*e870*/  STL [R1+0xb68], R90 ;  /* 0x000b685a01007387 */ /* 0x000fe20000100800 */
[----:B------:R-:W-:Y:S02]  /*e880*/  ISETP.GE.U32.AND P2, PT, R35, 0x7fffff19, PT ;  /* 0x7fffff192300780c */ /* 0x000fe40003f46070 */
[----:B------:R-:W-:Y:S02]  /*e890*/  PRMT R87, RZ, 0x7610, R87 ;  /* 0x00007610ff577816 */ /* 0x000fe40000000057 */
[----:B------:R-:W-:Y:S01]  /*e8a0*/  PRMT R83, RZ, 0x7610, R83 ;  /* 0x00007610ff537816 */ /* 0x000fe20000000053 */
[----:B--2---:R0:W-:Y:S04]  /*e8b0*/  STL [R1+0xfc], R89 ;  /* 0x0000fc5901007387 */ /* 0x0041e80000100800 */
[----:B------:R-:W-:Y:S01]  /*e8c0*/  STL [R1+0xb64], R92 ;  /* 0x000b645c01007387 */ /* 0x000fe20000100800 */
[----:B0-----:R-:W-:Y:S01]  /*e8d0*/  IADD3 R89, P6, PT, R34, R3, RZ ;  /* 0x0000000322597210 */ /* 0x001fe20007fde0ff */
[----:B------:R-:W-:-:S04]  /*e8e0*/  IMAD R34, R6, 0x67, RZ ;  /* 0x0000006706227824 */ /* 0x000fc800078e02ff */
[----:B------:R-:W-:Y:S01]  /*e8f0*/  STL [R1+0xb70], R89 ;  /* 0x000b705901007387 */ /* 0x000fe20000100800 */
[----:B------:R-:W-:Y:S01]  /*e900*/  IMAD.X R90, R10, 0x1, R4, P6 ;  /* 0x000000010a5a7824 */ /* 0x000fe200030e0604 */
[----:B------:R-:W-:Y:S02]  /*e910*/  SHF.R.S32.HI R10, RZ, 0x1f, R34 ;  /* 0x0000001fff0a7819 */ /* 0x000fe40000011422 */
[----:B---3--:R0:W-:Y:S01]  /*e920*/  STL [R1+0xac], R88 ;  /* 0x0000ac5801007387 */ /* 0x0081e20000100800 */
[----:B------:R-:W-:Y:S02]  /*e930*/  @!P1 IMAD.MOV.U32 R28, RZ, RZ, R89 ;  /* 0x000000ffff1c9224 */ /* 0x000fe400078e0059 */
[----:B------:R-:W-:-:S05]  /*e940*/  @!P1 IMAD.MOV.U32 R29, RZ, RZ, R90 ;  /* 0x000000ffff1d9224 */ /* 0x000fca00078e005a */
        /* <DEDUP_REMOVED lines=43> */
[----:B------:R-:W-:Y:S01]  /*ec00*/  @!P5 IMAD.MOV.U32 R29, RZ, RZ, R83 ;  /* 0x000000ffff1dd224 */ /* 0x000fe200078e0053 */
[----:B------:R1:W-:Y:S04]  /*ec10*/  STL [R1+0xafc], R83 ;  /* 0x000afc5301007387 */ /* 0x0003e80000100800 */
[----:B------:R2:W3:Y:S01]  /*ec20*/  @!P5 LDG.E.U8 R7, desc[UR14][R28.64] ;  /* 0x0000000e1c07d981 */ /* 0x0004e2000c1e1100 */
[----:B0-----:R-:W-:-:S05]  /*ec30*/  IADD3 R78, P6, PT, R34, R0, RZ ;  /* 0x00000000224e7210 */ /* 0x001fca0007fde0ff */
[----:B-1----:R-:W-:Y:S02]  /*ec40*/  IMAD.X R83, R10, 0x1, R2, P6 ;  /* 0x000000010a537824 */ /* 0x002fe400030e0602 */
[----:B--2---:R-:W-:Y:S02]  /*ec50*/  @!P3 IMAD.MOV.U32 R28, RZ, RZ, R78 ;  /* 0x000000ffff1cb224 */ /* 0x004fe400078e004e */
[----:B------:R-:W-:-:S05]  /*ec60*/  @!P3 IMAD.MOV.U32 R29, RZ, RZ, R83 ;  /* 0x000000ffff1db224 */ /* 0x000fca00078e0053 */
[----:B------:R0:W2:Y:S01]  /*ec70*/  @!P3 LDG.E.U8 R76, desc[UR14][R28.64] ;  /* 0x0000000e1c4cb981 */ /* 0x0000a2000c1e1100 */
[----:B------:R-:W-:Y:S01]  /*ec80*/  VIADD R35, R91, 0xffffffa1 ;  /* 0xffffffa15b237836 */ /* 0x000fe20000000000 */
[----:B------:R-:W-:Y:S01]  /*ec90*/  IADD3 R77, P6, PT, R34, R3, RZ ;  /* 0x00000003224d7210 */ /* 0x000fe20007fde0ff */
[----:B------:R-:W-:Y:S01]  /*eca0*/  IMAD R34, R6, 0x5e, RZ ;  /* 0x0000005e06227824 */ /* 0x000fe200078e02ff */
[----:B------:R1:W-:Y:S02]  /*ecb0*/  STL [R1+0xa98], R78 ;  /* 0x000a984e01007387 */ /* 0x0003e40000100800 */
[----:B------:R-:W-:Y:S02]  /*ecc0*/  ISETP.GE.U32.AND P0, PT, R35, 0x7fffff22, PT ;  /* 0x7fffff222300780c */ /* 0x000fe40003f06070 */
[----:B------:R-:W-:Y:S01]  /*ecd0*/  PRMT R75, RZ, 0x7610, R75 ;  /* 0x00007610ff4b7816 */ /* 0x000fe2000000004b */
[----:B0-----:R-:W-:Y:S02]  /*ece0*/  @!P3 IMAD.MOV.U32 R28, RZ, RZ, R77 ;  /* 0x000000ffff1cb224 */ /* 0x001fe400078e004d */
[----:B-1----:R-:W-:Y:S01]  /*ecf0*/  IMAD.X R78, R10, 0x1, R4, P6 ;  /* 0x000000010a4e7824 */ /* 0x002fe200030e0604 */
[----:B------:R-:W-:-:S03]  /*ed00*/  SHF.R.S32.HI R10, RZ, 0x1f, R34 ;  /* 0x0000001fff0a7819 */ /* 0x000fc60000011422 */
[----:B------:R-:W-:Y:S01]  /*ed10*/  @!P3 IMAD.MOV.U32 R29, RZ, RZ, R78 ;  /* 0x000000ffff1db224 */ /* 0x000fe200078e004e */
[----:B------:R-:W-:-:S04]  /*ed20*/  PRMT R74, RZ, 0x7610, R74 ;  /* 0x00007610ff4a7816 */ /* 0x000fc8000000004a */
[----:B------:R0:W4:Y:S04]  /*ed30*/  @!P3 LDG.E.U8 R75, desc[UR14][R28.64] ;  /* 0x0000000e1c4bb981 */ /* 0x000128000c1e1100 */
[----:B---3--:R-:W-:Y:S04]  /*ed40*/  STL [R1+0xd90], R7 ;  /* 0x000d900701007387 */ /* 0x008fe80000100800 */
[----:B------:R-:W-:Y:S04]  /*ed50*/  STL [R1+0xa94], R83 ;  /* 0x000a945301007387 */ /* 0x000fe80000100800 */
[----:B------:R-:W-:Y:S04]  /*ed60*/  STL [R1+0xaa0], R77 ;  /* 0x000aa04d01007387 */ /* 0x000fe80000100800 */
[----:B--2---:R1:W-:Y:S02]  /*ed70*/  STL [R1+0x98], R76 ;  /* 0x0000984c01007387 */ /* 0x0043e40000100800 */
[----:B-1----:R-:W-:-:S05]  /*ed80*/  IADD3 R76, P6, PT, R34, R0, RZ ;  /* 0x00000000224c7210 */ /* 0x002fca0007fde0ff */
[----:B------:R-:W-:Y:S02]  /*ed90*/  IMAD.X R77, R10, 0x1, R2, P6 ;  /* 0x000000010a4d7824 */ /* 0x000fe400030e0602 */
[----:B0-----:R-:W-:Y:S02]  /*eda0*/  @!P0 IMAD.MOV.U32 R28, RZ, RZ, R76 ;  /* 0x000000ffff1c8224 */ /* 0x001fe400078e004c */
[----:B------:R-:W-:-:S05]  /*edb0*/  @!P0 IMAD.MOV.U32 R29, RZ, RZ, R77 ;  /* 0x000000ffff1d8224 */ /* 0x000fca00078e004d */
[----:B------:R0:W2:Y:S01]  /*edc0*/  @!P0 LDG.E.U8 R74, desc[UR14][R28.64] ;  /* 0x0000000e1c4a8981 */ /* 0x0000a2000c1e1100 */
[----:B------:R-:W-:-:S03]  /*edd0*/  VIADD R35, R91, 0xffffffa8 ;  /* 0xffffffa85b237836 */ /* 0x000fc60000000000 */
[----:B------:R-:W-:Y:S04]  /*ede0*/  STL [R1+0xa9c], R78 ;  /* 0x000a9c4e01007387 */ /* 0x000fe80000100800 */
[----:B------:R-:W-:Y:S04]  /*edf0*/  STL [R1+0xa88], R76 ;  /* 0x000a884c01007387 */ /* 0x000fe80000100800 */
[----:B----4-:R1:W-:Y:S01]  /*ee00*/  STL [R1+0x90], R75 ;  /* 0x0000904b01007387 */ /* 0x0103e20000100800 */
[----:B------:R-:W-:-:S03]  /*ee10*/  ISETP.GE.U32.AND P1, PT, R35, 0x7fffff29, PT ;  /* 0x7fffff292300780c */ /* 0x000fc60003f26070 */
[----:B------:R-:W-:Y:S01]  /*ee20*/  STL [R1+0xa84], R77 ;  /* 0x000a844d01007387 */ /* 0x000fe20000100800 */
[----:B-1----:R-:W-:Y:S01]  /*ee30*/  IADD3 R75, P6, PT, R34, R3, RZ ;  /* 0x00000003224b7210 */ /* 0x002fe20007fde0ff */
[----:B------:R-:W-:Y:S01]  /*ee40*/  IMAD R34, R6, 0x57, RZ ;  /* 0x0000005706227824 */ /* 0x000fe200078e02ff */
[----:B------:R-:W-:-:S03]  /*ee50*/  PRMT R48, RZ, 0x7610, R48 ;  /* 0x00007610ff307816 */ /* 0x000fc60000000030 */
[----:B------:R-:W-:Y:S01]  /*ee60*/  STL [R1+0xa90], R75 ;  /* 0x000a904b01007387 */ /* 0x000fe20000100800 */
[----:B------:R-:W-:Y:S01]  /*ee70*/  IMAD.X R76, R10, 0x1, R4, P6 ;  /* 0x000000010a4c7824 */ /* 0x000fe200030e0604 */
[----:B------:R-:W-:Y:S01]  /*ee80*/  SHF.R.S32.HI R10, RZ, 0x1f, R34 ;  /* 0x0000001fff0a7819 */ /* 0x000fe20000011422 */
[----:B0-----:R-:W-:Y:S02]  /*ee90*/  @!P0 IMAD.MOV.U32 R28, RZ, RZ, R75 ;  /* 0x000000ffff1c8224 */ /* 0x001fe400078e004b */
[----:B------:R-:W-:Y:S01]  /*eea0*/  @!P0 IMAD.MOV.U32 R29, RZ, RZ, R76 ;  /* 0x000000ffff1d8224 */ /* 0x000fe200078e004c */
[----:B------:R-:W-:-:S04]  /*eeb0*/  PRMT R47, RZ, 0x7610, R47 ;  /* 0x00007610ff2f7816 */ /* 0x000fc8000000002f */
[----:B------:R0:W3:Y:S04]  /*eec0*/  @!P0 LDG.E.U8 R48, desc[UR14][R28.64] ;  /* 0x0000000e1c308981 */ /* 0x0000e8000c1e1100 */
        /* <DEDUP_REMOVED lines=8> */
[----:B------:R-:W-:Y:S01]  /*ef50*/  STL [R1+0xa28], R74 ;  /* 0x000a284a01007387 */ /* 0x000fe20000100800 */
[----:B------:R-:W-:-:S03]  /*ef60*/  ISETP.GE.U32.AND P2, PT, R35, 0x7fffff2a, PT ;  /* 0x7fffff2a2300780c */ /* 0x000fc60003f46070 */
[----:B---3--:R1:W-:Y:S04]  /*ef70*/  STL [R1+0x4c], R48 ;  /* 0x00004c3001007387 */ /* 0x0083e80000100800 */
        /* <DEDUP_REMOVED lines=38> */
[----:B------:R0:W2:Y:S04]  /*f1e0*/  @!P5 LDG.E.U8 R44, desc[UR14][R28.64] ;  /* 0x0000000e1c2cd981 */ /* 0x0000a8000c1e1100 */
[----:B------:R-:W-:Y:S04]  /*f1f0*/  STL [R1+0xa1c], R47 ;  /* 0x000a1c2f01007387 */ /* 0x000fe80000100800 */
[----:B------:R-:W-:Y:S04]  /*f200*/  STL [R1+0x9b8], R45 ;  /* 0x0009b82d01007387 */ /* 0x000fe80000100800 */
[----:B---3--:R1:W-:Y:S04]  /*f210*/  STL [R1+0x54], R38 ;  /* 0x0000542601007387 */ /* 0x0083e80000100800 */
[----:B------:R-:W-:Y:S01]  /*f220*/  STL [R1+0x9b4], R46 ;  /* 0x0009b42e01007387 */ /* 0x000fe20000100800 */
[----:B-1----:R-:W-:-:S05]  /*f230*/  IADD3 R38, P6, PT, R34, R3, RZ ;  /* 0x0000000322267210 */ /* 0x002fca0007fde0ff */
[----:B------:R-:W-:Y:S01]  /*f240*/  STL [R1+0x9c0], R38 ;  /* 0x0009c02601007387 */ /* 0x000fe20000100800 */
[----:B------:R-:W-:Y:S01]  /*f250*/  PRMT R36, RZ, 0x7610, R36 ;  /* 0x00007610ff247816 */ /* 0x000fe20000000024 */
[----:B0-----:R-:W-:Y:S02]  /*f260*/  @!P5 IMAD.MOV.U32 R28, RZ, RZ, R38 ;  /* 0x000000ffff1cd224 */ /* 0x001fe400078e0026 */
[----:B--2---:R0:W-:Y:S02]  /*f270*/  STL [R1+0x84], R44 ;  /* 0x0000842c01007387 */ /* 0x0041e40000100800 */
[----:B0-----:R-:W-:-:S04]  /*f280*/  IMAD.X R44, R10, 0x1, R4, P6 ;  /* 0x000000010a2c7824 */ /* 0x001fc800030e0604 */
[----:B------:R-:W-:-:S05]  /*f290*/  @!P5 IMAD.MOV.U32 R29, RZ, RZ, R44 ;  /* 0x000000ffff1dd224 */ /* 0x000fca00078e002c */
[----:B------:R-:W2:Y:S01]  /*f2a0*/  @!P5 LDG.E.U8 R36, desc[UR14][R28.64] ;  /* 0x0000000e1c24d981 */ /* 0x000ea2000c1e1100 */
[----:B------:R-:W-:-:S05]  /*f2b0*/  VIADD R35, R91, 0xffffffb1 ;  /* 0xffffffb15b237836 */ /* 0x000fca0000000000 */
[----:B------:R-:W-:Y:S01]  /*f2c0*/  ISETP.GE.U32.AND P3, PT, R35, 0x7fffff32, PT ;  /* 0x7fffff322300780c */ /* 0x000fe20003f66070 */
[----:B------:R-:W-:-:S05]  /*f2d0*/  VIADD R35, R91, 0xffffffb8 ;  /* 0xffffffb85b237836 */ /* 0x000fca0000000000 */
[----:B------:R-:W-:Y:S01]  /*f2e0*/  ISETP.GE.U32.AND P0, PT, R35, 0x7fffff39, PT ;  /* 0x7fffff392300780c */ /* 0x000fe20003f06070 */
[----:B------:R-:W-:Y:S02]  /*f2f0*/  VIADD R35, R91, 0xffffffb9 ;  /* 0xffffffb95b237836 */ /* 0x000fe40000000000 */
[----:B------:R-:W-:-:S03]  /*f300*/  IMAD R34, R6, 0x4e, RZ ;  /* 0x0000004e06227824 */ /* 0x000fc600078e02ff */
[----:B------:R-:W-:Y:S01]  /*f310*/  ISETP.GE.U32.AND P1, PT, R35, 0x7fffff3a, PT ;  /* 0x7fffff3a2300780c */ /* 0x000fe20003f26070 */
[----:B------:R-:W-:Y:S01]  /*f320*/  VIADD R35, R91, 0xffffffc0 ;  /* 0xffffffc05b237836 */ /* 0x000fe20000000000 */
[----:B------:R-:W-:Y:S02]  /*f330*/  SHF.R.S32.HI R10, RZ, 0x1f, R34 ;  /* 0x0000001fff0a7819 */ /* 0x000fe40000011422 */
[----:B------:R-:W-:Y:S02]  /*f340*/  IADD3 R45, P6, PT, R34, R0, RZ ;  /* 0x00000000222d7210 */ /* 0x000fe40007fde0ff */
[----:B------:R-:W-:Y:S01]  /*f350*/  ISETP.GE.U32.AND P2, PT, R35, 0x7fffff41, PT ;  /* 0x7fffff412300780c */ /* 0x000fe20003f46070 */
[----:B------:R-:W-:Y:S01]  /*f360*/  VIADD R35, R91, 0xffffffc1 ;  /* 0xffffffc15b237836 */ /* 0x000fe20000000000 */
[----:B------:R-:W-:Y:S01]  /*f370*/  STL [R1+0x9bc], R44 ;  /* 0x0009bc2c01007387 */ /* 0x000fe20000100800 */
[----:B------:R-:W-:Y:S01]  /*f380*/  IMAD.X R46, R10, 0x1, R2, P6 ;  /* 0x000000010a2e7824 */ /* 0x000fe200030e0602 */
[----:B------:R-:W-:-:S02]  /*f390*/  PRMT R43, RZ, 0x7610, R43 ;  /* 0x00007610ff2b7816 */ /* 0x000fc4000000002b */
[----:B------:R-:W-:Y:S01]  /*f3a0*/  STL [R1+0x9a8], R45 ;  /* 0x0009a82d01007387 */ /* 0x000fe20000100800 */
[----:B------:R-:W-:Y:S01]  /*f3b0*/  ISETP.GE.U32.AND P5, PT, R35, 0x7fffff42, PT ;  /* 0x7fffff422300780c */ /* 0x000fe20003fa6070 */
[----:B------:R-:W-:Y:S02]  /*f3c0*/  @!P3 IMAD.MOV.U32 R35, RZ, RZ, R46 ;  /* 0x000000ffff23b224 */ /* 0x000fe400078e002e */
[----:B--2---:R0:W-:Y:S02]  /*f3d0*/  STL [R1+0x80], R36 ;  /* 0x0000802401007387 */ /* 0x0041e40000100800 */
[----:B0-----:R-:W-:Y:S01]  /*f3e0*/  IADD3 R36, P6, PT, R34, R3, RZ ;  /* 0x0000000322247210 */ /* 0x001fe20007fde0ff */
[----:B------:R-:W-:-:S05]  /*f3f0*/  @!P3 IMAD.MOV.U32 R34, RZ, RZ, R45 ;  /* 0x000000ffff22b224 */ /* 0x000fca00078e002d */
[----:B------:R0:W2:Y:S01]  /*f400*/  @!P3 LDG.E.U8 R43, desc[UR14][R34.64] ;  /* 0x0000000e222bb981 */ /* 0x0000a2000c1e1100 */
[----:B------:R-:W-:Y:S02]  /*f410*/  IMAD R29, R6, 0x47, RZ ;  /* 0x00000047061d7824 */ /* 0x000fe400078e02ff */
[----:B------:R-:W-:Y:S01]  /*f420*/  IMAD.X R44, R10, 0x1, R4, P6 ;  /* 0x000000010a2c7824 */ /* 0x000fe200030e0604 */
[----:B------:R-:W-:Y:S02]  /*f430*/  STL [R1+0x9a4], R46 ;  /* 0x0009a42e01007387 */ /* 0x000fe40000100800 */
[----:B------:R-:W-:Y:S02]  /*f440*/  IADD3 R38, P6, PT, R29, R0, RZ ;  /* 0x000000001d267210 */ /* 0x000fe40007fde0ff */
[----:B------:R-:W-:Y:S01]  /*f450*/  SHF.R.S32.HI R28, RZ, 0x1f, R29 ;  /* 0x0000001fff1c7819 */ /* 0x000fe2000001141d */
[----:B------:R-:W-:Y:S01]  /*f460*/  STL [R1+0x9b0], R36 ;  /* 0x0009b02401007387 */ /* 0x000fe20000100800 */
[----:B------:R-:W-:Y:S01]  /*f470*/  PRMT R7, RZ, 0x7610, R7 ;  /* 0x00007610ff077816 */ /* 0x000fe20000000007 */
[----:B0-----:R-:W-:-:S02]  /*f480*/  @!P3 IMAD.MOV.U32 R34, RZ, RZ, R36 ;  /* 0x000000ffff22b224 */ /* 0x001fc400078e0024 */
[----:B------:R-:W-:Y:S01]  /*f490*/  STL [R1+0x9ac], R44 ;  /* 0x0009ac2c01007387 */ /* 0x000fe20000100800 */
[----:B------:R-:W-:-:S03]  /*f4a0*/  @!P3 IMAD.MOV.U32 R35, RZ, RZ, R44 ;  /* 0x000000ffff23b224 */ /* 0x000fc600078e002c */
[----:B------:R-:W-:Y:S01]  /*f4b0*/  STL [R1+0x940], R38 ;  /* 0x0009402601007387 */ /* 0x000fe20000100800 */
[----:B------:R-:W-:-:S03]  /*f4c0*/  PRMT R10, RZ, 0x7610, R10 ;  /* 0x00007610ff0a7816 */ /* 0x000fc6000000000a */
[----:B------:R0:W3:Y:S02]  /*f4d0*/  @!P3 LDG.E.U8 R7, desc[UR14][R34.64] ;  /* 0x0000000e2207b981 */ /* 0x0000e4000c1e1100 */
[----:B0-----:R-:W-:Y:S02]  /*f4e0*/  @!P0 IMAD.MOV.U32 R34, RZ, RZ, R38 ;  /* 0x000000ffff228224 */ /* 0x001fe400078e0026 */
[----:B--2---:R0:W-:Y:S02]  /*f4f0*/  STL [R1+0x60], R43 ;  /* 0x0000602b01007387 */ /* 0x0041e40000100800 */
[----:B0-----:R-:W-:-:S04]  /*f500*/  IMAD.X R43, R28, 0x1, R2, P6 ;  /* 0x000000011c2b7824 */ /* 0x001fc800030e0602 */
[----:B------:R-:W-:-:S05]  /*f510*/  @!P0 IMAD.MOV.U32 R35, RZ, RZ, R43 ;  /* 0x000000ffff238224 */ /* 0x000fca00078e002b */
[----:B------:R-:W2:Y:S01]  /*f520*/  @!P0 LDG.E.U8 R10, desc[UR14][R34.64] ;  /* 0x0000000e220a8981 */ /* 0x000ea2000c1e1100 */
[----:B------:R-:W-:-:S03]  /*f530*/  IADD3 R29, P3, PT, R29, R3, RZ ;  /* 0x000000031d1d7210 */ /* 0x000fc60007f7e0ff */
[----:B---3--:R-:W-:Y:S02]  /*f540*/  STL [R1+0xd94], R7 ;  /* 0x000d940701007387 */ /* 0x008fe40000100800 */
[----:B------:R-:W-:Y:S02]  /*f550*/  IMAD.X R28, R28, 0x1, R4, P3 ;  /* 0x000000011c1c7824 */ /* 0x000fe400018e0604 */
[----:B------:R-:W-:Y:S04]  /*f560*/  STL [R1+0x93c], R43 ;  /* 0x00093c2b01007387 */ /* 0x000fe80000100800 */
[----:B------:R0:W-:Y:S01]  /*f570*/  STL [R1+0x948], R29 ;  /* 0x0009481d01007387 */ /* 0x0001e20000100800 */
[----:B------:R-:W-:Y:S02]  /*f580*/  PRMT R37, RZ, 0x7610, R37 ;  /* 0x00007610ff257816 */ /* 0x000fe40000000025 */
[-C--:B0-----:R-:W-:Y:S01]  /*f590*/  @!P0 LOP3.LUT R29, R29, R28.reuse, RZ, 0x3c, !PT ;  /* 0x0000001c1d1d8212 */ /* 0x081fe200078e3cff */
[----:B--2---:R-:W-:Y:S04]  /*f5a0*/  STL [R1+0x8c], R10 ;  /* 0x00008c0a01007387 */ /* 0x004fe80000100800 */
[----:B------:R0:W-:Y:S02]  /*f5b0*/  STL [R1+0x944], R28 ;  /* 0x0009441c01007387 */ /* 0x0001e40000100800 */
[----:B0-----:R-:W-:-:S04]  /*f5c0*/  @!P0 LOP3.LUT R28, R29, R28, RZ, 0x3c, !PT ;  /* 0x0000001c1d1c8212 */ /* 0x001fc800078e3cff */
[----:B------:R-:W-:-:S05]  /*f5d0*/  @!P0 LOP3.LUT R29, R29, R28, RZ, 0x3c, !PT ;  /* 0x0000001c1d1d8212 */ /* 0x000fca00078e3cff */
[----:B------:R0:W2:Y:S01]  /*f5e0*/  @!P0 LDG.E.U8 R37, desc[UR14][R28.64] ;  /* 0x0000000e1c258981 */ /* 0x0000a2000c1e1100 */
[----:B------:R-:W-:-:S05]  /*f5f0*/  IMAD R36, R6, 0x46, RZ ;  /* 0x0000004606247824 */ /* 0x000fca00078e02ff */
[----:B------:R-:W-:Y:S02]  /*f600*/  SHF.R.S32.HI R10, RZ, 0x1f, R36 ;  /* 0x0000001fff0a7819 */ /* 0x000fe40000011424 */
[----:B------:R-:W-:Y:S02]  /*f610*/  IADD3 R43, P3, PT, R36, R0, RZ ;  /* 0x00000000242b7210 */ /* 0x000fe40007f7e0ff */
[----:B------:R-:W-:-:S03]  /*f620*/  PRMT R40, RZ, 0x7610, R40 ;  /* 0x00007610ff287816 */ /* 0x000fc60000000028 */
[----:B------:R-:W-:Y:S02]  /*f630*/  IMAD.X R44, R10, 0x1, R2, P3 ;  /* 0x000000010a2c7824 */ /* 0x000fe400018e0602 */
        /* <DEDUP_REMOVED lines=10> */
[----:B------:R-:W-:-:S05]  /*f6e0*/  VIADD R34, R91, 0xffffffc8 ;  /* 0xffffffc85b227836 */ /* 0x000fca0000000000 */
[----:B------:R-:W-:Y:S01]  /*f6f0*/  ISETP.GE.U32.AND P0, PT, R34, 0x7fffff49, PT ;  /* 0x7fffff492200780c */ /* 0x000fe20003f06070 */
[----:B------:R-:W-:Y:S01]  /*f700*/  IMAD R34, R6, 0x3f, RZ ;  /* 0x0000003f06227824 */ /* 0x000fe200078e02ff */
[----:B------:R1:W-:Y:S04]  /*f710*/  STL [R1+0x930], R43 ;  /* 0x0009302b01007387 */ /* 0x0003e80000100800 */
[----:B------:R-:W-:Y:S01]  /*f720*/  SHF.R.S32.HI R10, RZ, 0x1f, R34 ;  /* 0x0000001fff0a7819 */ /* 0x000fe20000011422 */
[----:B------:R-:W-:Y:S01]  /*f730*/  STL [R1+0x938], R37 ;  /* 0x0009382501007387 */ /* 0x000fe20000100800 */
[----:B-1----:R-:W-:-:S03]  /*f740*/  IADD3 R43, P1, PT, R34, R0, RZ ;  /* 0x00000000222b7210 */ /* 0x002fc60007f3e0ff */
[----:B------:R1:W-:Y:S04]  /*f750*/  STL [R1+0x92c], R44 ;  /* 0x00092c2c01007387 */ /* 0x0003e80000100800 */
[----:B------:R4:W-:Y:S01]  /*f760*/  STL [R1+0x934], R38 ;  /* 0x0009342601007387 */ /* 0x0009e20000100800 */
[----:B------:R-:W-:Y:S01]  /*f770*/  PRMT R41, RZ, 0x7610, R41 ;  /* 0x00007610ff297816 */ /* 0x000fe20000000029 */
[----:B-1----:R-:W-:Y:S01]  /*f780*/  IMAD.X R44, R10, 0x1, R2, P1 ;  /* 0x000000010a2c7824 */ /* 0x002fe200008e0602 */
[----:B----4-:R-:W-:Y:S01]  /*f790*/  IADD3 R38, P3, PT, R34, R3, RZ ;  /* 0x0000000322267210 */ /* 0x010fe20007f7e0ff */
[----:B0-----:R-:W-:Y:S02]  /*f7a0*/  @!P2 IMAD.MOV.U32 R28, RZ, RZ, R43 ;  /* 0x000000ffff1ca224 */ /* 0x001fe400078e002b */
[----:B------:R-:W-:Y:S01]  /*f7b0*/  @!P2 IMAD.MOV.U32 R29, RZ, RZ, R44 ;  /* 0x000000ffff1da224 */ /* 0x000fe200078e002c */
[----:B------:R-:W-:-:S04]  /*f7c0*/  PRMT R36, RZ, 0x7610, R36 ;  /* 0x00007610ff247816 */ /* 0x000fc80000000024 */
[----:B------:R0:W4:Y:S01]  /*f7d0*/  @!P2 LDG.E.U8 R41, desc[UR14][R28.64] ;  /* 0x0000000e1c29a981 */ /* 0x000122000c1e1100 */
[----:B------:R-:W-:Y:S01]  /*f7e0*/  PRMT R7, RZ, 0x7610, R7 ;  /* 0x00007610ff077816 */ /* 0x000fe20000000007 */
[----:B0-----:R-:W-:Y:S02]  /*f7f0*/  @!P2 IMAD.MOV.U32 R28, RZ, RZ, R38 ;  /* 0x000000ffff1ca224 */ /* 0x001fe400078e0026 */
[----:B--2---:R0:W-:Y:S04]  /*f800*/  STL [R1+0x48], R35 ;  /* 0x0000482301007387 */ /* 0x0041e80000100800 */
[----:B------:R-:W-:Y:S04]  /*f810*/  STL [R1+0x8c0], R43 ;  /* 0x0008c02b01007387 */ /* 0x000fe80000100800 */
[----:B------:R-:W-:Y:S01]  /*f820*/  STL [R1+0x8c8], R38 ;  /* 0x0008c82601007387 */ /* 0x000fe20000100800 */
[----:B0-----:R-:W-:-:S03]  /*f830*/  IMAD R35, R6, 0x3e, RZ ;  /* 0x0000003e06237824 */ /* 0x001fc600078e02ff */
[----:B------:R-:W-:Y:S04]  /*f840*/  STL [R1+0x8bc], R44 ;  /* 0x0008bc2c01007387 */ /* 0x000fe80000100800 */
[----:B---3--:R0:W-:Y:S01]  /*f850*/  STL [R1+0x64], R40 ;  /* 0x0000642801007387 */ /* 0x0081e20000100800 */
[----:B------:R-:W-:Y:S02]  /*f860*/  SHF.R.S32.HI R34, RZ, 0x1f, R35 ;  /* 0x0000001fff227819 */ /* 0x000fe40000011423 */
[----:B------:R-:W-:Y:S01]  /*f870*/  IADD3 R37, P1, PT, R35, R0, RZ ;  /* 0x0000000023257210 */ /* 0x000fe20007f3e0ff */
[----:B0-----:R-:W-:-:S04]  /*f880*/  IMAD.X R40, R10, 0x1, R4, P3 ;  /* 0x000000010a287824 */ /* 0x001fc800018e0604 */
[----:B------:R-:W-:Y:S02]  /*f890*/  @!P2 IMAD.MOV.U32 R29, RZ, RZ, R40 ;  /* 0x000000ffff1da224 */ /* 0x000fe400078e0028 */
[----:B------:R-:W-:-:S03]  /*f8a0*/  IMAD.X R10, R34, 0x1, R2, P1 ;  /* 0x00000001220a7824 */ /* 0x000fc600008e0602 */
[----:B------:R0:W2:Y:S02]  /*f8b0*/  @!P2 LDG.E.U8 R36, desc[UR14][R28.64] ;  /* 0x0000000e1c24a981 */ /* 0x0000a4000c1e1100 */
[----:B0-----:R-:W-:Y:S02]  /*f8c0*/  @!P5 IMAD.MOV.U32 R28, RZ, RZ, R37 ;  /* 0x000000ffff1cd224 */ /* 0x001fe400078e0025 */
[----:B------:R-:W-:-:S05]  /*f8d0*/  @!P5 IMAD.MOV.U32 R29, RZ, RZ, R10 ;  /* 0x000000ffff1dd224 */ /* 0x000fca00078e000a */
[----:B------:R0:W3:Y:S04]  /*f8e0*/  @!P5 LDG.E.U8 R7, desc[UR14][R28.64] ;  /* 0x0000000e1c07d981 */ /* 0x0000e8000c1e1100 */
[----:B------:R-:W-:Y:S04]  /*f8f0*/  STL [R1+0x8b0], R37 ;  /* 0x0008b02501007387 */ /* 0x000fe80000100800 */
[----:B------:R-:W-:Y:S01]  /*f900*/  STL [R1+0x8c4], R40 ;  /* 0x0008c42801007387 */ /* 0x000fe20000100800 */
[----:B------:R-:W-:-:S03]  /*f910*/  IADD3 R35, P3, PT, R35, R3, RZ ;  /* 0x0000000323237210 */ /* 0x000fc60007f7e0ff */
[----:B------:R-:W-:Y:S02]  /*f920*/  STL [R1+0x8ac], R10 ;  /* 0x0008ac0a01007387 */ /* 0x000fe40000100800 */
[----:B------:R-:W-:Y:S01]  /*f930*/  IMAD.X R34, R34, 0x1, R4, P3 ;  /* 0x0000000122227824 */ /* 0x000fe200018e0604 */
[----:B------:R-:W-:Y:S01]  /*f940*/  PRMT R42, RZ, 0x7610, R42 ;  /* 0x00007610ff2a7816 */ /* 0x000fe2000000002a */
[----:B0-----:R-:W-:Y:S02]  /*f950*/  @!P5 IMAD.MOV.U32 R28, RZ, RZ, R35 ;  /* 0x000000ffff1cd224 */ /* 0x001fe400078e0023 */
[----:B------:R-:W-:Y:S01]  /*f960*/  @!P5 IMAD.MOV.U32 R29, RZ, RZ, R34 ;  /* 0x000000ffff1dd224 */ /* 0x000fe200078e0022 */
[----:B------:R-:W-:-:S04]  /*f970*/  PRMT R39, RZ, 0x7610, R39 ;  /* 0x00007610ff277816 */ /* 0x000fc80000000027 */
[----:B------:R0:W4:Y:S01]  /*f980*/  @!P5 LDG.E.U8 R42, desc[UR14][R28.64] ;  /* 0x0000000e1c2ad981 */ /* 0x000122000c1e1100 */
[----:B------:R-:W-:-:S03]  /*f990*/  PRMT R13, RZ, 0x7610, R13 ;  /* 0x00007610ff0d7816 */ /* 0x000fc6000000000d */
[----:B--2---:R1:W-:Y:S02]  /*f9a0*/  STL [R1+0x70], R36 ;  /* 0x0000702401007387 */ /* 0x0043e40000100800 */
[----:B-1----:R-:W-:-:S05]  /*f9b0*/  IMAD R36, R6, 0x37, RZ ;  /* 0x0000003706247824 */ /* 0x002fca00078e02ff */
[C---:B------:R-:W-:Y:S02]  /*f9c0*/  IADD3 R40, P1, PT, R36.reuse, R0, RZ ;  /* 0x0000000024287210 */ /* 0x040fe40007f3e0ff */
[----:B------:R-:W-:Y:S01]  /*f9d0*/  SHF.R.S32.HI R10, RZ, 0x1f, R36 ;  /* 0x0000001fff0a7819 */ /* 0x000fe20000011424 */
[----:B---3--:R-:W-:Y:S04]  /*f9e0*/  STL [R1+0xd9c], R7 ;  /* 0x000d9c0701007387 */ /* 0x008fe80000100800 */
[----:B------:R-:W-:Y:S01]  /*f9f0*/  STL [R1+0x8b8], R35 ;  /* 0x0008b82301007387 */ /* 0x000fe20000100800 */
[----:B------:R-:W-:-:S03]  /*fa00*/  IADD3 R37, P2, PT, R36, R3, RZ ;  /* 0x0000000324257210 */ /* 0x000fc60007f5e0ff */
[----:B------:R-:W-:Y:S04]  /*fa10*/  STL [R1+0x840], R40 ;  /* 0x0008402801007387 */ /* 0x000fe80000100800 */
[----:B----4-:R1:W-:Y:S01]  /*fa20*/  STL [R1+0x74], R41 ;  /* 0x0000742901007387 */ /* 0x0103e20000100800 */
[----:B0-----:R-:W-:Y:S02]  /*fa30*/  @!P0 IMAD.MOV.U32 R28, RZ, RZ, R40 ;  /* 0x000000ffff1c8224 */ /* 0x001fe400078e0028 */
[C---:B------:R-:W-:Y:S02]  /*fa40*/  IMAD.X R38, R10.reuse, 0x1, R4, P2 ;  /* 0x000000010a267824 */ /* 0x040fe400010e0604 */
[----:B-1----:R-:W-:-:S04]  /*fa50*/  IMAD.X R41, R10, 0x1, R2, P1 ;  /* 0x000000010a297824 */ /* 0x002fc800008e0602 */
[----:B------:R-:W-:-:S05]  /*fa60*/  @!P0 IMAD.MOV.U32 R29, RZ, RZ, R41 ;  /* 0x000000ffff1d8224 */ /* 0x000fca00078e0029 */
[----:B------:R0:W2:Y:S02]  /*fa70*/  @!P0 LDG.E.U8 R39, desc[UR14][R28.64] ;  /* 0x0000000e1c278981 */ /* 0x0000a4000c1e1100 */
[----:B0-----:R-:W-:Y:S02]  /*fa80*/  @!P0 IMAD.MOV.U32 R28, RZ, RZ, R37 ;  /* 0x000000ffff1c8224 */ /* 0x001fe400078e0025 */
[----:B------:R-:W-:-:S05]  /*fa90*/  @!P0 IMAD.MOV.U32 R29, RZ, RZ, R38 ;  /* 0x000000ffff1d8224 */ /* 0x000fca00078e0026 */
[----:B------:R0:W3:Y:S01]  /*faa0*/  @!P0 LDG.E.U8 R13, desc[UR14][R28.64] ;  /* 0x0000000e1c0d8981 */ /* 0x0000e2000c1e1100 */
[----:B------:R-:W-:-:S13]  /*fab0*/  ISETP.GT.U32.AND P2, PT, R8, R50, PT ;  /* 0x000000320800720c */ /* 0x000fda0003f44070 */
[----:B------:R-:W-:Y:S01]  /*fac0*/  @!P2 IMAD.IADD R50, R50, 0x1, -R8 ;  /* 0x000000013232a824 */ /* 0x000fe200078e0a08 */
        /* <DEDUP_REMOVED lines=8> */
[----:B------:R-:W-:Y:S01]  /*fb50*/  ISETP.GT.U32.AND P2, PT, R8, R11, PT ;  /* 0x0000000b0800720c */ /* 0x000fe20003f44070 */
[----:B------:R-:W-:-:S12]  /*fb60*/  VIADD R87, R5, 0x2d ;  /* 0x0000002d05577836 */ /* 0x000fd80000000000 */
[----:B------:R-:W-:Y:S01]  /*fb70*/  @!P2 IMAD.IADD R11, R11, 0x1, -R8 ;  /* 0x000000010b0ba824 */ /* 0x000fe200078e0a08 */
[----:B------:R-:W-:Y:S01]  /*fb80*/  ISETP.GT.U32.AND P2, PT, R8, R17, PT ;  /* 0x000000110800720c */ /* 0x000fe20003f44070 */
[C---:B------:R-:W-:Y:S01]  /*fb90*/  VIADD R89, R5.reuse, 0x2e ;  /* 0x0000002e05597836 */ /* 0x040fe20000000000 */
[----:B0-----:R-:W-:Y:S01]  /*fba0*/  IABS R29, R87 ;  /* 0x00000057001d7213 */ /* 0x001fe20000000000 */
[----:B------:R-:W-:-:S03]  /*fbb0*/  VIADD R93, R5, 0x2f ;  /* 0x0000002f055d7836 */ /* 0x000fc60000000000 */
[----:B------:R-:W-:Y:S01]  /*fbc0*/  IABS R28, R89 ;  /* 0x00000059001c7213 */ /* 0x000fe20000000000 */
[----:B------:R0:W-:Y:S06]  /*fbd0*/  STL [R1+0x8b4], R34 ;  /* 0x0008b42201007387 */ /* 0x0001ec0000100800 */
[----:B------:R-:W-:Y:S01]  /*fbe0*/  @!P2 IMAD.IADD R17, R17, 0x1, -R8 ;  /* 0x000000011111a824 */ /* 0x000fe200078e0a08 */
[----:B------:R-:W-:Y:S01]  /*fbf0*/  ISETP.GT.U32.AND P2, PT, R8, R24, PT ;  /* 0x000000180800720c */ /* 0x000fe20003f44070 */
[----:B------:R-:W-:Y:S01]  /*fc00*/  VIADD R88, R5, 0x30 ;  /* 0x0000003005587836 */ /* 0x000fe20000000000 */
[----:B------:R-:W-:Y:S01]  /*fc10*/  STL [R1+0x848], R37 ;  /* 0x0008482501007387 */ /* 0x000fe20000100800 */
[----:B------:R-:W-:Y:S01]  /*fc20*/  IABS R48, R93 ;  /* 0x0000005d00307213 */ /* 0x000fe20000000000 */
[----:B------:R-:W-:-:S02]  /*fc30*/  IMAD.HI.U32 R10, R9, R29, RZ ;  /* 0x0000001d090a7227 */ /* 0x000fc400078e00ff */
[----:B------:R-:W-:Y:S02]  /*fc40*/  STL [R1+0x83c], R41 ;  /* 0x00083c2901007387 */ /* 0x000fe40000100800 */
[----:B------:R-:W-:Y:S02]  /*fc50*/  VIADD R92, R5, 0x31 ;  /* 0x00000031055c7836 */ /* 0x000fe40000000000 */
[----:B0-----:R-:W-:Y:S01]  /*fc60*/  IMAD.HI.U32 R34, R9, R28, RZ ;  /* 0x0000001c09227227 */ /* 0x001fe200078e00ff */
[----:B------:R-:W-:Y:S01]  /*fc70*/  STL [R1+0x844], R38 ;  /* 0x0008442601007387 */ /* 0x000fe20000100800 */
[----:B------:R-:W-:Y:S02]  /*fc80*/  IABS R47, R88 ;  /* 0x00000058002f7213 */ /* 0x000fe40000000000 */
[----:B------:R-:W-:Y:S01]  /*fc90*/  IMAD.MOV R10, RZ, RZ, -R10 ;  /* 0x000000ffff0a7224 */ /* 0x000fe200078e0a0a */
[----:B------:R-:W-:Y:S01]  /*fca0*/  STL [R1+0xdb0], R87 ;  /* 0x000db05701007387 */ /* 0x000fe20000100800 */
[----:B------:R-:W-:Y:S01]  /*fcb0*/  VIADD R90, R5, 0x32 ;  /* 0x00000032055a7836 */ /* 0x000fe20000000000 */
[----:B------:R-:W-:Y:S01]  /*fcc0*/  IABS R46, R92 ;  /* 0x0000005c002e7213 */ /* 0x000fe20000000000 */
[----:B------:R-:W-:Y:S01]  /*fcd0*/  IMAD.HI.U32 R35, R9, R48, RZ ;  /* 0x0000003009237227 */ /* 0x000fe200078e00ff */
[----:B------:R0:W-:Y:S03]  /*fce0*/  STL.64 [R1+0xda0], R88 ;  /* 0x000da05801007387 */ /* 0x0001e60000100a00 */
[----:B------:R-:W-:Y:S01]  /*fcf0*/  IMAD.MOV R34, RZ, RZ, -R34 ;  /* 0x000000ffff227224 */ /* 0x000fe200078e0a22 */
[----:B------:R-:W-:Y:S01]  /*fd00*/  STL.64 [R1+0xda8], R92 ;  /* 0x000da85c01007387 */ /* 0x000fe20000100a00 */
[----:B------:R-:W-:Y:S01]  /*fd10*/  @!P2 IMAD.IADD R24, R24, 0x1, -R8 ;  /* 0x000000011818a824 */ /* 0x000fe200078e0a08 */
[----:B------:R-:W-:-:S02]  /*fd20*/  ISETP.GT.U32.AND P2, PT, R8, R31, PT ;  /* 0x0000001f0800720c */ /* 0x000fc40003f44070 */
[----:B------:R1:W-:Y:S01]  /*fd30*/  STL [R1+0x40], R42 ;  /* 0x0000402a01007387 */ /* 0x0003e20000100800 */
[C---:B------:R-:W-:Y:S01]  /*fd40*/  IMAD R29, R8.reuse, R10, R29 ;  /* 0x0000000a081d7224 */ /* 0x040fe200078e021d */
[----:B------:R-:W-:Y:S01]  /*fd50*/  IABS R45, R90 ;  /* 0x0000005a002d7213 */ /* 0x000fe20000000000 */
[----:B------:R-:W-:Y:S02]  /*fd60*/  IMAD.MOV R35, RZ, RZ, -R35 ;  /* 0x000000ffff237224 */ /* 0x000fe400078e0a23 */
[C---:B------:R-:W-:Y:S02]  /*fd70*/  VIADD R36, R5.reuse, 0x33 ;  /* 0x0000003305247836 */ /* 0x040fe40000000000 */
[----:B------:R-:W-:Y:S01]  /*fd80*/  VIADD R7, R5, 0x35 ;  /* 0x0000003505077836 */ /* 0x000fe20000000000 */
[C---:B------:R-:W-:Y:S01]  /*fd90*/  ISETP.GT.U32.AND P3, PT, R8.reuse, R53, PT ;  /* 0x000000350800720c */ /* 0x040fe20003f64070 */
[C---:B------:R-:W-:Y:S01]  /*fda0*/  IMAD R28, R8.reuse, R34, R28 ;  /* 0x00000022081c7224 */ /* 0x040fe200078e021c */
[----:B------:R-:W-:Y:S01]  /*fdb0*/  ISETP.GT.U32.AND P5, PT, R8, R49, PT ;  /* 0x000000310800720c */ /* 0x000fe20003fa4070 */
[----:B------:R-:W-:-:S04]  /*fdc0*/  IMAD.HI.U32 R10, R9, R47, RZ ;  /* 0x0000002f090a7227 */ /* 0x000fc800078e00ff */
[----:B------:R-:W-:Y:S01]  /*fdd0*/  VIADD R75, R5, 0x3f ;  /* 0x0000003f054b7836 */ /* 0x000fe20000000000 */
[C---:B------:R-:W-:Y:S01]  /*fde0*/  ISETP.GT.U32.AND P1, PT, R8.reuse, R51, PT ;  /* 0x000000330800720c */ /* 0x040fe20003f24070 */
[C---:B------:R-:W-:Y:S01]  /*fdf0*/  IMAD.HI.U32 R34, R9.reuse, R46, RZ ;  /* 0x0000002e09227227 */ /* 0x040fe200078e00ff */
[----:B0-----:R-:W0:Y:S03]  /*fe00*/  LDC R89, c[0x0][0x3a0] ;  /* 0x0000e800ff597b82 */ /* 0x001e260000000800 */
[----:B------:R-:W-:Y:S02]  /*fe10*/  IMAD R48, R8, R35, R48 ;  /* 0x0000002308307224 */ /* 0x000fe400078e0230 */
[----:B------:R-:W-:Y:S02]  /*fe20*/  IMAD.MOV R10, RZ, RZ, -R10 ;  /* 0x000000ffff0a7224 */ /* 0x000fe400078e0a0a */
[----:B------:R-:W-:-:S04]  /*fe30*/  IMAD.HI.U32 R35, R9, R45, RZ ;  /* 0x0000002d09237227 */ /* 0x000fc800078e00ff */
[----:B------:R-:W-:Y:S01]  /*fe40*/  IMAD.MOV R34, RZ, RZ, -R34 ;  /* 0x000000ffff227224 */ /* 0x000fe200078e0a22 */
[----:B-1----:R-:W-:Y:S01]  /*fe50*/  IABS R42, R7 ;  /* 0x00000007002a7213 */ /* 0x002fe20000000000 */
[C---:B------:R-:W-:Y:S01]  /*fe60*/  IMAD R47, R8.reuse, R10, R47 ;  /* 0x0000000a082f7224 */ /* 0x040fe200078e022f */
[----:B------:R-:W-:Y:S01]  /*fe70*/  IABS R44, R36 ;  /* 0x00000024002c7213 */ /* 0x000fe20000000000 */
[----:B------:R-:W-:Y:S02]  /*fe80*/  IMAD.MOV R35, RZ, RZ, -R35 ;  /* 0x000000ffff237224 */ /* 0x000fe400078e0a23 */
[C---:B------:R-:W-:Y:S02]  /*fe90*/  IMAD R46, R8.reuse, R34, R46 ;  /* 0x00000022082e7224 */ /* 0x040fe400078e022e */
[----:B------:R-:W-:Y:S01]  /*fea0*/  @!P2 IMAD.IADD R31, R31, 0x1, -R8 ;  /* 0x000000011f1fa824 */ /* 0x000fe200078e0a08 */
[C---:B------:R-:W-:Y:S01]  /*feb0*/  ISETP.GT.U32.AND P2, PT, R8.reuse, R47, PT ;  /* 0x0000002f0800720c */ /* 0x040fe20003f44070 */
[----:B------:R-:W-:-:S02]  /*fec0*/  IMAD R45, R8, R35, R45 ;  /* 0x00000023082d7224 */ /* 0x000fc400078e022d */
[----:B------:R-:W-:-:S04]  /*fed0*/  IMAD.HI.U32 R35, R9, R42, RZ ;  /* 0x0000002a09237227 */ /* 0x000fc800078e00ff */
[----:B------:R-:W-:-:S04]  /*fee0*/  IMAD.MOV R35, RZ, RZ, -R35 ;  /* 0x000000ffff237224 */ /* 0x000fc800078e0a23 */
[----:B------:R-:W-:Y:S02]  /*fef0*/  IMAD R42, R8, R35, R42 ;  /* 0x00000023082a7224 */ /* 0x000fe400078e022a */
[----:B------:R-:W-:-:S03]  /*ff00*/  @!P2 IMAD.IADD R47, R47, 0x1, -R8 ;  /* 0x000000012f2fa824 */ /* 0x000fc600078e0a08 */
[----:B------:R-:W-:Y:S01]  /*ff10*/  ISETP.GT.U32.AND P2, PT, R8, R42, PT ;  /* 0x0000002a0800720c */ /* 0x000fe20003f44070 */
[----:B------:R-:W-:-:S12]  /*ff20*/  @!P3 IMAD.IADD R53, R53, 0x1, -R8 ;  /* 0x000000013535b824 */ /* 0x000fd800078e0a08 */
[--C-:B------:R-:W-:Y:S02]  /*ff30*/  @!P2 IMAD.IADD R42, R42, 0x1, -R8.reuse ;  /* 0x000000012a2aa824 */ /* 0x100fe400078e0a08 */
[----:B------:R-:W-:Y:S01]  /*ff40*/  @!P5 IMAD.IADD R49, R49, 0x1, -R8 ;  /* 0x000000013131d824 */ /* 0x000fe200078e0a08 */
[----:B------:R-:W-:Y:S01]  /*ff50*/  ISETP.GT.U32.AND P5, PT, R8, R55, PT ;  /* 0x000000370800720c */ /* 0x000fe20003fa4070 */
[----:B--2---:R-:W-:Y:S04]  /*ff60*/  STL [R1+0x6c], R39 ;  /* 0x00006c2701007387 */ /* 0x004fe80000100800 */
[----:B---3--:R1:W-:Y:S02]  /*ff70*/  STL [R1+0x68], R13 ;  /* 0x0000680d01007387 */ /* 0x0083e40000100800 */
[----:B-1----:R-:W-:-:S02]  /*ff80*/  VIADD R13, R5, 0x34 ;  /* 0x00000034050d7836 */ /* 0x002fc40000000000 */
[----:B------:R1:W-:Y:S03]  /*ff90*/  STL [R1+0x4], R36 ;  /* 0x0000042401007387 */ /* 0x0003e60000100800 */
[----:B------:R-:W-:Y:S01]  /*ffa0*/  IABS R43, R13 ;  /* 0x0000000d002b7213 */ /* 0x000fe20000000000 */
[----:B------:R2:W-:Y:S04]  /*ffb0*/  STL [R1+0x20], R13 ;  /* 0x0000200d01007387 */ /* 0x0005e80000100800 */
[----:B------:R-:W-:-:S04]  /*ffc0*/  IMAD.HI.U32 R34, R9, R43, RZ ;  /* 0x0000002b09227227 */ /* 0x000fc800078e00ff */
[C---:B-1----:R-:W-:Y:S02]  /*ffd0*/  VIADD R36, R5.reuse, 0x36 ;  /* 0x0000003605247836 */ /* 0x042fe40000000000 */
[----:B--2---:R-:W-:Y:S01]  /*ffe0*/  VIADD R13, R5, 0x37 ;  /* 0x00000037050d7836 */ /* 0x004fe20000000000 */
[----:B------:R-:W-:Y:S01]  /*fff0*/  STL [R1+0x2c], R7 ;  /* 0x00002c0701007387 */ /* 0x000fe20000100800 */
[----:B------:R-:W-:-:S03]  /*10000*/  IMAD.MOV R34, RZ, RZ, -R34 ;  /* 0x000000ffff227224 */ /* 0x000fc600078e0a22 */
[----:B------:R-:W-:Y:S01]  /*10010*/  IABS R40, R13 ;  /* 0x0000000d00287213 */ /* 0x000fe20000000000 */
[----:B------:R-:W-:Y:S01]  /*10020*/  STL [R1+0x10], R36 ;  /* 0x0000102401007387 */ /* 0x000fe20000100800 */
[----:B------:R-:W-:-:S03]  /*10030*/  IMAD R43, R8, R34, R43 ;  /* 0x00000022082b7224 */ /* 0x000fc600078e022b */
[----:B------:R1:W-:Y:S01]  /*10040*/  STL [R1+0x1c], R13 ;  /* 0x00001c0d01007387 */ /* 0x0003e20000100800 */
[----:B------:R-:W-:-:S04]  /*10050*/  IMAD.HI.U32 R34, R9, R40, RZ ;  /* 0x0000002809227227 */ /* 0x000fc800078e00ff */
[----:B------:R-:W-:Y:S02]  /*10060*/  IMAD.MOV R34, RZ, RZ, -R34 ;  /* 0x000000ffff227224 */ /* 0x000fe400078e0a22 */
[----:B-1----:R-:W-:-:S05]  /*10070*/  VIADD R13, R5, 0x3a ;  /* 0x0000003a050d7836 */ /* 0x002fca0000000000 */
[----:B------:R-:W-:Y:S01]  /*10080*/  IABS R37, R13 ;  /* 0x0000000d00257213 */ /* 0x000fe20000000000 */
[----:B------:R-:W-:-:S04]  /*10090*/  IMAD R40, R8, R34, R40 ;  /* 0x0000002208287224 */ /* 0x000fc800078e0228 */
[----:B------:R-:W-:-:S04]  /*100a0*/  IMAD.HI.U32 R34, R9, R37, RZ ;  /* 0x0000002509227227 */ /* 0x000fc800078e00ff */
[----:B------:R-:W-:-:S04]  /*100b0*/  IMAD.MOV R34, RZ, RZ, -R34 ;  /* 0x000000ffff227224 */ /* 0x000fc800078e0a22 */
[----:B------:R-:W-:-:S05]  /*100c0*/  IMAD R37, R8, R34, R37 ;  /* 0x0000002208257224 */ /* 0x000fca00078e0225 */
[----:B------:R-:W-:-:S13]  /*100d0*/  ISETP.GT.U32.AND P2, PT, R8, R37, PT ;  /* 0x000000250800720c */ /* 0x000fda0003f44070 */
[--C-:B------:R-:W-:Y:S01]  /*100e0*/  @!P2 IMAD.IADD R37, R37, 0x1, -R8.reuse ;  /* 0x000000012525a824 */ /* 0x100fe200078e0a08 */
[C---:B------:R-:W-:Y:S01]  /*100f0*/  ISETP.GT.U32.AND P2, PT, R8.reuse, R53, PT ;  /* 0x000000350800720c */ /* 0x040fe20003f44070 */
[----:B------:R-:W-:Y:S01]  /*10100*/  @!P5 IMAD.IADD R55, R55, 0x1, -R8 ;  /* 0x000000013737d824 */ /* 0x000fe200078e0a08 */
[----:B------:R-:W-:-:S11]  /*10110*/  ISETP.GT.U32.AND P5, PT, R8, R62, PT ;  /* 0x0000003e0800720c */ /* 0x000fd60003fa4070 */
[--C-:B------:R-:W-:Y:S01]  /*10120*/  @!P2 IMAD.IADD R53, R53, 0x1, -R8.reuse ;  /* 0x000000013535a824 */ /* 0x100fe200078e0a08 */
[----:B------:R-:W-:Y:S01]  /*10130*/  ISETP.GT.U32.AND P2, PT, R8, R49, PT ;  /* 0x000000310800720c */ /* 0x000fe20003f44070 */
[----:B------:R-:W-:Y:S01]  /*10140*/  @!P5 IMAD.IADD R62, R62, 0x1, -R8 ;  /* 0x000000013e3ed824 */ /* 0x000fe200078e0a08 */
[----:B------:R-:W-:-:S11]  /*10150*/  ISETP.GT.U32.AND P5, PT, R8, R69, PT ;  /* 0x000000450800720c */ /* 0x000fd60003fa4070 */
        /* <DEDUP_REMOVED lines=12> */
[----:B------:R-:W-:Y:S01]  /*10220*/  @!P2 IMAD.IADD R69, R69, 0x1, -R8 ;  /* 0x000000014545a824 */ /* 0x000fe200078e0a08 */
[----:B------:R-:W-:Y:S01]  /*10230*/  ISETP.GT.U32.AND P2, PT, R8, R72, PT ;  /* 0x000000480800720c */ /* 0x000fe20003f44070 */
[----:B------:R-:W-:Y:S01]  /*10240*/  IMAD.HI.U32 R10, R9, R44, RZ ;  /* 0x0000002c090a7227 */ /* 0x000fe200078e00ff */
[----:B------:R-:W-:-:S03]  /*10250*/  IABS R41, R36 ;  /* 0x0000002400297213 */ /* 0x000fc60000000000 */
[----:B------:R-:W-:-:S08]  /*10260*/  IMAD.MOV R10, RZ, RZ, -R10 ;  /* 0x000000ffff0a7224 */ /* 0x000fd000078e0a0a */
[----:B------:R-:W-:Y:S01]  /*10270*/  @!P2 IMAD.IADD R72, R72, 0x1, -R8 ;  /* 0x000000014848a824 */ /* 0x000fe200078e0a08 */
[C---:B------:R-:W-:Y:S01]  /*10280*/  ISETP.GT.U32.AND P2, PT, R8.reuse, R21, PT ;  /* 0x000000150800720c */ /* 0x040fe20003f44070 */
[----:B------:R-:W-:Y:S02]  /*10290*/  IMAD R44, R8, R10, R44 ;  /* 0x0000000a082c7224 */ /* 0x000fe400078e022c */
[----:B------:R-:W-:Y:S02]  /*102a0*/  VIADD R36, R5, 0x39 ;  /* 0x0000003905247836 */ /* 0x000fe40000000000 */
[----:B------:R-:W-:Y:S01]  /*102b0*/  @!P5 IMAD.IADD R16, R16, 0x1, -R8 ;  /* 0x000000011010d824 */ /* 0x000fe200078e0a08 */
[----:B------:R-:W-:Y:S01]  /*102c0*/  ISETP.GT.U32.AND P5, PT, R8, R23, PT ;  /* 0x000000170800720c */ /* 0x000fe20003fa4070 */
[----:B------:R-:W-:Y:S01]  /*102d0*/  IMAD.HI.U32 R10, R9, R41, RZ ;  /* 0x00000029090a7227 */ /* 0x000fe200078e00ff */
[----:B------:R-:W-:-:S03]  /*102e0*/  IABS R38, R36 ;  /* 0x0000002400267213 */ /* 0x000fc60000000000 */
[----:B------:R-:W-:Y:S02]  /*102f0*/  IMAD.MOV R10, RZ, RZ, -R10 ;  /* 0x000000ffff0a7224 */ /* 0x000fe400078e0a0a */
[----:B------:R-:W-:Y:S01]  /*10300*/  @!P2 IMAD.IADD R21, R21, 0x1, -R8 ;  /* 0x000000011515a824 */ /* 0x000fe200078e0a08 */
[C---:B------:R-:W-:Y:S01]  /*10310*/  ISETP.GT.U32.AND P2, PT, R8.reuse, R16, PT ;  /* 0x000000100800720c */ /* 0x040fe20003f44070 */
[----:B------:R-:W-:Y:S02]  /*10320*/  IMAD R41, R8, R10, R41 ;  /* 0x0000000a08297224 */ /* 0x000fe400078e0229 */
[----:B------:R-:W-:-:S04]  /*10330*/  IMAD.HI.U32 R10, R9, R38, RZ ;  /* 0x00000026090a7227 */ /* 0x000fc800078e00ff */
[----:B------:R-:W-:Y:S02]  /*10340*/  VIADD R7, R5, 0x38 ;  /* 0x0000003805077836 */ /* 0x000fe40000000000 */
[----:B------:R-:W-:Y:S02]  /*10350*/  IMAD.MOV R10, RZ, RZ, -R10 ;  /* 0x000000ffff0a7224 */ /* 0x000fe400078e0a0a */
[----:B------:R-:W-:Y:S01]  /*10360*/  @!P5 IMAD.IADD R23, R23, 0x1, -R8 ;  /* 0x000000011717d824 */ /* 0x000fe200078e0a08 */
[C---:B------:R-:W-:Y:S01]  /*10370*/  ISETP.GT.U32.AND P5, PT, R8.reuse, R30, PT ;  /* 0x0000001e0800720c */ /* 0x040fe20003fa4070 */
[----:B------:R-:W-:Y:S01]  /*10380*/  IMAD R38, R8, R10, R38 ;  /* 0x0000000a08267224 */ /* 0x000fe200078e0226 */
[----:B------:R-:W-:Y:S01]  /*10390*/  IABS R39, R7 ;  /* 0x0000000700277213 */ /* 0x000fe20000000000 */
[----:B------:R-:W-:Y:S01]  /*103a0*/  @!P2 IMAD.IADD R16, R16, 0x1, -R8 ;  /* 0x000000011010a824 */ /* 0x000fe200078e0a08 */
[----:B------:R-:W-:Y:S02]  /*103b0*/  IABS R10, R75 ;  /* 0x0000004b000a7213 */ /* 0x000fe40000000000 */
[----:B------:R-:W-:Y:S01]  /*103c0*/  ISETP.GT.U32.AND P2, PT, R8, R23, PT ;  /* 0x000000170800720c */ /* 0x000fe20003f44070 */
[----:B------:R1:W-:Y:S01]  /*103d0*/  STL [R1+0x28], R7 ;  /* 0x0000280701007387 */ /* 0x0003e20000100800 */
[----:B------:R-:W-:-:S04]  /*103e0*/  IMAD.HI.U32 R35, R9, R39, RZ ;  /* 0x0000002709237227 */ /* 0x000fc800078e00ff */
[----:B------:R-:W-:Y:S02]  /*103f0*/  VIADD R91, R5, 0x3d ;  /* 0x0000003d055b7836 */ /* 0x000fe40000000000 */
[----:B------:R-:W-:-:S04]  /*10400*/  IMAD.HI.U32 R74, R9, R10, RZ ;  /* 0x0000000a094a7227 */ /* 0x000fc800078e00ff */
[----:B-1----:R-:W-:Y:S01]  /*10410*/  VIADD R7, R5, 0x3b ;  /* 0x0000003b05077836 */ /* 0x002fe20000000000 */
[----:B------:R1:W-:Y:S01]  /*10420*/  STL [R1+0xc], R36 ;  /* 0x00000c2401007387 */ /* 0x0003e20000100800 */
[----:B------:R-:W-:Y:S01]  /*10430*/  IMAD.MOV R35, RZ, RZ, -R35 ;  /* 0x000000ffff237224 */ /* 0x000fe200078e0a23 */
[----:B------:R-:W-:Y:S01]  /*10440*/  IABS R34, R91 ;  /* 0x0000005b00227213 */ /* 0x000fe20000000000 */
[----:B------:R-:W-:Y:S02]  /*10450*/  IMAD.MOV R74, RZ, RZ, -R74 ;  /* 0x000000ffff4a7224 */ /* 0x000fe400078e0a4a */
[----:B------:R-:W-:Y:S01]  /*10460*/  @!P5 IMAD.IADD R30, R30, 0x1, -R8 ;  /* 0x000000011e1ed824 */ /* 0x000fe200078e0a08 */
[C---:B------:R-:W-:Y:S02]  /*10470*/  ISETP.GT.U32.AND P5, PT, R8.reuse, R46, PT ;  /* 0x0000002e0800720c */ /* 0x040fe40003fa4070 */
[----:B-1----:R-:W-:Y:S01]  /*10480*/  IABS R36, R7 ;  /* 0x0000000700247213 */ /* 0x002fe20000000000 */
[----:B------:R-:W-:-:S02]  /*10490*/  IMAD R39, R8, R35, R39 ;  /* 0x0000002308277224 */ /* 0x000fc400078e0227 */
[C---:B------:R-:W-:Y:S02]  /*104a0*/  IMAD R10, R8.reuse, R74, R10 ;  /* 0x0000004a080a7224 */ /* 0x040fe400078e020a */
[----:B------:R-:W-:Y:S01]  /*104b0*/  IMAD.HI.U32 R35, R9, R36, RZ ;  /* 0x0000002409237227 */ /* 0x000fe200078e00ff */
[----:B------:R1:W-:Y:S03]  /*104c0*/  STL [R1+0x18], R13 ;  /* 0x0000180d01007387 */ /* 0x0003e60000100800 */
[----:B------:R-:W-:Y:S01]  /*104d0*/  @!P2 IMAD.IADD R23, R23, 0x1, -R8 ;  /* 0x000000011717a824 */ /* 0x000fe200078e0a08 */
[----:B------:R-:W-:Y:S01]  /*104e0*/  ISETP.GT.U32.AND P2, PT, R8, R30, PT ;  /* 0x0000001e0800720c */ /* 0x000fe20003f44070 */
[----:B------:R-:W-:-:S04]  /*104f0*/  IMAD.HI.U32 R74, R9, R34, RZ ;  /* 0x00000022094a7227 */ /* 0x000fc800078e00ff */
[----:B------:R-:W-:Y:S02]  /*10500*/  @!P1 IMAD.IADD R51, R51, 0x1, -R8 ;  /* 0x0000000133339824 */ /* 0x000fe400078e0a08 */
[----:B------:R-:W-:Y:S02]  /*10510*/  IMAD.MOV R35, RZ, RZ, -R35 ;  /* 0x000000ffff237224 */ /* 0x000fe400078e0a23 */
[C---:B-1----:R-:W-:Y:S01]  /*10520*/  VIADD R13, R5.reuse, 0x3c ;  /* 0x0000003c050d7836 */ /* 0x042fe20000000000 */
[----:B------:R-:W-:Y:S01]  /*10530*/  ISETP.GT.U32.AND P1, PT, R8, R57, PT ;  /* 0x000000390800720c */ /* 0x000fe20003f24070 */
[----:B------:R-:W-:Y:S02]  /*10540*/  IMAD.MOV R74, RZ, RZ, -R74 ;  /* 0x000000ffff4a7224 */ /* 0x000fe400078e0a4a */
[----:B------:R-:W-:Y:S02]  /*10550*/  VIADD R83, R5, 0x3e ;  /* 0x0000003e05537836 */ /* 0x000fe40000000000 */
[----:B------:R-:W-:Y:S01]  /*10560*/  @!P5 IMAD.IADD R46, R46, 0x1, -R8 ;  /* 0x000000012e2ed824 */ /* 0x000fe200078e0a08 */
[C---:B------:R-:W-:Y:S01]  /*10570*/  ISETP.GT.U32.AND P6, PT, R8.reuse, R10, PT ;  /* 0x0000000a0800720c */ /* 0x040fe20003fc4070 */
[C---:B------:R-:W-:Y:S01]  /*10580*/  IMAD R36, R8.reuse, R35, R36 ;  /* 0x0000002308247224 */ /* 0x040fe200078e0224 */
[----:B------:R-:W-:Y:S01]  /*10590*/  IABS R35, R13 ;  /* 0x0000000d00237213 */ /* 0x000fe20000000000 */
[----:B------:R-:W-:Y:S01]  /*105a0*/  IMAD R34, R8, R74, R34 ;  /* 0x0000004a08227224 */ /* 0x000fe200078e0222 */
[----:B------:R-:W-:Y:S01]  /*105b0*/  IABS R74, R83 ;  /* 0x00000053004a7213 */ /* 0x000fe20000000000 */
[--C-:B------:R-:W-:Y:S01]  /*105c0*/  @!P2 IMAD.IADD R30, R30, 0x1, -R8.reuse ;  /* 0x000000011e1ea824 */ /* 0x100fe200078e0a08 */
[C---:B------:R-:W-:Y:S01]  /*105d0*/  ISETP.GT.U32.AND P2, PT, R8.reuse, R46, PT ;  /* 0x0000002e0800720c */ /* 0x040fe20003f44070 */
[C---:B------:R-:W-:Y:S01]  /*105e0*/  IMAD.HI.U32 R76, R9.reuse, R35, RZ ;  /* 0x00000023094c7227 */ /* 0x040fe200078e00ff */
[----:B------:R-:W2:Y:S03]  /*105f0*/  LDL.LU R93, [R1+0x2f8] ;  /* 0x0002f800015d7983 */ /* 0x000ea60000300800 */
[----:B------:R-:W-:Y:S01]  /*10600*/  IMAD.HI.U32 R9, R9, R74, RZ ;  /* 0x0000004a09097227 */ /* 0x000fe200078e00ff */
[----:B------:R-:W3:Y:S03]  /*10610*/  LDL.LU R88, [R1+0x2f0] ;  /* 0x0002f00001587983 */ /* 0x000ee60000300800 */
[----:B------:R-:W-:Y:S01]  /*10620*/  @!P1 IMAD.IADD R57, R57, 0x1, -R8 ;  /* 0x0000000139399824 */ /* 0x000fe200078e0a08 */
[C---:B------:R-:W-:Y:S01]  /*10630*/  ISETP.GT.U32.AND P1, PT, R8.reuse, R64, PT ;  /* 0x000000400800720c */ /* 0x040fe20003f24070 */
[----:B------:R-:W-:Y:S01]  /*10640*/  IMAD.MOV R9, RZ, RZ, -R9 ;  /* 0x000000ffff097224 */ /* 0x000fe200078e0a09 */
[----:B------:R-:W4:Y:S03]  /*10650*/  LDL.LU R87, [R1+0x2bc] ;  /* 0x0002bc0001577983 */ /* 0x000f260000300800 */
[----:B------:R-:W-:-:S02]  /*10660*/  IMAD R9, R8, R9, R74 ;  /* 0x0000000908097224 */ /* 0x000fc400078e024a */
[----:B0-----:R-:W-:Y:S02]  /*10670*/  VIADD R74, R89, 0xffffffc9 ;  /* 0xffffffc9594a7836 */ /* 0x001fe40000000000 */
[--C-:B------:R-:W-:Y:S02]  /*10680*/  @!P2 IMAD.IADD R46, R46, 0x1, -R8.reuse ;  /* 0x000000012e2ea824 */ /* 0x100fe400078e0a08 */
[----:B------:R-:W-:Y:S01]  /*10690*/  IMAD R78, R6, 0x36, RZ ;  /* 0x00000036064e7824 */ /* 0x000fe200078e02ff */
[----:B------:R-:W-:Y:S01]  /*106a0*/  ISETP.GE.U32.AND P2, PT, R74, 0x7fffff4a, PT ;  /* 0x7fffff4a4a00780c */ /* 0x000fe20003f46070 */
[--C-:B------:R-:W-:Y:S02]  /*106b0*/  @!P6 IMAD.IADD R10, R10, 0x1, -R8.reuse ;  /* 0x000000010a0ae824 */ /* 0x100fe400078e0a08 */
[----:B------:R-:W-:Y:S01]  /*106c0*/  @!P1 IMAD.IADD R64, R64, 0x1, -R8 ;  /* 0x0000000140409824 */ /* 0x000fe200078e0a08 */
[----:B------:R-:W-:Y:S02]  /*106d0*/  ISETP.GT.U32.AND P1, PT, R8, R71, PT ;  /* 0x000000470800720c */ /* 0x000fe40003f24070 */
[----:B------:R-:W-:-:S02]  /*106e0*/  SHF.R.S32.HI R74, RZ, 0x1f, R78 ;  /* 0x0000001fff4a7819 */ /* 0x000fc4000001144e */
[----:B------:R-:W-:Y:S01]  /*106f0*/  IADD3 R77, P6, PT, R78, R0, RZ ;  /* 0x000000004e4d7210 */ /* 0x000fe20007fde0ff */
[----:B------:R-:W-:Y:S01]  /*10700*/  STL [R1+0xdc0], R7 ;  /* 0x000dc00701007387 */ /* 0x000fe20000100800 */
[----:B------:R-:W-:-:S03]  /*10710*/  IMAD.MOV R76, RZ, RZ, -R76 ;  /* 0x000000ffff4c7224 */ /* 0x000fc600078e0a4c */
[----:B------:R0:W-:Y:S01]  /*10720*/  STL.64 [R1+0xdb8], R90 ;  /* 0x000db85a01007387 */ /* 0x0001e20000100a00 */
[----:B------:R-:W-:Y:S01]  /*10730*/  IMAD R35, R8, R76, R35 ;  /* 0x0000004c08237224 */ /* 0x000fe200078e0223 */
[----:B------:R-:W-:Y:S01]  /*10740*/  PRMT R92, RZ, 0x7610, R92 ;  /* 0x00007610ff5c7816 */ /* 0x000fe2000000005c */
[----:B------:R-:W-:Y:S01]  /*10750*/  @!P2 IMAD.MOV.U32 R76, RZ, RZ, R77 ;  /* 0x000000ffff4ca224 */ /* 0x000fe200078e004d */
[----:B------:R1:W-:Y:S01]  /*10760*/  STL [R1+0x68c], R77 ;  /* 0x00068c4d01007387 */ /* 0x0003e20000100800 */
[----:B0-----:R-:W-:-:S04]  /*10770*/  IMAD.X R91, R74, 0x1, R2, P6 ;  /* 0x000000014a5b7824 */ /* 0x001fc800030e0602 */
[----:B-1----:R-:W-:Y:S02]  /*10780*/  @!P2 IMAD.MOV.U32 R77, RZ, RZ, R91 ;  /* 0x000000ffff4da224 */ /* 0x002fe400078e005b */
[--C-:B------:R-:W-:Y:S01]  /*10790*/  @!P1 IMAD.IADD R71, R71, 0x1, -R8.reuse ;  /* 0x0000000147479824 */ /* 0x100fe200078e0a08 */
[----:B------:R-:W-:Y:S02]  /*107a0*/  ISETP.GT.U32.AND P1, PT, R8, R66, PT ;  /* 0x000000420800720c */ /* 0x000fe40003f24070 */
[----:B------:R-:W2:Y:S11]  /*107b0*/  @!P2 LDG.E.U8 R92, desc[UR14][R76.64] ;  /* 0x0000000e4c5ca981 */ /* 0x000eb6000c1e1100 */
        /* <DEDUP_REMOVED lines=11> */
[C---:B------:R-:W-:Y:S02]  /*10870*/  ISETP.GT.U32.AND P1, PT, R8.reuse, R43, PT ;  /* 0x0000002b0800720c */ /* 0x040fe40003f24070 */
[----:B------:R-:W-:-:S11]  /*10880*/  ISETP.GT.U32.AND P0, PT, R8, R52, PT ;  /* 0x000000340800720c */ /* 0x000fd60003f04070 */
[--C-:B------:R-:W-:Y:S01]  /*10890*/  @!P1 IMAD.IADD R43, R43, 0x1, -R8.reuse ;  /* 0x000000012b2b9824 */ /* 0x100fe200078e0a08 */
[----:B------:R-:W-:Y:S01]  /*108a0*/  ISETP.GT.U32.AND P1, PT, R8, R38, PT ;  /* 0x000000260800720c */ /* 0x000fe20003f24070 */
        /* <DEDUP_REMOVED lines=35> */
[C---:B------:R-:W-:Y:S02]  /*10ae0*/  ISETP.GT.U32.AND P1, PT, R8.reuse, R24, PT ;  /* 0x000000180800720c */ /* 0x040fe40003f24070 */
[----:B------:R-:W-:Y:S01]  /*10af0*/  ISETP.GT.U32.AND P3, PT, R8, R59, PT ;  /* 0x0000003b0800720c */ /* 0x000fe20003f64070 */
[----:B------:R-:W-:-:S10]  /*10b00*/  @!P0 IMAD.IADD R28, R28, 0x1, -R8 ;  /* 0x000000011c1c8824 */ /* 0x000fd400078e0a08 */
[--C-:B------:R-:W-:Y:S01]  /*10b10*/  @!P1 IMAD.IADD R24, R24, 0x1, -R8.reuse ;  /* 0x0000000118189824 */ /* 0x100fe200078e0a08 */
[C---:B------:R-:W-:Y:S02]  /*10b20*/  ISETP.GT.U32.AND P1, PT, R8.reuse, R31, PT ;  /* 0x0000001f0800720c */ /* 0x040fe40003f24070 */
[C---:B------:R-:W-:Y:S01]  /*10b30*/  ISETP.GT.U32.AND P0, PT, R8.reuse, R44, PT ;  /* 0x0000002c0800720c */ /* 0x040fe20003f04070 */
[----:B------:R-:W-:Y:S01]  /*10b40*/  @!P3 IMAD.IADD R59, R59, 0x1, -R8 ;  /* 0x000000013b3bb824 */ /* 0x000fe200078e0a08 */
[----:B------:R-:W-:-:S09]  /*10b50*/  ISETP.GT.U32.AND P3, PT, R8, R54, PT ;  /* 0x000000360800720c */ /* 0x000fd20003f64070 */
[--C-:B------:R-:W-:Y:S01]  /*10b60*/  @!P1 IMAD.IADD R31, R31, 0x1, -R8.reuse ;  /* 0x000000011f1f9824 */ /* 0x100fe200078e0a08 */
[----:B------:R-:W-:Y:S01]  /*10b70*/  ISETP.GT.U32.AND P1, PT, R8, R47, PT ;  /* 0x0000002f0800720c */ /* 0x000fe20003f24070 */
[--C-:B------:R-:W-:Y:S01]  /*10b80*/  @!P0 IMAD.IADD R44, R44, 0x1, -R8.reuse ;  /* 0x000000012c2c8824 */ /* 0x100fe200078e0a08 */
[----:B------:R-:W-:Y:S01]  /*10b90*/  ISETP.GT.U32.AND P0, PT, R8, R39, PT ;  /* 0x000000270800720c */ /* 0x000fe20003f04070 */
[----:B------:R-:W-:Y:S01]  /*10ba0*/  @!P3 IMAD.IADD R54, R54, 0x1, -R8 ;  /* 0x000000013636b824 */ /* 0x000fe200078e0a08 */
[----:B------:R-:W-:-:S09]  /*10bb0*/  ISETP.GT.U32.AND P3, PT, R8, R61, PT ;  /* 0x0000003d0800720c */ /* 0x000fd20003f64070 */
[--C-:B------:R-:W-:Y:S01]  /*10bc0*/  @!P1 IMAD.IADD R47, R47, 0x1, -R8.reuse ;  /* 0x000000012f2f9824 */ /* 0x100fe200078e0a08 */
[C---:B------:R-:W-:Y:S01]  /*10bd0*/  ISETP.GT.U32.AND P1, PT, R8.reuse, R42, PT ;  /* 0x0000002a0800720c */ /* 0x040fe20003f24070 */
[--C-:B------:R-:W-:Y:S02]  /*10be0*/  @!P0 IMAD.IADD R39, R39, 0x1, -R8.reuse ;  /* 0x0000000127278824 */ /* 0x100fe400078e0a08 */
[----:B------:R-:W-:Y:S01]  /*10bf0*/  @!P3 IMAD.IADD R61, R61, 0x1, -R8 ;  /* 0x000000013d3db824 */ /* 0x000fe200078e0a08 */
[----:B------:R-:W-:-:S09]  /*10c00*/  ISETP.GT.U32.AND P3, PT, R8, R68, PT ;  /* 0x000000440800720c */ /* 0x000fd20003f64070 */
[--C-:B------:R-:W-:Y:S01]  /*10c10*/  @!P1 IMAD.IADD R42, R42, 0x1, -R8.reuse ;  /* 0x000000012a2a9824 */ /* 0x100fe200078e0a08 */
[----:B------:R-:W-:Y:S01]  /*10c20*/  ISETP.GT.U32.AND P1, PT, R8, R39, PT ;  /* 0x000000270800720c */ /* 0x000fe20003f24070 */
[----:B------:R0:W-:Y:S02]  /*10c30*/  STL [R1+0x490], R91 ;  /* 0x0004905b01007387 */ /* 0x0001e40000100800 */
[----:B------:R-:W-:Y:S01]  /*10c40*/  @!P3 IMAD.IADD R68, R68, 0x1, -R8 ;  /* 0x000000014444b824 */ /* 0x000fe200078e0a08 */
[----:B------:R-:W-:-:S09]  /*10c50*/  ISETP.GT.U32.AND P3, PT, R8, R15, PT ;  /* 0x0000000f0800720c */ /* 0x000fd20003f64070 */
[----:B------:R-:W-:Y:S01]  /*10c60*/  @!P1 IMAD.IADD R39, R39, 0x1, -R8 ;  /* 0x0000000127279824 */ /* 0x000fe200078e0a08 */
[----:B0-----:R-:W-:-:S05]  /*10c70*/  IADD3 R91, P1, PT, R78, R3, RZ ;  /* 0x000000034e5b7210 */ /* 0x001fca0007f3e0ff */
[----:B------:R-:W-:Y:S04]  /*10c80*/  STL [R1+0x694], R91 ;  /* 0x0006945b01007387 */ /* 0x000fe80000100800 */
[----:B--2---:R0:W-:Y:S01]  /*10c90*/  STL [R1+0x34], R92 ;  /* 0x0000345c01007387 */ /* 0x0041e20000100800 */
[----:B------:R-:W-:Y:S01]  /*10ca0*/  PRMT R7, RZ, 0x7610, R7 ;  /* 0x00007610ff077816 */ /* 0x000fe20000000007 */
[----:B------:R-:W-:Y:S02]  /*10cb0*/  @!P2 IMAD.MOV.U32 R76, RZ, RZ, R91 ;  /* 0x000000ffff4ca224 */ /* 0x000fe400078e005b */
[----:B------:R-:W-:Y:S02]  /*10cc0*/  @!P3 IMAD.IADD R15, R15, 0x1, -R8 ;  /* 0x000000010f0fb824 */ /* 0x000fe400078e0a08 */
[----:B0-----:R-:W-:Y:S01]  /*10cd0*/  IMAD.X R92, R74, 0x1, R4, P1 ;  /* 0x000000014a5c7824 */ /* 0x001fe200008e0604 */
[----:B------:R-:W-:-:S03]  /*10ce0*/  ISETP.GT.U32.AND P3, PT, R8, R20, PT ;  /* 0x000000140800720c */ /* 0x000fc60003f64070 */
[----:B------:R-:W-:-:S05]  /*10cf0*/  @!P2 IMAD.MOV.U32 R77, RZ, RZ, R92 ;  /* 0x000000ffff4da224 */ /* 0x000fca00078e005c */
[----:B------:R0:W2:Y:S05]  /*10d00*/  @!P2 LDG.E.U8 R7, desc[UR14][R76.64] ;  /* 0x0000000e4c07a981 */ /* 0x0000aa000c1e1100 */
        /* <DEDUP_REMOVED lines=10> */
[C---:B------:R-:W-:Y:S01]  /*10db0*/  ISETP.GT.U32.AND P3, PT, R8.reuse, R40, PT ;  /* 0x000000280800720c */ /* 0x040fe20003f64070 */
[----:B------:R-:W-:Y:S01]  /*10dc0*/  @!P5 IMAD.IADD R41, R41, 0x1, -R8 ;  /* 0x000000012929d824 */ /* 0x000fe200078e0a08 */
[C---:B------:R-:W-:Y:S02]  /*10dd0*/  ISETP.GT.U32.AND P5, PT, R8.reuse, R36, PT ;  /* 0x000000240800720c */ /* 0x040fe40003fa4070 */
        /* <DEDUP_REMOVED lines=8> */
[----:B------:R-:W-:Y:S01]  /*10e60*/  ISETP.GT.U32.AND P3, PT, R8, R52, PT ;  /* 0x000000340800720c */ /* 0x000fe20003f64070 */
[--C-:B------:R-:W-:Y:S01]  /*10e70*/  @!P5 IMAD.IADD R10, R10, 0x1, -R8.reuse ;  /* 0x000000010a0ad824 */ /* 0x100fe200078e0a08 */
[C---:B------:R-:W-:Y:S01]  /*10e80*/  ISETP.GT.U32.AND P5, PT, R8.reuse, R59, PT ;  /* 0x0000003b0800720c */ /* 0x040fe20003fa4070 */
[----:B------:R-:W-:Y:S01]  /*10e90*/  @!P0 IMAD.IADD R51, R51, 0x1, -R8 ;  /* 0x0000000133338824 */ /* 0x000fe200078e0a08 */
[----:B------:R-:W-:-:S09]  /*10ea0*/  ISETP.GT.U32.AND P0, PT, R8, R57, PT ;  /* 0x000000390800720c */ /* 0x000fd20003f04070 */
[--C-:B------:R-:W-:Y:S01]  /*10eb0*/  @!P3 IMAD.IADD R52, R52, 0x1, -R8.reuse ;  /* 0x000000013434b824 */ /* 0x100fe200078e0a08 */
[C---:B------:R-:W-:Y:S01]  /*10ec0*/  ISETP.GT.U32.AND P3, PT, R8.reuse, R58, PT ;  /* 0x0000003a0800720c */ /* 0x040fe20003f64070 */
[--C-:B------:R-:W-:Y:S01]  /*10ed0*/  @!P5 IMAD.IADD R59, R59, 0x1, -R8.reuse ;  /* 0x000000013b3bd824 */ /* 0x100fe200078e0a08 */
        /* <DEDUP_REMOVED lines=24> */
[----:B------:R-:W-:Y:S01]  /*11060*/  ISETP.GT.U32.AND P5, PT, R8, R20, PT ;  /* 0x000000140800720c */ /* 0x000fe20003fa4070 */
        /* <DEDUP_REMOVED lines=33> */
[C---:B------:R-:W-:Y:S01]  /*11280*/  ISETP.GT.U32.AND P3, PT, R8.reuse, R40, PT ;  /* 0x000000280800720c */ /* 0x040fe20003f64070 */
[--C-:B------:R-:W-:Y:S01]  /*11290*/  @!P5 IMAD.IADD R41, R41, 0x1, -R8.reuse ;  /* 0x000000012929d824 */ /* 0x100fe200078e0a08 */
[----:B------:R-:W-:Y:S01]  /*112a0*/  ISETP.GT.U32.AND P5, PT, R8, R37, PT ;  /* 0x000000250800720c */ /* 0x000fe20003fa4070 */
[----:B------:R-:W-:Y:S01]  /*112b0*/  @!P0 IMAD.IADD R38, R38, 0x1, -R8 ;  /* 0x0000000126268824 */ /* 0x000fe200078e0a08 */
[C---:B------:R-:W-:Y:S02]  /*112c0*/  ISETP.GT.U32.AND P6, PT, R8.reuse, R35, PT ;  /* 0x000000230800720c */ /* 0x040fe40003fc4070 */
[C---:B------:R-:W-:Y:S02]  /*112d0*/  ISETP.GT.U32.AND P0, PT, R8.reuse, R34, PT ;  /* 0x000000220800720c */ /* 0x040fe40003f04070 */
[----:B------:R-:W-:-:S05]  /*112e0*/  ISETP.GT.U32.AND P1, PT, R8, R9, PT ;  /* 0x000000090800720c */ /* 0x000fca0003f24070 */
[--C-:B------:R-:W-:Y:S01]  /*112f0*/  @!P3 IMAD.IADD R40, R40, 0x1, -R8.reuse ;  /* 0x000000012828b824 */ /* 0x100fe200078e0a08 */
[----:B------:R-:W-:Y:S02]  /*11300*/  ISETP.GT.U32.AND P3, PT, R8, R36, PT ;  /* 0x000000240800720c */ /* 0x000fe40003f64070 */
[----:B------:R-:W-:Y:S01]  /*11310*/  ISETP.GE.AND P2, PT, R5, RZ, PT ;  /* 0x000000ff0500720c */ /* 0x000fe20003f46270 */
[----:B------:R-:W-:Y:S02]  /*11320*/  VIADD R5, R89, 0xffffffd0 ;  /* 0xffffffd059057836 */ /* 0x000fe40000000000 */
[--C-:B------:R-:W-:Y:S02]  /*11330*/  @!P5 IMAD.IADD R37, R37, 0x1, -R8.reuse ;  /* 0x000000012525d824 */ /* 0x100fe400078e0a08 */
[--C-:B------:R-:W-:Y:S02]  /*11340*/  @!P6 IMAD.IADD R35, R35, 0x1, -R8.reuse ;  /* 0x000000012323e824 */ /* 0x100fe400078e0a08 */
[----:B------:R-:W-:-:S02]  /*11350*/  @!P0 IMAD.IADD R34, R34, 0x1, -R8 ;  /* 0x0000000122228824 */ /* 0x000fc400078e0a08 */
[--C-:B------:R-:W-:Y:S02]  /*11360*/  @!P1 IMAD.IADD R9, R9, 0x1, -R8.reuse ;  /* 0x0000000109099824 */ /* 0x100fe400078e0a08 */
[----:B------:R-:W-:Y:S02]  /*11370*/  @!P3 IMAD.IADD R36, R36, 0x1, -R8 ;  /* 0x000000012424b824 */ /* 0x000fe400078e0a08 */
[----:B------:R-:W-:Y:S01]  /*11380*/  IMAD R8, R6, 0x2f, RZ ;  /* 0x0000002f06087824 */ /* 0x000fe200078e02ff */
[----:B------:R-:W-:-:S04]  /*11390*/  ISETP.GE.U32.AND P1, PT, R5, 0x7fffff51, PT ;  /* 0x7fffff510500780c */ /* 0x000fc80003f26070 */
[----:B------:R-:W-:Y:S02]  /*113a0*/  SHF.R.S32.HI R5, RZ, 0x1f, R8 ;  /* 0x0000001fff057819 */ /* 0x000fe40000011408 */
[----:B0-----:R-:W-:Y:S02]  /*113b0*/  IADD3 R76, P6, PT, R8, R0, RZ ;  /* 0x00000000084c7210 */ /* 0x001fe40007fde0ff */
[----:B------:R-:W-:-:S03]  /*113c0*/  PRMT R74, RZ, 0x7610, R74 ;  /* 0x00007610ff4a7816 */ /* 0x000fc6000000004a */
[----:B------:R-:W-:-:S05]  /*113d0*/  IMAD.X R77, R5, 0x1, R2, P6 ;  /* 0x00000001054d7824 */ /* 0x000fca00030e0602 */
[----:B------:R-:W4:Y:S04]  /*113e0*/  @!P1 LDG.E.U8 R74, desc[UR14][R76.64] ;  /* 0x0000000e4c4a9981 */ /* 0x000f28000c1e1100 */
[----:B------:R-:W-:Y:S04]  /*113f0*/  STL [R1+0x690], R92 ;  /* 0x0006905c01007387 */ /* 0x000fe80000100800 */
[----:B--2---:R0:W-:Y:S04]  /*11400*/  STL [R1+0x30], R7 ;  /* 0x0000300701007387 */ /* 0x0041e80000100800 */
[----:B0-----:R-:W2:Y:S01]  /*11410*/  LDL.LU R7, [R1+0x32c] ;  /* 0x00032c0001077983 */ /* 0x001ea20000300800 */
[----:B------:R-:W-:-:S02]  /*11420*/  ISETP.GE.AND P3, PT, R93, RZ, PT ;  /* 0x000000ff5d00720c */ /* 0x000fc40003f66270 */
[----:B---3--:R-:W-:Y:S01]  /*11430*/  ISETP.GE.AND P5, PT, R88, RZ, PT ;  /* 0x000000ff5800720c */ /* 0x008fe20003fa6270 */
[----:B------:R-:W3:Y:S01]  /*11440*/  LDL.LU R92, [R1+0x334] ;  /* 0x00033400015c7983 */ /* 0x000ee20000300800 */
[----:B----4-:R-:W-:-:S03]  /*11450*/  ISETP.GE.AND P0, PT, R87, RZ, PT ;  /* 0x000000ff5700720c */ /* 0x010fc60003f06270 */
[----:B------:R-:W4:Y:S04]  /*11460*/  LDL.LU R93, [R1+0x330] ;  /* 0x00033000015d7983 */ /* 0x000f280000300800 */
[----:B------:R-:W4:Y:S04]  /*11470*/  LDL.LU R88, [R1+0x3ac] ;  /* 0x0003ac0001587983 */ /* 0x000f280000300800 */
[----:B------:R-:W4:Y:S01]  /*11480*/  LDL.LU R87, [R1+0x338] ;  /* 0x0003380001577983 */ /* 0x000f220000300800 */
[----:B------:R-:W-:-:S03]  /*11490*/  IADD3 R8, P6, PT, R8, R3, RZ ;  /* 0x0000000308087210 */ /* 0x000fc60007fde0ff */
[----:B------:R-:W-:Y:S02]  /*114a0*/  STL [R1+0x484], R76 ;  /* 0x0004844c01007387 */ /* 0x000fe40000100800 */
[----:B------:R-:W-:Y:S02]  /*114b0*/  IMAD.X R5, R5, 0x1, R4, P6 ;  /* 0x0000000105057824 */ /* 0x000fe400030e0604 */
[----:B------:R-:W-:Y:S01]  /*114c0*/  STL [R1+0x480], R77 ;  /* 0x0004804d01007387 */ /* 0x000fe20000100800 */
[----:B------:R-:W-:-:S03]  /*114d0*/  ISETP.GE.AND P6, PT, R75, RZ, PT ;  /* 0x000000ff4b00720c */ /* 0x000fc60003fc6270 */
[----:B------:R-:W-:Y:S01]  /*114e0*/  STL [R1+0x48c], R8 ;  /* 0x00048c0801007387 */ /* 0x000fe20000100800 */
[----:B------:R-:W-:Y:S01]  /*114f0*/  PRMT R90, RZ, 0x7610, R90 ;  /* 0x00007610ff5a7816 */ /* 0x000fe2000000005a */
[----:B------:R-:W-:Y:S02]  /*11500*/  @!P1 IMAD.MOV.U32 R75, RZ, RZ, R5 ;  /* 0x000000ffff4b9224 */ /* 0x000fe400078e0005 */
[----:B------:R-:W-:Y:S01]  /*11510*/  STL [R1+0x488], R5 ;  /* 0x0004880501007387 */ /* 0x000fe20000100800 */
[----:B------:R-:W-:Y:S02]  /*11520*/  @!P2 IMAD.MOV R53, RZ, RZ, -R53 ;  /* 0x000000ffff35a224 */ /* 0x000fe400078e0a35 */
[----:B------:R-:W-:Y:S02]  /*11530*/  @!P3 IMAD.MOV R52, RZ, RZ, -R52 ;  /* 0x000000ffff34b224 */ /* 0x000fe400078e0a34 */
[----:B------:R-:W-:Y:S02]  /*11540*/  @!P5 IMAD.MOV R51, RZ, RZ, -R51 ;  /* 0x000000ffff33d224 */ /* 0x000fe400078e0a33 */
[----:B------:R-:W-:Y:S01]  /*11550*/  @!P0 IMAD.MOV R50, RZ, RZ, -R50 ;  /* 0x000000ffff328224 */ /* 0x000fe200078e0a32 */
[----:B------:R0:W-:Y:S04]  /*11560*/  STL [R1+0x3c], R74 ;  /* 0x00003c4a01007387 */ /* 0x0001e80000100800 */
[----:B------:R-:W4:Y:S01]  /*11570*/  LDL.LU R91, [R1+0x3b0] ;  /* 0x0003b000015b7983 */ /* 0x000f220000300800 */
[----:B0-----:R-:W-:-:S05]  /*11580*/  @!P1 IMAD.MOV.U32 R74, RZ, RZ, R8 ;  /* 0x000000ffff4a9224 */ /* 0x001fca00078e0008 */
[----:B------:R0:W4:Y:S01]  /*11590*/  @!P1 LDG.E.U8 R90, desc[UR14][R74.64] ;  /* 0x0000000e4a5a9981 */ /* 0x000122000c1e1100 */
[----:B--2---:R-:W-:-:S03]  /*115a0*/  ISETP.GE.AND P1, PT, R7, RZ, PT ;  /* 0x000000ff0700720c */ /* 0x004fc60003f26270 */
[----:B------:R-:W2:Y:S01]  /*115b0*/  LDL.LU R7, [R1+0x3b4] ;  /* 0x0003b40001077983 */ /* 0x000ea20000300800 */
[----:B---3--:R-:W-:-:S03]  /*115c0*/  ISETP.GE.AND P2, PT, R92, RZ, PT ;  /* 0x000000ff5c00720c */ /* 0x008fc60003f46270 */
[----:B------:R-:W3:Y:S01]  /*115d0*/  LDL.LU R92, [R1+0x3f8] ;  /* 0x0003f800015c7983 */ /* 0x000ee20000300800 */
[----:B----4-:R-:W-:-:S03]  /*115e0*/  ISETP.GE.AND P3, PT, R93, RZ, PT ;  /* 0x000000ff5d00720c */ /* 0x010fc60003f66270 */
[----:B------:R-:W4:Y:S01]  /*115f0*/  LDL.LU R93, [R1+0x3b8] ;  /* 0x0003b800015d7983 */ /* 0x000f220000300800 */
[----:B------:R-:W-:-:S03]  /*11600*/  ISETP.GE.AND P5, PT, R88, RZ, PT ;  /* 0x000000ff5800720c */ /* 0x000fc60003fa6270 */
[----:B------:R-:W3:Y:S01]  /*11610*/  LDL.LU R88, [R1+0x400] ;  /* 0x0004000001587983 */ /* 0x000ee20000300800 */
[----:B------:R-:W-:-:S03]  /*11620*/  ISETP.GE.AND P0, PT, R87, RZ, PT ;  /* 0x000000ff5700720c */ /* 0x000fc60003f06270 */
[----:B------:R-:W4:Y:S01]  /*11630*/  LDL.LU R87, [R1+0x3fc] ;  /* 0x0003fc0001577983 */ /* 0x000f220000300800 */
[----:B------:R-:W-:Y:S02]  /*11640*/  VIADD R5, R89, 0xffffffd1 ;  /* 0xffffffd159057836 */ /* 0x000fe40000000000 */
[----:B------:R-:W-:Y:S02]  /*11650*/  IMAD R8, R6, 0x2e, RZ ;  /* 0x0000002e06087824 */ /* 0x000fe400078e02ff */
[----:B------:R-:W-:Y:S01]  /*11660*/  @!P6 IMAD.MOV R10, RZ, RZ, -R10 ;  /* 0x000000ffff0ae224 */ /* 0x000fe200078e0a0a */
[----:B------:R-:W-:Y:S01]  /*11670*/  ISETP.GE.U32.AND P6, PT, R5, 0x7fffff52, PT ;  /* 0x7fffff520500780c */ /* 0x000fe20003fc6070 */
[----:B------:R-:W-:Y:S01]  /*11680*/  @!P1 IMAD.MOV R49, RZ, RZ, -R49 ;  /* 0x000000ffff319224 */ /* 0x000fe200078e0a31 */
[----:B------:R-:W-:Y:S02]  /*11690*/  SHF.R.S32.HI R5, RZ, 0x1f, R8 ;  /* 0x0000001fff057819 */ /* 0x000fe40000011408 */
[----:B0-----:R-:W-:-:S05]  /*116a0*/  IADD3 R74, P1, PT, R8, R0, RZ ;  /* 0x00000000084a7210 */ /* 0x001fca0007f3e0ff */
[C---:B------:R-:W-:Y:S01]  /*116b0*/  IMAD.X R75, R5.reuse, 0x1, R2, P1 ;  /* 0x00000001054b7824 */ /* 0x040fe200008e0602 */
[----:B------:R-:W-:Y:S01]  /*116c0*/  IADD3 R8, P1, PT, R8, R3, RZ ;  /* 0x0000000308087210 */ /* 0x000fe20007f3e0ff */
[----:B------:R0:W-:Y:S04]  /*116d0*/  STL [R1+0x474], R74 ;  /* 0x0004744a01007387 */ /* 0x0001e80000100800 */
[----:B------:R-:W-:Y:S02]  /*116e0*/  IMAD.X R5, R5, 0x1, R4, P1 ;  /* 0x0000000105057824 */ /* 0x000fe400008e0604 */
[----:B------:R-:W-:Y:S02]  /*116f0*/  @!P2 IMAD.MOV R59, RZ, RZ, -R59 ;  /* 0x000000ffff3ba224 */ /* 0x000fe400078e0a3b */
[----:B------:R-:W-:-:S02]  /*11700*/  @!P3 IMAD.MOV R58, RZ, RZ, -R58 ;  /* 0x000000ffff3ab224 */ /* 0x000fc400078e0a3a */
[----:B------:R-:W-:Y:S02]  /*11710*/  @!P5 IMAD.MOV R57, RZ, RZ, -R57 ;  /* 0x000000ffff39d224 */ /* 0x000fe400078e0a39 */
[----:B------:R-:W-:Y:S01]  /*11720*/  @!P0 IMAD.MOV R56, RZ, RZ, -R56 ;  /* 0x000000ffff388224 */ /* 0x000fe200078e0a38 */
[----:B------:R-:W-:Y:S01]  /*11730*/  ISETP.GE.AND P1, PT, R91, RZ, PT ;  /* 0x000000ff5b00720c */ /* 0x000fe20003f26270 */
[----:B------:R-:W-:Y:S04]  /*11740*/  STL [R1+0x38], R90 ;  /* 0x0000385a01007387 */ /* 0x000fe80000100800 */
[----:B------:R1:W-:Y:S04]  /*11750*/  STL [R1+0x470], R75 ;  /* 0x0004704b01007387 */ /* 0x0003e80000100800 */
[----:B------:R-:W-:Y:S01]  /*11760*/  STL [R1+0x47c], R8 ;  /* 0x00047c0801007387 */ /* 0x000fe20000100800 */
[----:B--2---:R-:W-:-:S03]  /*11770*/  ISETP.GE.AND P2, PT, R7, RZ, PT ;  /* 0x000000ff0700720c */ /* 0x004fc60003f46270 */
[----:B------:R2:W-:Y:S04]  /*11780*/  STL [R1+0x478], R5 ;  /* 0x0004780501007387 */ /* 0x0005e80000100800 */
[----:B------:R-:W2:Y:S04]  /*11790*/  LDL.LU R91, [R1+0x404] ;  /* 0x00040400015b7983 */ /* 0x000ea80000300800 */
[----:B------:R-:W2:Y:S01]  /*117a0*/  LDL.LU R7, [R1+0x408] ;  /* 0x0004080001077983 */ /* 0x000ea20000300800 */
[----:B---3--:R-:W-:Y:S01]  /*117b0*/  ISETP.GE.AND P3, PT, R92, RZ, PT ;  /* 0x000000ff5c00720c */ /* 0x008fe20003f66270 */
[----:B------:R-:W-:Y:S01]  /*117c0*/  @!P1 IMAD.MOV R55, RZ, RZ, -R55 ;  /* 0x000000ffff379224 */ /* 0x000fe200078e0a37 */
[----:B----4-:R-:W-:Y:S01]  /*117d0*/  ISETP.GE.AND P5, PT, R93, RZ, PT ;  /* 0x000000ff5d00720c */ /* 0x010fe20003fa6270 */
[----:B------:R-:W3:Y:S01]  /*117e0*/  LDL.LU R92, [R1+0x430] ;  /* 0x00043000015c7983 */ /* 0x000ee20000300800 */
[----:B------:R-:W-:-:S02]  /*117f0*/  ISETP.GE.AND P0, PT, R88, RZ, PT ;  /* 0x000000ff5800720c */ /* 0x000fc40003f06270 */
[----:B------:R-:W-:Y:S01]  /*11800*/  ISETP.GE.AND P1, PT, R87, RZ, PT ;  /* 0x000000ff5700720c */ /* 0x000fe20003f26270 */
[----:B------:R-:W4:Y:S04]  /*11810*/  LDL.LU R93, [R1+0x40c] ;  /* 0x00040c00015d7983 */ /* 0x000f280000300800 */
[----:B------:R-:W4:Y:S04]  /*11820*/  LDL.LU R88, [R1+0x438] ;  /* 0x0004380001587983 */ /* 0x000f280000300800 */
[----:B------:R-:W4:Y:S01]  /*11830*/  LDL.LU R87, [R1+0x434] ;  /* 0x0004340001577983 */ /* 0x000f220000300800 */
[----:B------:R-:W-:-:S02]  /*11840*/  PRMT R86, RZ, 0x7610, R86 ;  /* 0x00007610ff567816 */ /* 0x000fc40000000056 */
[----:B------:R-:W-:-:S04]  /*11850*/  PRMT R85, RZ, 0x7610, R85 ;  /* 0x00007610ff557816 */ /* 0x000fc80000000055 */
[----:B------:R0:W4:Y:S01]  /*11860*/  @!P6 LDG.E.U8 R86, desc[UR14][R74.64] ;  /* 0x0000000e4a56e981 */ /* 0x000122000c1e1100 */
[----:B------:R-:W-:Y:S02]  /*11870*/  @!P2 IMAD.MOV R54, RZ, RZ, -R54 ;  /* 0x000000ffff36a224 */ /* 0x000fe400078e0a36 */
[----:B0-----:R-:W-:Y:S02]  /*11880*/  @!P6 IMAD.MOV.U32 R74, RZ, RZ, R8 ;  /* 0x000000ffff4ae224 */ /* 0x001fe400078e0008 */
[----:B-1----:R-:W-:Y:S02]  /*11890*/  @!P6 IMAD.MOV.U32 R75, RZ, RZ, R5 ;  /* 0x000000ffff4be224 */ /* 0x002fe400078e0005 */
[----:B--2---:R-:W-:Y:S02]  /*118a0*/  VIADD R5, R89, 0xffffffd8 ;  /* 0xffffffd859057836 */ /* 0x004fe40000000000 */
[----:B------:R-:W-:Y:S01]  /*118b0*/  IMAD R8, R6, 0x27, RZ ;  /* 0x0000002706087824 */ /* 0x000fe200078e02ff */
[----:B------:R0:W2:Y:S02]  /*118c0*/  @!P6 LDG.E.U8 R85, desc[UR14][R74.64] ;  /* 0x0000000e4a55e981 */ /* 0x0000a4000c1e1100 */
[----:B------:R-:W-:-:S02]  /*118d0*/  ISETP.GE.U32.AND P6, PT, R5, 0x7fffff59, PT ;  /* 0x7fffff590500780c */ /* 0x000fc40003fc6070 */
[----:B------:R-:W-:Y:S02]  /*118e0*/  SHF.R.S32.HI R5, RZ, 0x1f, R8 ;  /* 0x0000001fff057819 */ /* 0x000fe40000011408 */
[----:B0-----:R-:W-:-:S05]  /*118f0*/  IADD3 R74, P2, PT, R8, R0, RZ ;  /* 0x00000000084a7210 */ /* 0x001fca0007f5e0ff */
[C---:B------:R-:W-:Y:S01]  /*11900*/  IMAD.X R75, R5.reuse, 0x1, R2, P2 ;  /* 0x00000001054b7824 */ /* 0x040fe200010e0602 */
[----:B------:R-:W-:Y:S01]  /*11910*/  IADD3 R8, P2, PT, R8, R3, RZ ;  /* 0x0000000308087210 */ /* 0x000fe20007f5e0ff */
[----:B------:R0:W-:Y:S04]  /*11920*/  STL [R1+0x464], R74 ;  /* 0x0004644a01007387 */ /* 0x0001e80000100800 */
[----:B------:R-:W-:Y:S01]  /*11930*/  IMAD.X R5, R5, 0x1, R4, P2 ;  /* 0x0000000105057824 */ /* 0x000fe200010e0604 */
[----:B------:R1:W-:Y:S01]  /*11940*/  STL [R1+0x460], R75 ;  /* 0x0004604b01007387 */ /* 0x0003e20000100800 */
[----:B------:R-:W-:-:S03]  /*11950*/  @!P3 IMAD.MOV R65, RZ, RZ, -R65 ;  /* 0x000000ffff41b224 */ /* 0x000fc600078e0a41 */
[----:B------:R-:W-:Y:S04]  /*11960*/  STL [R1+0x46c], R8 ;  /* 0x00046c0801007387 */ /* 0x000fe80000100800 */
[----:B------:R0:W-:Y:S01]  /*11970*/  STL [R1+0x468], R5 ;  /* 0x0004680501007387 */ /* 0x0001e20000100800 */
[----:B------:R-:W-:Y:S02]  /*11980*/  @!P5 IMAD.MOV R64, RZ, RZ, -R64 ;  /* 0x000000ffff40d224 */ /* 0x000fe400078e0a40 */
[----:B------:R-:W-:Y:S02]  /*11990*/  @!P0 IMAD.MOV R63, RZ, RZ, -R63 ;  /* 0x000000ffff3f8224 */ /* 0x000fe400078e0a3f */
[----:B------:R-:W-:Y:S01]  /*119a0*/  @!P1 IMAD.MOV R62, RZ, RZ, -R62 ;  /* 0x000000ffff3e9224 */ /* 0x000fe200078e0a3e */
[----:B------:R-:W-:-:S02]  /*119b0*/  ISETP.GE.AND P2, PT, R91, RZ, PT ;  /* 0x000000ff5b00720c */ /* 0x000fc40003f46270 */
[----:B------:R-:W2:Y:S01]  /*119c0*/  LDL.LU R91, [R1+0x43c] ;  /* 0x00043c00015b7983 */ /* 0x000ea20000300800 */
[----:B------:R-:W-:-:S03]  /*119d0*/  ISETP.GE.AND P3, PT, R7, RZ, PT ;  /* 0x000000ff0700720c */ /* 0x000fc60003f66270 */
[----:B------:R-:W2:Y:S01]  /*119e0*/  LDL.LU R7, [R1+0x440] ;  /* 0x0004400001077983 */ /* 0x000ea20000300800 */
[----:B---3--:R-:W-:-:S03]  /*119f0*/  ISETP.GE.AND P5, PT, R92, RZ, PT ;  /* 0x000000ff5c00720c */ /* 0x008fc60003fa6270 */
[----:B------:R-:W3:Y:S01]  /*11a00*/  LDL.LU R92, [R1+0x448] ;  /* 0x00044800015c7983 */ /* 0x000ee20000300800 */
[----:B----4-:R-:W-:Y:S02]  /*11a10*/  ISETP.GE.AND P0, PT, R93, RZ, PT ;  /* 0x000000ff5d00720c */ /* 0x010fe40003f06270 */
[----:B------:R-:W-:Y:S01]  /*11a20*/  @!P2 IMAD.MOV R61, RZ, RZ, -R61 ;  /* 0x000000ffff3da224 */ /* 0x000fe200078e0a3d */
[----:B------:R-:W4:Y:S01]  /*11a30*/  LDL.LU R93, [R1+0x444] ;  /* 0x00044400015d7983 */ /* 0x000f220000300800 */
[----:B------:R-:W-:Y:S02]  /*11a40*/  ISETP.GE.AND P1, PT, R88, RZ, PT ;  /* 0x000000ff5800720c */ /* 0x000fe40003f26270 */
[----:B------:R-:W-:Y:S02]  /*11a50*/  ISETP.GE.AND P2, PT, R87, RZ, PT ;  /* 0x000000ff5700720c */ /* 0x000fe40003f46270 */
        /* <DEDUP_REMOVED lines=8> */
[----:B------:R-:W-:Y:S02]  /*11ae0*/  VIADD R5, R89, 0xffffffd9 ;  /* 0xffffffd959057836 */ /* 0x000fe40000000000 */
[----:B------:R-:W-:Y:S01]  /*11af0*/  IMAD R8, R6, 0x26, RZ ;  /* 0x0000002606087824 */ /* 0x000fe200078e02ff */
[----:B------:R0:W4:Y:S02]  /*11b00*/  @!P6 LDG.E.U8 R82, desc[UR14][R74.64] ;  /* 0x0000000e4a52e981 */ /* 0x000124000c1e1100 */
        /* <DEDUP_REMOVED lines=14> */
[----:B--2---:R-:W-:-:S02]  /*11bf0*/  ISETP.GE.AND P3, PT, R91, RZ, PT ;  /* 0x000000ff5b00720c */ /* 0x004fc40003f66270 */
[----:B------:R-:W2:Y:S01]  /*11c00*/  LDL.LU R91, [R1+0x230] ;  /* 0x00023000015b7983 */ /* 0x000ea20000300800 */
[----:B------:R-:W-:-:S03]  /*11c10*/  ISETP.GE.AND P5, PT, R7, RZ, PT ;  /* 0x000000ff0700720c */ /* 0x000fc60003fa6270 */
[----:B------:R-:W2:Y:S01]  /*11c20*/  LDL.LU R7, [R1+0x23c] ;  /* 0x00023c0001077983 */ /* 0x000ea20000300800 */
[----:B---3--:R-:W-:-:S03]  /*11c30*/  ISETP.GE.AND P0, PT, R92, RZ, PT ;  /* 0x000000ff5c00720c */ /* 0x008fc60003f06270 */
[----:B------:R-:W3:Y:S01]  /*11c40*/  LDL.LU R92, [R1+0x21c] ;  /* 0x00021c00015c7983 */ /* 0x000ee20000300800 */
[----:B----4-:R-:W-:Y:S02]  /*11c50*/  ISETP.GE.AND P1, PT, R93, RZ, PT ;  /* 0x000000ff5d00720c */ /* 0x010fe40003f26270 */
[----:B------:R-:W-:Y:S01]  /*11c60*/  @!P3 IMAD.MOV R67, RZ, RZ, -R67 ;  /* 0x000000ffff43b224 */ /* 0x000fe200078e0a43 */
[----:B------:R-:W-:Y:S02]  /*11c70*/  ISETP.GE.AND P2, PT, R87, RZ, PT ;  /* 0x000000ff5700720c */ /* 0x000fe40003f46270 */
[----:B------:R-:W4:Y:S01]  /*11c80*/  LDL.LU R87, [R1+0x218] ;  /* 0x0002180001577983 */ /* 0x000f220000300800 */
[----:B------:R-:W-:-:S03]  /*11c90*/  ISETP.GE.AND P3, PT, R88, RZ, PT ;  /* 0x000000ff5800720c */ /* 0x000fc60003f66270 */
[----:B------:R-:W4:Y:S04]  /*11ca0*/  LDL.LU R93, [R1+0x220] ;  /* 0x00022000015d7983 */ /* 0x000f280000300800 */
[----:B------:R-:W4:Y:S01]  /*11cb0*/  LDL.LU R88, [R1+0x1e8] ;  /* 0x0001e80001587983 */ /* 0x000f220000300800 */
[----:B------:R-:W-:Y:S02]  /*11cc0*/  PRMT R81, RZ, 0x7610, R81 ;  /* 0x00007610ff517816 */ /* 0x000fe40000000051 */
        /* <DEDUP_REMOVED lines=26> */
[----:B---3--:R-:W-:-:S06]  /*11e70*/  ISETP.GE.AND P1, PT, R92, RZ, PT ;  /* 0x000000ff5c00720c */ /* 0x008fcc0003f26270 */
[----:B------:R-:W-:Y:S01]  /*11e80*/  @!P5 IMAD.MOV R12, RZ, RZ, -R12 ;  /* 0x000000ffff0cd224 */ /* 0x000fe200078e0a0c */
[----:B----4-:R-:W-:Y:S02]  /*11e90*/  ISETP.GE.AND P2, PT, R87, RZ, PT ;  /* 0x000000ff5700720c */ /* 0x010fe40003f46270 */
[----:B------:R-:W3:Y:S01]  /*11ea0*/  LDL.LU R87, [R1+0x1f8] ;  /* 0x0001f80001577983 */ /* 0x000ee20000300800 */
[----:B------:R-:W-:-:S03]  /*11eb0*/  ISETP.GE.AND P3, PT, R93, RZ, PT ;  /* 0x000000ff5d00720c */ /* 0x000fc60003f66270 */
        /* <DEDUP_REMOVED lines=18> */
[----:B------:R-:W-:Y:S01]  /*11fe0*/  @!P1 IMAD.MOV R21, RZ, RZ, -R21 ;  /* 0x000000ffff159224 */ /* 0x000fe200078e0a15 */
[----:B------:R-:W-:Y:S01]  /*11ff0*/  PRMT R76, RZ, 0x7610, R76 ;  /* 0x00007610ff4c7816 */ /* 0x000fe2000000004c */
[----:B------:R0:W-:Y:S02]  /*12000*/  STL [R1+0x434], R74 ;  /* 0x0004344a01007387 */ /* 0x0001e40000100800 */
[----:B------:R-:W-:Y:S01]  /*12010*/  IMAD.X R5, R5, 0x1, R4, P0 ;  /* 0x0000000105057824 */ /* 0x000fe200000e0604 */
[----:B------:R-:W-:Y:S01]  /*12020*/  PRMT R77, RZ, 0x7610, R77 ;  /* 0x00007610ff4d7816 */ /* 0x000fe2000000004d */
[----:B------:R1:W-:Y:S04]  /*12030*/  STL [R1+0x430], R75 ;  /* 0x0004304b01007387 */ /* 0x0003e80000100800 */
[----:B------:R0:W4:Y:S04]  /*12040*/  @!P6 LDG.E.U8 R76, desc[UR14][R74.64] ;  /* 0x0000000e4a4ce981 */ /* 0x000128000c1e1100 */
[----:B------:R1:W-:Y:S04]  /*12050*/  STL [R1+0x43c], R8 ;  /* 0x00043c0801007387 */ /* 0x0003e80000100800 */
[----:B------:R1:W-:Y:S01]  /*12060*/  STL [R1+0x438], R5 ;  /* 0x0004380501007387 */ /* 0x0003e20000100800 */
[----:B0-----:R-:W-:-:S02]  /*12070*/  @!P6 IMAD.MOV.U32 R74, RZ, RZ, R8 ;  /* 0x000000ffff4ae224 */ /* 0x001fc400078e0008 */
[----:B-1----:R-:W-:Y:S02]  /*12080*/  @!P6 IMAD.MOV.U32 R75, RZ, RZ, R5 ;  /* 0x000000ffff4be224 */ /* 0x002fe400078e0005 */
[----:B------:R-:W-:-:S03]  /*12090*/  IMAD R8, R6, 0xf, RZ ;  /* 0x0000000f06087824 */ /* 0x000fc600078e02ff */
[----:B------:R0:W4:Y:S01]  /*120a0*/  @!P6 LDG.E.U8 R77, desc[UR14][R74.64] ;  /* 0x0000000e4a4de981 */ /* 0x000122000c1e1100 */
[----:B------:R-:W-:-:S05]  /*120b0*/  VIADD R5, R89, 0xfffffff0 ;  /* 0xfffffff059057836 */ /* 0x000fca0000000000 */
[----:B------:R-:W-:Y:S02]  /*120c0*/  ISETP.GE.U32.AND P6, PT, R5, 0x7fffff71, PT ;  /* 0x7fffff710500780c */ /* 0x000fe40003fc6070 */
[----:B------:R-:W-:Y:S01]  /*120d0*/  SHF.R.S32.HI R5, RZ, 0x1f, R8 ;  /* 0x0000001fff057819 */ /* 0x000fe20000011408 */
[----:B------:R-:W-:Y:S01]  /*120e0*/  @!P2 IMAD.MOV R20, RZ, RZ, -R20 ;  /* 0x000000ffff14a224 */ /* 0x000fe200078e0a14 */
[----:B0-----:R-:W-:Y:S01]  /*120f0*/  PRMT R75, RZ, 0x7610, R75 ;  /* 0x00007610ff4b7816 */ /* 0x001fe2000000004b */
[----:B------:R-:W-:Y:S02]  /*12100*/  @!P3 IMAD.MOV R19, RZ, RZ, -R19 ;  /* 0x000000ffff13b224 */ /* 0x000fe400078e0a13 */
[----:B------:R-:W-:Y:S01]  /*12110*/  @!P5 IMAD.MOV R18, RZ, RZ, -R18 ;  /* 0x000000ffff12d224 */ /* 0x000fe200078e0a12 */
[----:B--2---:R-:W-:Y:S02]  /*12120*/  ISETP.GE.AND P1, PT, R7, RZ, PT ;  /* 0x000000ff0700720c */ /* 0x004fe40003f26270 */
[----:B------:R-:W-:Y:S01]  /*12130*/  ISETP.GE.AND P0, PT, R91, RZ, PT ;  /* 0x000000ff5b00720c */ /* 0x000fe20003f06270 */
[----:B------:R-:W2:Y:S10]  /*12140*/  LDL.LU R7, [R1+0x1f0] ;  /* 0x0001f00001077983 */ /* 0x000eb40000300800 */
[----:B------:R-:W-:Y:S01]  /*12150*/  @!P1 IMAD.MOV R16, RZ, RZ, -R16 ;  /* 0x000000ffff109224 */ /* 0x000fe200078e0a10 */
[----:B------:R-:W-:-:S02]  /*12160*/  IADD3 R90, P1, PT, R8, R0, RZ ;  /* 0x00000000085a7210 */ /* 0x000fc40007f3e0ff */
[----:B---3--:R-:W-:Y:S01]  /*12170*/  ISETP.GE.AND P2, PT, R87, RZ, PT ;  /* 0x000000ff5700720c */ /* 0x008fe20003f46270 */
[----:B------:R-:W-:Y:S01]  /*12180*/  @!P0 IMAD.MOV R17, RZ, RZ, -R17 ;  /* 0x000000ffff118224 */ /* 0x000fe200078e0a11 */
[----:B------:R-:W3:Y:S01]  /*12190*/  LDL.LU R87, [R1+0x204] ;  /* 0x0002040001577983 */ /* 0x000ee20000300800 */
[----:B------:R-:W-:Y:S01]  /*121a0*/  IMAD.X R91, R5, 0x1, R2, P1 ;  /* 0x00000001055b7824 */ /* 0x000fe200008e0602 */
[----:B----4-:R-:W-:Y:S02]  /*121b0*/  ISETP.GE.AND P3, PT, R92, RZ, PT ;  /* 0x000000ff5c00720c */ /* 0x010fe40003f66270 */
[----:B------:R-:W4:Y:S01]  /*121c0*/  LDL.LU R92, [R1+0x1d8] ;  /* 0x0001d800015c7983 */ /* 0x000f220000300800 */
[----:B------:R-:W-:-:S03]  /*121d0*/  ISETP.GE.AND P5, PT, R93, RZ, PT ;  /* 0x000000ff5d00720c */ /* 0x000fc60003fa6270 */
[----:B------:R-:W4:Y:S01]  /*121e0*/  LDL.LU R93, [R1+0x1e4] ;  /* 0x0001e400015d7983 */ /* 0x000f220000300800 */
[----:B------:R-:W-:-:S03]  /*121f0*/  ISETP.GE.AND P0, PT, R88, RZ, PT ;  /* 0x000000ff5800720c */ /* 0x000fc60003f06270 */
[----:B------:R-:W4:Y:S04]  /*12200*/  LDL.LU R88, [R1+0x1c4] ;  /* 0x0001c40001587983 */ /* 0x000f280000300800 */
[----:B------:R0:W-:Y:S04]  /*12210*/  STL [R1+0x3b0], R90 ;  /* 0x0003b05a01007387 */ /* 0x0001e80000100800 */
[----:B------:R0:W4:Y:S04]  /*12220*/  @!P6 LDG.E.U8 R75, desc[UR14][R90.64] ;  /* 0x0000000e5a4be981 */ /* 0x000128000c1e1100 */
[----:B------:R1:W-:Y:S01]  /*12230*/  STL [R1+0x3ac], R91 ;  /* 0x0003ac5b01007387 */ /* 0x0003e20000100800 */
[----:B0-----:R-:W-:-:S05]  /*12240*/  IADD3 R90, P1, PT, R8, R3, RZ ;  /* 0x00000003085a7210 */ /* 0x001fca0007f3e0ff */
[----:B-1----:R-:W-:Y:S02]  /*12250*/  IMAD.X R91, R5, 0x1, R4, P1 ;  /* 0x00000001055b7824 */ /* 0x002fe400008e0604 */
[----:B------:R-:W4:Y:S01]  /*12260*/  LDL.LU R5, [R1+0x1dc] ;  /* 0x0001dc0001057983 */ /* 0x000f220000300800 */
[----:B------:R-:W-:Y:S01]  /*12270*/  @!P2 IMAD.MOV R27, RZ, RZ, -R27 ;  /* 0x000000ffff1ba224 */ /* 0x000fe200078e0a1b */
[----:B------:R-:W-:Y:S01]  /*12280*/  PRMT R74, RZ, 0x7610, R74 ;  /* 0x00007610ff4a7816 */ /* 0x000fe2000000004a */
[----:B------:R-:W-:-:S05]  /*12290*/  @!P3 IMAD.MOV R26, RZ, RZ, -R26 ;  /* 0x000000ffff1ab224 */ /* 0x000fca00078e0a1a */
[----:B------:R-:W4:Y:S01]  /*122a0*/  @!P6 LDG.E.U8 R74, desc[UR14][R90.64] ;  /* 0x0000000e5a4ae981 */ /* 0x000f22000c1e1100 */
[----:B------:R-:W-:Y:S02]  /*122b0*/  @!P5 IMAD.MOV R25, RZ, RZ, -R25 ;  /* 0x000000ffff19d224 */ /* 0x000fe400078e0a19 */
[----:B------:R-:W-:Y:S01]  /*122c0*/  @!P0 IMAD.MOV R24, RZ, RZ, -R24 ;  /* 0x000000ffff188224 */ /* 0x000fe200078e0a18 */
[----:B------:R-:W-:Y:S02]  /*122d0*/  PRMT R8, RZ, 0x7610, R8 ;  /* 0x00007610ff087816 */ /* 0x000fe40000000008 */
[----:B--2---:R-:W-:Y:S02]  /*122e0*/  ISETP.GE.AND P1, PT, R7, RZ, PT ;  /* 0x000000ff0700720c */ /* 0x004fe40003f26270 */
[----:B------:R-:W2:Y:S01]  /*122f0*/  LDL.LU R7, [R1+0xdc0] ;  /* 0x000dc00001077983 */ /* 0x000ea20000300800 */
[----:B---3--:R-:W-:-:S10]  /*12300*/  ISETP.GE.AND P2, PT, R87, RZ, PT ;  /* 0x000000ff5700720c */ /* 0x008fd40003f46270 */
[----:B------:R-:W-:Y:S01]  /*12310*/  @!P1 IMAD.MOV R23, RZ, RZ, -R23 ;  /* 0x000000ffff179224 */ /* 0x000fe200078e0a17 */
[----:B------:R-:W-:Y:S04]  /*12320*/  STL [R1+0x3b8], R90 ;  /* 0x0003b85a01007387 */ /* 0x000fe80000100800 */
[----:B------:R0:W-:Y:S01]  /*12330*/  STL [R1+0x3b4], R91 ;  /* 0x0003b45b01007387 */ /* 0x0001e20000100800 */
[----:B----4-:R-:W-:Y:S01]  /*12340*/  ISETP.GE.AND P1, PT, R88, RZ, PT ;  /* 0x000000ff5800720c */ /* 0x010fe20003f26270 */
[----:B------:R-:W-:Y:S02]  /*12350*/  IMAD R88, R6, 0x7, RZ ;  /* 0x0000000706587824 */ /* 0x000fe400078e02ff */
[----:B------:R-:W-:Y:S01]  /*12360*/  @!P2 IMAD.MOV R22, RZ, RZ, -R22 ;  /* 0x000000ffff16a224 */ /* 0x000fe200078e0a16 */
[----:B0-----:R-:W3:Y:S01]  /*12370*/  LDL.LU.64 R90, [R1+0xdb8] ;  /* 0x000db800015a7983 */ /* 0x001ee20000300a00 */
[----:B------:R-:W-:-:S03]  /*12380*/  ISETP.GE.AND P5, PT, R92, RZ, PT ;  /* 0x000000ff5c00720c */ /* 0x000fc60003fa6270 */
[----:B------:R-:W4:Y:S01]  /*12390*/  LDL.LU R87, [R1+0xdb0] ;  /* 0x000db00001577983 */ /* 0x000f220000300800 */
[----:B------:R-:W-:Y:S01]  /*123a0*/  ISETP.GE.AND P3, PT, R5, RZ, PT ;  /* 0x000000ff0500720c */ /* 0x000fe20003f66270 */
[----:B------:R-:W-:Y:S01]  /*123b0*/  VIADD R5, R89, 0xfffffff8 ;  /* 0xfffffff859057836 */ /* 0x000fe20000000000 */
[----:B------:R-:W-:-:S04]  /*123c0*/  IADD3 R89, P2, PT, R88, R0, RZ ;  /* 0x0000000058597210 */ /* 0x000fc80007f5e0ff */
[----:B------:R-:W-:Y:S02]  /*123d0*/  ISETP.GE.U32.AND P6, PT, R5, 0x7fffff79, PT ;  /* 0x7fffff790500780c */ /* 0x000fe40003fc6070 */
[----:B------:R-:W-:Y:S01]  /*123e0*/  SHF.R.S32.HI R5, RZ, 0x1f, R88 ;  /* 0x0000001fff057819 */ /* 0x000fe20000011458 */
[----:B------:R-:W-:Y:S04]  /*123f0*/  STL [R1+0x330], R89 ;  /* 0x0003305901007387 */ /* 0x000fe80000100800 */
[----:B------:R-:W-:Y:S01]  /*12400*/  IMAD.X R92, R5, 0x1, R2, P2 ;  /* 0x00000001055c7824 */ /* 0x000fe200010e0602 */
[----:B------:R-:W-:Y:S02]  /*12410*/  IADD3 R88, P2, PT, R88, R3, RZ ;  /* 0x0000000358587210 */ /* 0x000fe40007f5e0ff */
[----:B------:R-:W-:-:S02]  /*12420*/  ISETP.GE.AND P0, PT, R93, RZ, PT ;  /* 0x000000ff5d00720c */ /* 0x000fc40003f06270 */
[----:B------:R0:W-:Y:S01]  /*12430*/  STL [R1+0x32c], R92 ;  /* 0x00032c5c01007387 */ /* 0x0001e20000100800 */
[----:B------:R-:W-:Y:S02]  /*12440*/  @!P6 IMAD.MOV.U32 R93, RZ, RZ, R92 ;  /* 0x000000ffff5de224 */ /* 0x000fe400078e005c */
[----:B0-----:R-:W-:Y:S02]  /*12450*/  @!P6 IMAD.MOV.U32 R92, RZ, RZ, R89 ;  /* 0x000000ffff5ce224 */ /* 0x001fe400078e0059 */
[----:B------:R-:W-:Y:S01]  /*12460*/  IMAD.X R89, R5, 0x1, R4, P2 ;  /* 0x0000000105597824 */ /* 0x000fe200010e0604 */
[----:B------:R-:W-:Y:S02]  /*12470*/  PRMT R5, RZ, 0x7610, R5 ;  /* 0x00007610ff057816 */ /* 0x000fe40000000005 */
[----:B------:R-:W2:Y:S04]  /*12480*/  @!P6 LDG.E.U8 R8, desc[UR14][R92.64] ;  /* 0x0000000e5c08e981 */ /* 0x000ea8000c1e1100 */
[----:B------:R0:W2:Y:S04]  /*12490*/  @!P6 LDG.E.U8 R5, desc[UR14][R88.64] ;  /* 0x0000000e5805e981 */ /* 0x0000a8000c1e1100 */
[----:B------:R-:W2:Y:S04]  /*124a0*/  LDL.LU.64 R92, [R1+0xda8] ;  /* 0x000da800015c7983 */ /* 0x000ea80000300a00 */
[----:B------:R-:W-:Y:S04]  /*124b0*/  STL [R1+0x338], R88 ;  /* 0x0003385801007387 */ /* 0x000fe80000100800 */
[----:B------:R1:W-:Y:S04]  /*124c0*/  STL [R1+0x334], R89 ;  /* 0x0003345901007387 */ /* 0x0003e80000100800 */
[----:B-1----:R-:W3:Y:S01]  /*124d0*/  LDL.LU.64 R88, [R1+0xda0] ;  /* 0x000da00001587983 */ /* 0x002ee20000300a00 */
[----:B------:R-:W-:-:S02]  /*124e0*/  @!P3 IMAD.MOV R33, RZ, RZ, -R33 ;  /* 0x000000ffff21b224 */ /* 0x000fc400078e0a21 */
[----:B------:R-:W-:Y:S02]  /*124f0*/  @!P1 IMAD.MOV R30, RZ, RZ, -R30 ;  /* 0x000000ffff1e9224 */ /* 0x000fe400078e0a1e */
[----:B------:R-:W-:Y:S02]  /*12500*/  @!P0 IMAD.MOV R31, RZ, RZ, -R31 ;  /* 0x000000ffff1f8224 */ /* 0x000fe400078e0a1f */
[----:B------:R-:W-:Y:S01]  /*12510*/  @!P5 IMAD.MOV R32, RZ, RZ, -R32 ;  /* 0x000000ffff20d224 */ /* 0x000fe200078e0a20 */
[----:B----4-:R-:W-:Y:S02]  /*12520*/  ISETP.GE.AND P2, PT, R87, RZ, PT ;  /* 0x000000ff5700720c */ /* 0x010fe40003f46270 */
[----:B------:R-:W1:Y:S02]  /*12530*/  LDC R87, c[0x0][0x3a0] ;  /* 0x0000e800ff577b82 */ /* 0x000e640000000800 */
[----:B-1----:R-:W-:-:S05]  /*12540*/  VIADD R87, R87, 0xffffff80 ;  /* 0xffffff8057577836 */ /* 0x002fca0000000000 */
[----:B------:R-:W-:Y:S02]  /*12550*/  ISETP.GE.U32.AND P1, PT, R87, 0x7fffff01, PT ;  /* 0x7fffff015700780c */ /* 0x000fe40003f26070 */
[----:B--2---:R-:W-:Y:S02]  /*12560*/  ISETP.GE.AND P6, PT, R92, RZ, PT ;  /* 0x000000ff5c00720c */ /* 0x004fe40003fc6270 */
[----:B---3--:R-:W-:Y:S01]  /*12570*/  ISETP.GE.AND P3, PT, R89, RZ, PT ;  /* 0x000000ff5900720c */ /* 0x008fe20003f66270 */
[----:B0-----:R-:W-:Y:S01]  /*12580*/  IMAD R89, R6, 0x7f, RZ ;  /* 0x0000007f06597824 */ /* 0x001fe200078e02ff */
[----:B------:R-:W-:-:S04]  /*12590*/  ISETP.GE.AND P0, PT, R88, RZ, PT ;  /* 0x000000ff5800720c */ /* 0x000fc80003f06270 */
[----:B------:R-:W-:Y:S02]  /*125a0*/  SHF.R.S32.HI R87, RZ, 0x1f, R89 ;  /* 0x0000001fff577819 */ /* 0x000fe40000011459 */
[----:B------:R-:W-:-:S05]  /*125b0*/  ISETP.GE.AND P5, PT, R93, RZ, PT ;  /* 0x000000ff5d00720c */ /* 0x000fca0003fa6270 */
[----:B------:R-:W-:Y:S01]  /*125c0*/  @!P3 IMAD.MOV R28, RZ, RZ, -R28 ;  /* 0x000000ffff1cb224 */ /* 0x000fe200078e0a1c */
[----:B------:R-:W-:Y:S02]  /*125d0*/  IADD3 R92, P3, PT, R89, R0, RZ ;  /* 0x00000000595c7210 */ /* 0x000fe40007f7e0ff */
[----:B------:R-:W-:-:S03]  /*125e0*/  PRMT R88, RZ, 0x7610, R88 ;  /* 0x00007610ff587816 */ /* 0x000fc60000000058 */
[----:B------:R-:W-:-:S05]  /*125f0*/  IMAD.X R93, R87, 0x1, R2, P3 ;  /* 0x00000001575d7824 */ /* 0x000fca00018e0602 */
[----:B------:R0:W2:Y:S01]  /*12600*/  @!P1 LDG.E.U8 R88, desc[UR14][R92.64] ;  /* 0x0000000e5c589981 */ /* 0x0000a2000c1e1100 */
[----:B------:R-:W-:Y:S01]  /*12610*/  @!P2 IMAD.MOV R29, RZ, RZ, -R29 ;  /* 0x000000ffff1da224 */ /* 0x000fe200078e0a1d */
[----:B------:R-:W-:Y:S02]  /*12620*/  ISETP.GE.AND P2, PT, R90, RZ, PT ;  /* 0x000000ff5a00720c */ /* 0x000fe40003f46270 */
[----:B------:R-:W3:Y:S04]  /*12630*/  LDL.LU R90, [R1+0x4] ;  /* 0x00000400015a7983 */ /* 0x000ee80000300800 */
[----:B------:R-:W-:Y:S04]  /*12640*/  STL [R1+0xce8], R6 ;  /* 0x000ce80601007387 */ /* 0x000fe80000100800 */
[----:B------:R1:W-:Y:S04]  /*12650*/  STL [R1+0xcec], R0 ;  /* 0x000cec0001007387 */ /* 0x0003e80000100800 */
[----:B------:R4:W-:Y:S04]  /*12660*/  STL [R1+0xcf0], R2 ;  /* 0x000cf00201007387 */ /* 0x0009e80000100800 */
[----:B------:R0:W-:Y:S04]  /*12670*/  STL [R1+0x498], R92 ;  /* 0x0004985c01007387 */ /* 0x0001e80000100800 */
[----:B------:R0:W-:Y:S01]  /*12680*/  STL [R1+0x494], R93 ;  /* 0x0004945d01007387 */ /* 0x0001e20000100800 */
[----:B-1----:R-:W-:-:S03]  /*12690*/  IADD3 R0, P3, PT, R89, R3, RZ ;  /* 0x0000000359007210 */ /* 0x002fc60007f7e0ff */
[----:B----4-:R-:W4:Y:S02]  /*126a0*/  LDL.LU R2, [R1+0x1c] ;  /* 0x00001c0001027983 */ /* 0x010f240000300800 */
[----:B------:R-:W-:Y:S01]  /*126b0*/  IMAD.X R6, R87, 0x1, R4, P3 ;  /* 0x0000000157067824 */ /* 0x000fe200018e0604 */
[----:B------:R-:W-:Y:S01]  /*126c0*/  PRMT R87, RZ, 0x7610, R87 ;  /* 0x00007610ff577816 */ /* 0x000fe20000000057 */
[----:B0-----:R-:W-:Y:S02]  /*126d0*/  @!P1 IMAD.MOV.U32 R92, RZ, RZ, R0 ;  /* 0x000000ffff5c9224 */ /* 0x001fe400078e0000 */
[----:B------:R-:W-:-:S05]  /*126e0*/  @!P1 IMAD.MOV.U32 R93, RZ, RZ, R6 ;  /* 0x000000ffff5d9224 */ /* 0x000fca00078e0006 */
[----:B------:R-:W3:Y:S04]  /*126f0*/  @!P1 LDG.E.U8 R87, desc[UR14][R92.64] ;  /* 0x0000000e5c579981 */ /* 0x000ee8000c1e1100 */
[----:B--2---:R0:W-:Y:S04]  /*12700*/  STL [R1+0xd84], R88 ;  /* 0x000d845801007387 */ /* 0x0041e80000100800 */
[----:B0-----:R-:W2:Y:S04]  /*12710*/  LDL.LU R88, [R1+0x10] ;  /* 0x0000100001587983 */ /* 0x001ea80000300800 */
[----:B------:R-:W2:Y:S04]  /*12720*/  LDL.LU R89, [R1+0x2c] ;  /* 0x00002c0001597983 */ /* 0x000ea80000300800 */
[----:B------:R0:W-:Y:S04]  /*12730*/  STL [R1+0xcf4], R3 ;  /* 0x000cf40301007387 */ /* 0x0001e80000100800 */
[----:B0-----:R-:W2:Y:S04]  /*12740*/  LDL.LU R3, [R1+0x20] ;  /* 0x0000200001037983 */ /* 0x001ea80000300800 */
[----:B------:R0:W-:Y:S04]  /*12750*/  STL [R1+0x4a0], R0 ;  /* 0x0004a00001007387 */ /* 0x0001e80000100800 */
[----:B------:R-:W-:Y:S04]  /*12760*/  STL [R1+0xcf8], R4 ;  /* 0x000cf80401007387 */ /* 0x000fe80000100800 */
[----:B------:R1:W-:Y:S04]  /*12770*/  STL [R1+0x49c], R6 ;  /* 0x00049c0601007387 */ /* 0x0003e80000100800 */
[----:B0-----:R-:W2:Y:S01]  /*12780*/  LDL.LU R0, [R1+0x28] ;  /* 0x0000280001007983 */ /* 0x001ea20000300800 */
[----:B---3--:R-:W-:-:S02]  /*12790*/  ISETP.GE.AND P3, PT, R90, RZ, PT ;  /* 0x000000ff5a00720c */ /* 0x008fc40003f66270 */
[----:B------:R-:W0:Y:S01]  /*127a0*/  S2R R90, SR_CgaCtaId ;  /* 0x00000000005a7919 */ /* 0x000e220000008800 */
[----:B------:R-:W-:Y:S01]  /*127b0*/  @!P0 IMAD.MOV R47, RZ, RZ, -R47 ;  /* 0x000000ffff2f8224 */ /* 0x000fe200078e0a2f */
[----:B------:R-:W-:Y:S04]  /*127c0*/  STL [R1+0xd80], R87 ;  /* 0x000d805701007387 */ /* 0x000fe80000100800 */
[----:B-1----:R-:W3:Y:S05]  /*127d0*/  LDL.LU R6, [R1+0xc] ;  /* 0x00000c0001067983 */ /* 0x002eea0000300800 */
[----:B------:R-:W-:Y:S01]  /*127e0*/  @!P3 IMAD.MOV R44, RZ, RZ, -R44 ;  /* 0x000000ffff2cb224 */ /* 0x000fe200078e0a2c */
[----:B----4-:R-:W-:-:S02]  /*127f0*/  ISETP.GE.AND P3, PT, R2, RZ, PT ;  /* 0x000000ff0200720c */ /* 0x010fc40003f66270 */
[----:B0-----:R-:W-:-:S11]  /*12800*/  LOP3.LUT P1, RZ, R90, UR9, RZ, 0xfc, !PT ;  /* 0x000000095aff7c12 */ /* 0x001fd6000f82fcff */
[----:B------:R-:W-:Y:S01]  /*12810*/  @!P3 IMAD.MOV R40, RZ, RZ, -R40 ;  /* 0x000000ffff28b224 */ /* 0x000fe200078e0a28 */
[----:B------:R-:W4:Y:S01]  /*12820*/  LDL.LU R90, [R1+0x18] ;  /* 0x00001800015a7983 */ /* 0x000f220000300800 */
[----:B------:R-:W-:Y:S01]  /*12830*/  ISETP.GE.AND P3, PT, R7, RZ, PT ;  /* 0x000000ff0700720c */ /* 0x000fe20003f66270 */
[----:B------:R-:W-:Y:S01]  /*12840*/  @!P2 IMAD.MOV R45, RZ, RZ, -R45 ;  /* 0x000000ffff2da224 */ /* 0x000fe200078e0a2d */
[----:B------:R-:W0:Y:S01]  /*12850*/  LDCU UR9, c[0x0][0x3b0] ;  /* 0x00007600ff0977ac */ /* 0x000e220008000800 */
[----:B------:R-:W3:Y:S01]  /*12860*/  LDL.LU R7, [R1+0xd9c] ;  /* 0x000d9c0001077983 */ /* 0x000ee20000300800 */
[----:B--2---:R-:W-:-:S13]  /*12870*/  ISETP.GE.AND P0, PT, R3, RZ, PT ;  /* 0x000000ff0300720c */ /* 0x004fda0003f06270 */
[----:B------:R-:W-:Y:S01]  /*12880*/  @!P0 IMAD.MOV R43, RZ, RZ, -R43 ;  /* 0x000000ffff2b8224 */ /* 0x000fe200078e0a2b */
[----:B------:R-:W-:-:S13]  /*12890*/  ISETP.GE.AND P0, PT, R0, RZ, PT ;  /* 0x000000ff0000720c */ /* 0x000fda0003f06270 */
[----:B------:R-:W-:Y:S01]  /*128a0*/  @!P0 IMAD.MOV R39, RZ, RZ, -R39 ;  /* 0x000000ffff278224 */ /* 0x000fe200078e0a27 */
[----:B------:R-:W-:Y:S02]  /*128b0*/  ISETP.GE.AND P0, PT, R13, RZ, PT ;  /* 0x000000ff0d00720c */ /* 0x000fe40003f06270 */
[----:B------:R-:W2:Y:S01]  /*128c0*/  LDL.LU R13, [R1+0xd98] ;  /* 0x000d9800010d7983 */ /* 0x000ea20000300800 */
[----:B------:R-:W-:-:S13]  /*128d0*/  ISETP.GE.AND P2, PT, R88, RZ, PT ;  /* 0x000000ff5800720c */ /* 0x000fda0003f46270 */
[----:B------:R-:W-:Y:S01]  /*128e0*/  @!P2 IMAD.MOV R41, RZ, RZ, -R41 ;  /* 0x000000ffff29a224 */ /* 0x000fe200078e0a29 */
[----:B----4-:R-:W-:-:S13]  /*128f0*/  ISETP.GE.AND P2, PT, R90, RZ, PT ;  /* 0x000000ff5a00720c */ /* 0x010fda0003f46270 */
[----:B------:R-:W-:Y:S01]  /*12900*/  @!P2 IMAD.MOV R37, RZ, RZ, -R37 ;  /* 0x000000ffff25a224 */ /* 0x000fe200078e0a25 */
[----:B--2---:R-:W-:Y:S02]  /*12910*/  ISETP.NE.AND P2, PT, R13, RZ, PT ;  /* 0x000000ff0d00720c */ /* 0x004fe40003f45270 */
[----:B------:R-:W-:-:S04]  /*12920*/  LOP3.LUT R13, RZ, R13, RZ, 0x33, !PT ;  /* 0x0000000dff0d7212 */ /* 0x000fc800078e33ff */
[C---:B------:R-:W-:Y:S02]  /*12930*/  SEL R0, R13.reuse, R53, !P2 ;  /* 0x000000350d007207 */ /* 0x040fe40005000000 */
[C---:B------:R-:W-:Y:S02]  /*12940*/  SEL R3, R13.reuse, R52, !P2 ;  /* 0x000000340d037207 */ /* 0x040fe40005000000 */
[C---:B------:R-:W-:Y:S01]  /*12950*/  SEL R2, R13.reuse, R51, !P2 ;  /* 0x000000330d027207 */ /* 0x040fe20005000000 */
[----:B------:R1:W-:Y:S04]  /*12960*/  STL [R1+0xf8], R0 ;  /* 0x0000f80001007387 */ /* 0x0003e80000100800 */
[----:B------:R2:W-:Y:S01]  /*12970*/  STL [R1+0xf4], R3 ;  /* 0x0000f40301007387 */ /* 0x0005e20000100800 */
[----:B-1----:R-:W-:-:S03]  /*12980*/  SEL R0, R13, R50, !P2 ;  /* 0x000000320d007207 */ /* 0x002fc60005000000 */
[----:B------:R1:W-:Y:S01]  /*12990*/  STL [R1+0xf0], R2 ;  /* 0x0000f00201007387 */ /* 0x0003e20000100800 */
[----:B--2---:R-:W-:-:S03]  /*129a0*/  SEL R3, R13, R49, !P2 ;  /* 0x000000310d037207 */ /* 0x004fc60005000000 */
[----:B------:R2:W-:Y:S01]  /*129b0*/  STL [R1+0xe8], R0 ;  /* 0x0000e80001007387 */ /* 0x0005e20000100800 */
[----:B-1----:R-:W-:-:S03]  /*129c0*/  SEL R2, R13, R59, !P2 ;  /* 0x0000003b0d027207 */ /* 0x002fc60005000000 */
[----:B------:R1:W-:Y:S01]  /*129d0*/  STL [R1+0xdc], R3 ;  /* 0x0000dc0301007387 */ /* 0x0003e20000100800 */
[----:B--2---:R-:W-:-:S03]  /*129e0*/  SEL R0, R13, R58, !P2 ;  /* 0x0000003a0d007207 */ /* 0x004fc60005000000 */
[----:B------:R2:W-:Y:S04]  /*129f0*/  STL [R1+0xd0], R2 ;  /* 0x0000d00201007387 */ /* 0x0005e80000100800 */
[----:B------:R4:W-:Y:S01]  /*12a00*/  STL [R1+0xc4], R0 ;  /* 0x0000c40001007387 */ /* 0x0009e20000100800 */
[C---:B-1----:R-:W-:Y:S02]  /*12a10*/  SEL R3, R13.reuse, R57, !P2 ;  /* 0x000000390d037207 */ /* 0x042fe40005000000 */
[----:B--2---:R-:W-:-:S03]  /*12a20*/  SEL R2, R13, R56, !P2 ;  /* 0x000000380d027207 */ /* 0x004fc60005000000 */
[----:B------:R1:W-:Y:S01]  /*12a30*/  STL [R1+0x2c], R3 ;  /* 0x00002c0301007387 */ /* 0x0003e20000100800 */
[----:B----4-:R-:W-:-:S03]  /*12a40*/  SEL R0, R13, R55, !P2 ;  /* 0x000000370d007207 */ /* 0x010fc60005000000 */
[----:B------:R-:W-:Y:S01]  /*12a50*/  STL [R1+0x28], R2 ;  /* 0x0000280201007387 */ /* 0x000fe20000100800 */
[C---:B------:R-:W-:Y:S02]  /*12a60*/  SEL R51, R13.reuse, R73, !P2 ;  /* 0x000000490d337207 */ /* 0x040fe40005000000 */
[C---:B------:R-:W-:Y:S01]  /*12a70*/  SEL R55, R13.reuse, R15, !P2 ;  /* 0x0000000f0d377207 */ /* 0x040fe20005000000 */
[----:B------:R2:W-:Y:S04]  /*12a80*/  STL [R1+0x24], R0 ;  /* 0x0000240001007387 */ /* 0x0005e80000100800 */
[----:B------:R-:W4:Y:S04]  /*12a90*/  LDL.LU R73, [R1+0x30] ;  /* 0x0000300001497983 */ /* 0x000f280000300800 */
[----:B------:R-:W4:Y:S01]  /*12aa0*/  LDL.LU R15, [R1+0xc0] ;  /* 0x0000c000010f7983 */ /* 0x000f220000300800 */
[----:B-1----:R-:W-:-:S02]  /*12ab0*/  SEL R3, R13, R60, !P2 ;  /* 0x0000003c0d037207 */ /* 0x002fc40005000000 */
[----:B------:R-:W-:Y:S02]  /*12ac0*/  SEL R60, R13, R14, !P2 ;  /* 0x0000000e0d3c7207 */ /* 0x000fe40005000000 */
[----:B------:R-:W4:Y:S01]  /*12ad0*/  LDL.LU R14, [R1+0x34] ;  /* 0x00003400010e7983 */ /* 0x000f220000300800 */
[----:B------:R-:W-:Y:S01]  /*12ae0*/  @!P6 IMAD.MOV R46, RZ, RZ, -R46 ;  /* 0x000000ffff2ee224 */ /* 0x000fe200078e0a2e */
[----:B------:R-:W-:Y:S02]  /*12af0*/  ISETP.GE.AND P6, PT, R83, RZ, PT ;  /* 0x000000ff5300720c */ /* 0x000fe40003fc6270 */
[C---:B------:R-:W-:Y:S02]  /*12b00*/  SEL R83, R13.reuse, R63, !P2 ;  /* 0x0000003f0d537207 */ /* 0x040fe40005000000 */
[----:B------:R-:W-:Y:S02]  /*12b10*/  SEL R63, R13, R12, !P2 ;  /* 0x0000000c0d3f7207 */ /* 0x000fe40005000000 */
[----:B------:R-:W1:Y:S01]  /*12b20*/  S2R R12, SR_TID.X ;  /* 0x00000000000c7919 */ /* 0x000e620000002100 */
[----:B------:R-:W-:Y:S01]  /*12b30*/  @!P5 IMAD.MOV R48, RZ, RZ, -R48 ;  /* 0x000000ffff30d224 */ /* 0x000fe200078e0a30 */
[----:B------:R-:W-:-:S02]  /*12b40*/  ISETP.GE.AND P5, PT, R89, RZ, PT ;  /* 0x000000ff5900720c */ /* 0x000fc40003fa6270 */
[----:B-1----:R-:W-:-:S04]  /*12b50*/  LOP3.LUT R12, R12, 0x7f, RZ, 0xc0, !PT ;  /* 0x0000007f0c0c7812 */ /* 0x002fc800078ec0ff */
[----:B------:R-:W-:-:S07]  /*12b60*/  LOP3.LUT R12, R12, 0x60, RZ, 0x3c, !PT ;  /* 0x000000600c0c7812 */ /* 0x000fce00078e3cff */
[----:B------:R-:W-:Y:S01]  /*12b70*/  @!P5 IMAD.MOV R42, RZ, RZ, -R42 ;  /* 0x000000ffff2ad224 */ /* 0x000fe200078e0a2a */
[----:B---3--:R-:W-:Y:S02]  /*12b80*/  ISETP.GE.AND P5, PT, R6, RZ, PT ;  /* 0x000000ff0600720c */ /* 0x008fe40003fa6270 */
[C---:B------:R-:W-:Y:S02]  /*12b90*/  SEL R4, R13.reuse, R61, !P2 ;  /* 0x0000003d0d047207 */ /* 0x040fe40005000000 */
[C---:B------:R-:W-:Y:S02]  /*12ba0*/  SEL R58, R13.reuse, R22, !P2 ;  /* 0x000000160d3a7207 */ /* 0x040fe40005000000 */
[C---:B------:R-:W-:Y:S01]  /*12bb0*/  SEL R87, R13.reuse, R64, !P2 ;  /* 0x000000400d577207 */ /* 0x040fe20005000000 */
[----:B------:R-:W3:Y:S01]  /*12bc0*/  LDL.LU R22, [R1+0x40] ;  /* 0x0000400001167983 */ /* 0x000ee20000300800 */
[C---:B------:R-:W-:Y:S02]  /*12bd0*/  SEL R61, R13.reuse, R24, !P2 ;  /* 0x000000180d3d7207 */ /* 0x040fe40005000000 */
[C---:B------:R-:W-:Y:S01]  /*12be0*/  SEL R89, R13.reuse, R66, !P2 ;  /* 0x000000420d597207 */ /* 0x040fe20005000000 */
[----:B------:R-:W3:Y:S01]  /*12bf0*/  LDL.LU R24, [R1+0x64] ;  /* 0x0000640001187983 */ /* 0x000ee20000300800 */
[----:B------:R-:W-:-:S02]  /*12c00*/  SEL R64, R13, R26, !P2 ;  /* 0x0000001a0d407207 */ /* 0x000fc40005000000 */
[C---:B------:R-:W-:Y:S01]  /*12c10*/  SEL R90, R13.reuse, R67, !P2 ;  /* 0x000000430d5a7207 */ /* 0x040fe20005000000 */
[----:B------:R-:W3:Y:S01]  /*12c20*/  LDL.LU R26, [R1+0x48] ;  /* 0x00004800011a7983 */ /* 0x000ee20000300800 */
[C---:B------:R-:W-:Y:S02]  /*12c30*/  SEL R66, R13.reuse, R27, !P2 ;  /* 0x0000001b0d427207 */ /* 0x040fe40005000000 */
[C---:B------:R-:W-:Y:S01]  /*12c40*/  SEL R92, R13.reuse, R68, !P2 ;  /* 0x000000440d5c7207 */ /* 0x040fe20005000000 */
[----:B------:R-:W3:Y:S01]  /*12c50*/  LDL.LU R27, [R1+0x60] ;  /* 0x00006000011b7983 */ /* 0x000ee20000300800 */
[C---:B------:R-:W-:Y:S02]  /*12c60*/  SEL R67, R13.reuse, R16, !P2 ;  /* 0x000000100d437207 */ /* 0x040fe40005000000 */
[C---:B------:R-:W-:Y:S01]  /*12c70*/  SEL R93, R13.reuse, R69, !P2 ;  /* 0x000000450d5d7207 */ /* 0x040fe20005000000 */
[----:B------:R-:W3:Y:S01]  /*12c80*/  LDL.LU R16, [R1+0x58] ;  /* 0x0000580001107983 */ /* 0x000ee20000300800 */
[C---:B------:R-:W-:Y:S01]  /*12c90*/  SEL R68, R13.reuse, R17, !P2 ;  /* 0x000000110d447207 */ /* 0x040fe20005000000 */
[----:B------:R-:W-:Y:S01]  /*12ca0*/  @!P5 IMAD.MOV R38, RZ, RZ, -R38 ;  /* 0x000000ffff26d224 */ /* 0x000fe200078e0a26 */
[C---:B--2---:R-:W-:Y:S01]  /*12cb0*/  SEL R0, R13.reuse, R70, !P2 ;  /* 0x000000460d007207 */ /* 0x044fe20005000000 */
[----:B------:R-:W2:Y:S01]  /*12cc0*/  LDL.LU R17, [R1+0x54] ;  /* 0x0000540001117983 */ /* 0x000ea20000300800 */
[----:B------:R-:W-:-:S02]  /*12cd0*/  SEL R69, R13, R18, !P2 ;  /* 0x000000120d457207 */ /* 0x000fc40005000000 */
[C---:B------:R-:W-:Y:S01]  /*12ce0*/  SEL R2, R13.reuse, R71, !P2 ;  /* 0x000000470d027207 */ /* 0x040fe20005000000 */
[----:B------:R-:W2:Y:S01]  /*12cf0*/  LDL.LU R18, [R1+0x50] ;  /* 0x0000500001127983 */ /* 0x000ea20000300800 */
[----:B------:R-:W-:Y:S02]  /*12d00*/  SEL R70, R13, R19, !P2 ;  /* 0x000000130d467207 */ /* 0x000fe40005000000 */
[----:B------:R-:W-:Y:S01]  /*12d10*/  ISETP.GE.AND P5, PT, R91, RZ, PT ;  /* 0x000000ff5b00720c */ /* 0x000fe20003fa6270 */
[----:B------:R-:W2:Y:S01]  /*12d20*/  LDL.LU R19, [R1+0x4c] ;  /* 0x00004c0001137983 */ /* 0x000ea20000300800 */
[C---:B------:R-:W-:Y:S02]  /*12d30*/  SEL R53, R13.reuse, R72, !P2 ;  /* 0x000000480d357207 */ /* 0x040fe40005000000 */
[C---:B------:R-:W-:Y:S02]  /*12d40*/  SEL R71, R13.reuse, R20, !P2 ;  /* 0x000000140d477207 */ /* 0x040fe40005000000 */
[C---:B------:R-:W-:Y:S01]  /*12d50*/  SEL R91, R13.reuse, R65, !P2 ;  /* 0x000000410d5b7207 */ /* 0x040fe20005000000 */
[----:B------:R-:W2:Y:S01]  /*12d60*/  LDL.LU R20, [R1+0x9c] ;  /* 0x00009c0001147983 */ /* 0x000ea20000300800 */
[----:B------:R-:W-:-:S02]  /*12d70*/  SEL R72, R13, R21, !P2 ;  /* 0x000000150d487207 */ /* 0x000fc40005000000 */
[----:B------:R-:W-:Y:S01]  /*12d80*/  SEL R65, R13, R11, !P2 ;  /* 0x0000000b0d417207 */ /* 0x000fe20005000000 */
[----:B------:R-:W2:Y:S04]  /*12d90*/  LDL.LU R21, [R1+0xac] ;  /* 0x0000ac0001157983 */ /* 0x000ea80000300800 */
[----:B------:R-:W2:Y:S04]  /*12da0*/  LDL.LU R11, [R1+0xa4] ;  /* 0x0000a400010b7983 */ /* 0x000ea80000300800 */
[----:B----4-:R1:W-:Y:S02]  /*12db0*/  STS.U8 [R12+UR6+0x4f00], R15 ;  /* 0x004f000f0c007988 */ /* 0x0103e40008000006 */
[----:B-1----:R-:W1:Y:S02]  /*12dc0*/  S2R R15, SR_TID.X ;  /* 0x00000000000f7919 */ /* 0x002e640000002100 */
[----:B------:R-:W-:Y:S04]  /*12dd0*/  STS.U8 [R12+UR6+0x1300], R81 ;  /* 0x001300510c007988 */ /* 0x000fe80008000006 */
[----:B------:R-:W-:Y:S04]  /*12de0*/  STS.U8 [R12+UR6+0x5300], R80 ;  /* 0x005300500c007988 */ /* 0x000fe80008000006 */
[----:B------:R4:W-:Y:S04]  /*12df0*/  STS.U8 [R12+UR6+0x1700], R86 ;  /* 0x001700560c007988 */ /* 0x0009e80008000006 */
[----:B----4-:R-:W4:Y:S01]  /*12e00*/  LDL.LU R12, [R1+0xb4] ;  /* 0x0000b400010c7983 */ /* 0x010f220000300800 */
[----:B-1----:R-:W-:-:S04]  /*12e10*/  LOP3.LUT R15, R15, 0x7f, RZ, 0xc0, !PT ;  /* 0x0000007f0f0f7812 */ /* 0x002fc800078ec0ff */
[----:B------:R-:W-:-:S05]  /*12e20*/  LOP3.LUT R86, R15, 0x60, RZ, 0x3c, !PT ;  /* 0x000000600f567812 */ /* 0x000fca00078e3cff */
[----:B------:R-:W-:Y:S04]  /*12e30*/  STS.U8 [R86+UR6+0x5700], R85 ;  /* 0x0057005556007988 */ /* 0x000fe80008000006 */
[----:B------:R-:W-:Y:S04]  /*12e40*/  STS.U8 [R86+UR6+0x1b00], R14 ;  /* 0x001b000e56007988 */ /* 0x000fe80008000006 */
[----:B------:R-:W-:Y:S04]  /*12e50*/  STS.U8 [R86+UR6+0x5b00], R73 ;  /* 0x005b004956007988 */ /* 0x000fe80008000006 */
[----:B------:R1:W-:Y:S04]  /*12e60*/  STS.U8 [R86+UR6+0x1f00], R7 ;  /* 0x001f000756007988 */ /* 0x0003e80008000006 */
[----:B-1----:R-:W2:Y:S04]  /*12e70*/  LDL.LU R7, [R1+0xd94] ;  /* 0x000d940001077983 */ /* 0x002ea80000300800 */
[----:B---3--:R-:W-:Y:S04]  /*12e80*/  STS.U8 [R86+UR6+0x5f00], R22 ;  /* 0x005f001656007988 */ /* 0x008fe80008000006 */
[----:B------:R-:W-:Y:S04]  /*12e90*/  STS.U8 [R86+UR6+0x2300], R24 ;  /* 0x0023001856007988 */ /* 0x000fe80008000006 */
[----:B------:R-:W-:Y:S04]  /*12ea0*/  STS.U8 [R86+UR6+0x6300], R26 ;  /* 0x0063001a56007988 */ /* 0x000fe80008000006 */
[----:B------:R-:W3:Y:S04]  /*12eb0*/  LDL.LU R14, [R1+0xb0] ;  /* 0x0000b000010e7983 */ /* 0x000ee80000300800 */
[----:B------:R-:W-:Y:S04]  /*12ec0*/  STS.U8 [R86+UR6+0x2700], R27 ;  /* 0x0027001b56007988 */ /* 0x000fe80008000006 */
[----:B------:R-:W3:Y:S04]  /*12ed0*/  LDL.LU R73, [R1+0xbc] ;  /* 0x0000bc0001497983 */ /* 0x000ee80000300800 */
[----:B--2---:R1:W-:Y:S04]  /*12ee0*/  STS.U8 [R86+UR6+0x6700], R7 ;  /* 0x0067000756007988 */ /* 0x0043e80008000006 */
[----:B-1----:R-:W2:Y:S04]  /*12ef0*/  LDL.LU R7, [R1+0xd90] ;  /* 0x000d900001077983 */ /* 0x002ea80000300800 */
[----:B------:R-:W-:Y:S04]  /*12f00*/  STS.U8 [R86+UR6+0x2b00], R16 ;  /* 0x002b001056007988 */ /* 0x000fe80008000006 */
[----:B------:R-:W-:Y:S04]  /*12f10*/  STS.U8 [R86+UR6+0x6b00], R17 ;  /* 0x006b001156007988 */ /* 0x000fe80008000006 */
[----:B------:R-:W-:Y:S04]  /*12f20*/  STS.U8 [R86+UR6+0x2f00], R18 ;  /* 0x002f001256007988 */ /* 0x000fe80008000006 */
[----:B------:R-:W-:Y:S04]  /*12f30*/  STS.U8 [R86+UR6+0x6f00], R19 ;  /* 0x006f001356007988 */ /* 0x000fe80008000006 */
[----:B------:R-:W-:Y:S04]  /*12f40*/  STS.U8 [R86+UR6+0x3300], R20 ;  /* 0x0033001456007988 */ /* 0x000fe80008000006 */
[----:B--2---:R1:W-:Y:S04]  /*12f50*/  STS.U8 [R86+UR6+0x7300], R7 ;  /* 0x0073000756007988 */ /* 0x0043e80008000006 */
[----:B-1----:R-:W2:Y:S04]  /*12f60*/  LDL.LU R7, [R1+0xd8c] ;  /* 0x000d8c0001077983 */ /* 0x002ea80000300800 */
[----:B------:R-:W-:Y:S04]  /*12f70*/  STS.U8 [R86+UR6+0x3700], R21 ;  /* 0x0037001556007988 */ /* 0x000fe80008000006 */
[----:B------:R-:W-:Y:S04]  /*12f80*/  STS.U8 [R86+UR6+0x7700], R11 ;  /* 0x0077000b56007988 */ /* 0x000fe80008000006 */
[----:B----4-:R-:W-:Y:S04]  /*12f90*/  STS.U8 [R86+UR6+0x3b00], R12 ;  /* 0x003b000c56007988 */ /* 0x010fe80008000006 */
[----:B---3--:R-:W-:Y:S04]  /*12fa0*/  STS.U8 [R86+UR6+0x7b00], R14 ;  /* 0x007b000e56007988 */ /* 0x008fe80008000006 */
[----:B------:R-:W-:Y:S04]  /*12fb0*/  STS.U8 [R86+UR6+0x3f00], R73 ;  /* 0x003f004956007988 */ /* 0x000fe80008000006 */
[----:B--2---:R1:W-:Y:S04]  /*12fc0*/  STS.U8 [R86+UR6+0x7f00], R7 ;  /* 0x007f000756007988 */ /* 0x0043e80008000006 */
[----:B-1----:R-:W2:Y:S04]  /*12fd0*/  LDL.LU R7, [R1+0xd88] ;  /* 0x000d880001077983 */ /* 0x002ea80000300800 */
[----:B------:R-:W3:Y:S01]  /*12fe0*/  LDL.LU R73, [R1+0x3c] ;  /* 0x00003c0001497983 */ /* 0x000ee20000300800 */
[----:B------:R-:W-:-:S02]  /*12ff0*/  @!P3 IMAD.MOV R36, RZ, RZ, -R36 ;  /* 0x000000ffff24b224 */ /* 0x000fc400078e0a24 */
[----:B------:R-:W-:Y:S02]  /*13000*/  @!P0 IMAD.MOV R35, RZ, RZ, -R35 ;  /* 0x000000ffff238224 */ /* 0x000fe400078e0a23 */
[----:B------:R-:W-:Y:S02]  /*13010*/  @!P5 IMAD.MOV R34, RZ, RZ, -R34 ;  /* 0x000000ffff22d224 */ /* 0x000fe400078e0a22 */
[----:B------:R-:W-:Y:S01]  /*13020*/  @!P6 IMAD.MOV R9, RZ, RZ, -R9 ;  /* 0x000000ffff09e224 */ /* 0x000fe200078e0a09 */
[C---:B------:R-:W-:Y:S01]  /*13030*/  SEL R6, R13.reuse, R62, !P2 ;  /* 0x0000003e0d067207 */ /* 0x040fe20005000000 */
[----:B------:R-:W-:Y:S01]  /*13040*/  STL [R1+0xcfc], R86 ;  /* 0x000cfc5601007387 */ /* 0x000fe20000100800 */
[C---:B------:R-:W-:Y:S02]  /*13050*/  SEL R88, R13.reuse, R54, !P2 ;  /* 0x000000360d587207 */ /* 0x040fe40005000000 */
[C---:B------:R-:W-:Y:S01]  /*13060*/  SEL R62, R13.reuse, R25, !P2 ;  /* 0x000000190d3e7207 */ /* 0x040fe20005000000 */
[----:B------:R-:W4:Y:S01]  /*13070*/  LDL.LU R81, [R1+0x38] ;  /* 0x0000380001517983 */ /* 0x000f220000300800 */
[----:B------:R-:W-:-:S02]  /*13080*/  SEL R59, R13, R23, !P2 ;  /* 0x000000170d3b7207 */ /* 0x000fc40005000000 */
[C---:B------:R-:W-:Y:S02]  /*13090*/  SEL R57, R13.reuse, R33, !P2 ;  /* 0x000000210d397207 */ /* 0x040fe40005000000 */
[C---:B------:R-:W-:Y:S02]  /*130a0*/  SEL R56, R13.reuse, R32, !P2 ;  /* 0x000000200d387207 */ /* 0x040fe40005000000 */
[C---:B------:R-:W-:Y:S02]  /*130b0*/  SEL R54, R13.reuse, R31, !P2 ;  /* 0x0000001f0d367207 */ /* 0x040fe40005000000 */
[C---:B------:R-:W-:Y:S02]  /*130c0*/  SEL R52, R13.reuse, R30, !P2 ;  /* 0x0000001e0d347207 */ /* 0x040fe40005000000 */
[C---:B------:R-:W-:Y:S02]  /*130d0*/  SEL R50, R13.reuse, R29, !P2 ;  /* 0x0000001d0d327207 */ /* 0x040fe40005000000 */
        /* <DEDUP_REMOVED lines=17> */
[----:B------:R-:W-:Y:S02]  /*131f0*/  SEL R23, R13, R10, !P2 ;  /* 0x0000000a0d177207 */ /* 0x000fe40005000000 */
        /* <DEDUP_REMOVED lines=9> */
[----:B------:R-:W4:Y:S01]  /*13290*/  LDL.LU R22, [R1+0x78] ;  /* 0x0000780001167983 */ /* 0x000f220000300800 */
[----:B------:R-:W-:-:S03]  /*132a0*/  LOP3.LUT R80, R15, 0x70, RZ, 0x3c, !PT ;  /* 0x000000700f507812 */ /* 0x000fc600078e3cff */
[----:B------:R-:W4:Y:S04]  /*132b0*/  LDL.LU R24, [R1+0x98] ;  /* 0x0000980001187983 */ /* 0x000f280000300800 */
[----:B------:R-:W4:Y:S04]  /*132c0*/  LDL.LU R26, [R1+0x90] ;  /* 0x00009000011a7983 */ /* 0x000f280000300800 */
[----:B------:R-:W4:Y:S04]  /*132d0*/  LDL.LU R27, [R1+0xa8] ;  /* 0x0000a800011b7983 */ /* 0x000f280000300800 */
[----:B------:R-:W4:Y:S04]  /*132e0*/  LDL.LU R16, [R1+0xa0] ;  /* 0x0000a00001107983 */ /* 0x000f280000300800 */
        /* <DEDUP_REMOVED lines=10> */
[----:B--2---:R-:W-:Y:S04]  /*13390*/  STL [R1+0xd00], R7 ;  /* 0x000d000701007387 */ /* 0x004fe80000100800 */
[----:B------:R-:W2:Y:S04]  /*133a0*/  LDL.LU R17, [R1+0xf8] ;  /* 0x0000f80001117983 */ /* 0x000ea80000300800 */
[----:B------:R-:W2:Y:S01]  /*133b0*/  LDL.LU R18, [R1+0xf4] ;  /* 0x0000f40001127983 */ /* 0x000ea20000300800 */
[----:B-1----:R-:W-:-:S03]  /*133c0*/  IMAD R5, R15, R7, RZ ;  /* 0x000000070f057224 */ /* 0x002fc600078e02ff */
[----:B------:R-:W0:Y:S04]  /*133d0*/  LDL.LU R11, [R1+0xf0] ;  /* 0x0000f000010b7983 */ /* 0x000e280000300800 */
[----:B------:R-:W2:Y:S04]  /*133e0*/  LDL.LU R12, [R1+0xe8] ;  /* 0x0000e800010c7983 */ /* 0x000ea80000300800 */
[----:B------:R-:W2:Y:S04]  /*133f0*/  LDL.LU R19, [R1+0xdc] ;  /* 0x0000dc0001137983 */ /* 0x000ea80000300800 */
[----:B------:R-:W2:Y:S04]  /*13400*/  LDL.LU R14, [R1+0xd0] ;  /* 0x0000d000010e7983 */ /* 0x000ea80000300800 */
[----:B------:R-:W2:Y:S04]  /*13410*/  LDL.LU R15, [R1+0xc4] ;  /* 0x0000c400010f7983 */ /* 0x000ea80000300800 */
[----:B------:R-:W2:Y:S04]  /*13420*/  LDL.LU R20, [R1+0x2c] ;  /* 0x00002c0001147983 */ /* 0x000ea80000300800 */
[----:B------:R-:W2:Y:S04]  /*13430*/  LDL.LU R21, [R1+0x28] ;  /* 0x0000280001157983 */ /* 0x000ea80000300800 */
[----:B---3--:R1:W-:Y:S04]  /*13440*/  STS.U8 [R80+UR6+0x1780], R73 ;  /* 0x0017804950007988 */ /* 0x0083e80008000006 */
[----:B-1----:R-:W3:Y:S04]  /*13450*/  LDL.LU R73, [R1+0x24] ;  /* 0x0000240001497983 */ /* 0x002ee80000300800 */
[----:B----4-:R-:W-:Y:S01]  /*13460*/  STS.U8 [R80+UR6+0x5780], R81 ;  /* 0x0057805150007988 */ /* 0x010fe20008000006 */
[----:B------:R-:W-:Y:S01]  /*13470*/  IADD3 R8, P0, PT, R5, UR22, RZ ;  /* 0x0000001605087c10 */ /* 0x000fe2000ff1e0ff */
[----:B------:R-:W-:Y:S01]  /*13480*/  IMAD R53, R53, UR36, RZ ;  /* 0x0000002435357c24 */ /* 0x000fe2000f8e02ff */
[----:B------:R-:W1:Y:S02]  /*13490*/  LDCU UR22, c[0x0][0x3b0] ;  /* 0x00007600ff1677ac */ /* 0x000e640008000800 */
[----:B------:R-:W-:Y:S01]  /*134a0*/  LEA.HI.X.SX32 R5, R5, UR23, 0x1, P0 ;  /* 0x0000001705057c11 */ /* 0x000fe200080f0eff */
[----:B------:R-:W-:Y:S01]  /*134b0*/  IMAD R51, R51, UR35, RZ ;  /* 0x0000002333337c24 */ /* 0x000fe2000f8e02ff */
[----:B------:R-:W4:Y:S01]  /*134c0*/  LDCU UR23, c[0x0][0x3b0] ;  /* 0x00007600ff1777ac */ /* 0x000f220008000800 */
[----:B------:R-:W-:Y:S04]  /*134d0*/  STS.U8 [R80+UR6+0x1b80], R13 ;  /* 0x001b800d50007988 */ /* 0x000fe80008000006 */
[----:B------:R-:W-:Y:S04]  /*134e0*/  STS.U8 [R80+UR6+0x5b80], R10 ;  /* 0x005b800a50007988 */ /* 0x000fe80008000006 */
[----:B------:R-:W-:Y:S04]  /*134f0*/  STS.U8 [R80+UR6+0x1f80], R9 ;  /* 0x001f800950007988 */ /* 0x000fe80008000006 */
[----:B------:R1:W-:Y:S04]  /*13500*/  STS.U8 [R80+UR6+0x5f80], R28 ;  /* 0x005f801c50007988 */ /* 0x0003e80008000006 */
[----:B------:R1:W-:Y:S04]  /*13510*/  STS.U8 [R80+UR6+0x2380], R29 ;  /* 0x0023801d50007988 */ /* 0x0003e80008000006 */
[----:B------:R-:W-:Y:S01]  /*13520*/  STS.U8 [R80+UR6+0x6380], R30 ;  /* 0x0063801e50007988 */ /* 0x000fe20008000006 */
[----:B-1----:R-:W-:-:S03]  /*13530*/  IMAD R28, R2, UR29, RZ ;  /* 0x0000001d021c7c24 */ /* 0x002fc6000f8e02ff */
[----:B------:R-:W-:Y:S04]  /*13540*/  STS.U8 [R80+UR6+0x2780], R31 ;  /* 0x0027801f50007988 */ /* 0x000fe80008000006 */
[----:B------:R-:W-:Y:S01]  /*13550*/  STS.U8 [R80+UR6+0x6780], R32 ;  /* 0x0067802050007988 */ /* 0x000fe20008000006 */
[----:B------:R-:W-:-:S03]  /*13560*/  IMAD R29, R0, UR30, RZ ;  /* 0x0000001e001d7c24 */ /* 0x000fc6000f8e02ff */
[----:B------:R-:W-:Y:S04]  /*13570*/  STS.U8 [R80+UR6+0x2b80], R33 ;  /* 0x002b802150007988 */ /* 0x000fe80008000006 */
[----:B------:R-:W-:Y:S04]  /*13580*/  STS.U8 [R80+UR6+0x6b80], R22 ;  /* 0x006b801650007988 */ /* 0x000fe80008000006 */
[----:B------:R-:W-:Y:S04]  /*13590*/  STS.U8 [R80+UR6+0x2f80], R24 ;  /* 0x002f801850007988 */ /* 0x000fe80008000006 */
[----:B------:R-:W-:Y:S04]  /*135a0*/  STS.U8 [R80+UR6+0x6f80], R26 ;  /* 0x006f801a50007988 */ /* 0x000fe80008000006 */
[----:B------:R1:W-:Y:S02]  /*135b0*/  STS.U8 [R80+UR6+0x3380], R27 ;  /* 0x0033801b50007988 */ /* 0x0003e40008000006 */
[----:B-1----:R-:W-:-:S02]  /*135c0*/  IMAD R27, R3, UR28, RZ ;  /* 0x0000001c031b7c24 */ /* 0x002fc4000f8e02ff */
[----:B------:R-:W-:Y:S01]  /*135d0*/  STS.U8 [R80+UR6+0x7380], R16 ;  /* 0x0073801050007988 */ /* 0x000fe20008000006 */
[----:B------:R-:W-:Y:S02]  /*135e0*/  IMAD R24, R6, UR26, RZ ;  /* 0x0000001a06187c24 */ /* 0x000fe4000f8e02ff */
[----:B------:R-:W-:Y:S02]  /*135f0*/  IMAD R32, R90, UR33, RZ ;  /* 0x000000215a207c24 */ /* 0x000fe4000f8e02ff */
[----:B------:R-:W-:Y:S02]  /*13600*/  IMAD R33, R89, UR34, RZ ;  /* 0x0000002259217c24 */ /* 0x000fe4000f8e02ff */
[----:B------:R-:W-:Y:S02]  /*13610*/  IMAD R22, R83, UR25, RZ ;  /* 0x0000001953167c24 */ /* 0x000fe4000f8e02ff */
[----:B------:R-:W-:Y:S02]  /*13620*/  IMAD R26, R4, UR27, RZ ;  /* 0x0000001b041a7c24 */ /* 0x000fe4000f8e02ff */
[----:B------:R-:W-:-:S02]  /*13630*/  IMAD R30, R93, UR31, RZ ;  /* 0x0000001f5d1e7c24 */ /* 0x000fc4000f8e02ff */
        /* <DEDUP_REMOVED lines=11> */
[----:B--2---:R-:W-:-:S02]  /*136f0*/  IMAD R9, R17, UR4, RZ ;  /* 0x0000000411097c24 */ /* 0x004fc4000f8e02ff */
[----:B------:R-:W-:Y:S02]  /*13700*/  IMAD R10, R18, UR5, RZ ;  /* 0x00000005120a7c24 */ /* 0x000fe4000f8e02ff */
[----:B0-----:R-:W-:-:S03]  /*13710*/  IMAD R11, R11, UR9, RZ ;  /* 0x000000090b0b7c24 */ /* 0x001fc6000f8e02ff */
[-C--:B------:R-:W-:Y:S01]  /*13720*/  IADD3 R0, P3, PT, R10, R8.reuse, RZ ;  /* 0x000000080a007210 */ /* 0x080fe20007f7e0ff */
[----:B------:R-:W-:Y:S02]  /*13730*/  IMAD R12, R12, UR10, RZ ;  /* 0x0000000a0c0c7c24 */ /* 0x000fe4000f8e02ff */
[----:B------:R-:W-:Y:S02]  /*13740*/  IMAD R13, R19, UR11, RZ ;  /* 0x0000000b130d7c24 */ /* 0x000fe4000f8e02ff */
[----:B------:R-:W-:Y:S02]  /*13750*/  IMAD R19, R88, UR20, RZ ;  /* 0x0000001458137c24 */ /* 0x000fe4000f8e02ff */
[----:B------:R-:W2:Y:S01]  /*13760*/  LDL.LU R88, [R1+0xd84] ;  /* 0x000d840001587983 */ /* 0x000ea20000300800 */
[-C--:B------:R-:W-:Y:S01]  /*13770*/  IADD3 R3, P5, PT, R11, R8.reuse, RZ ;  /* 0x000000080b037210 */ /* 0x080fe20007fbe0ff */
[----:B------:R-:W-:Y:S02]  /*13780*/  IMAD R17, R21, UR18, RZ ;  /* 0x0000001215117c24 */ /* 0x000fe4000f8e02ff */
[----:B------:R-:W-:Y:S01]  /*13790*/  IMAD R21, R87, UR24, RZ ;  /* 0x0000001857157c24 */ /* 0x000fe2000f8e02ff */
[----:B------:R-:W-:-:S04]  /*137a0*/  IADD3 R87, P0, PT, R9, R8, RZ ;  /* 0x0000000809577210 */ /* 0x000fc80007f1e0ff */
[----:B------:R-:W-:Y:S01]  /*137b0*/  LEA.HI.X.SX32 R2, R9, R5, 0x1, P0 ;  /* 0x0000000509027211 */ /* 0x000fe200000f0eff */
[----:B------:R-:W-:Y:S01]  /*137c0*/  STL [R1+0x4a8], R87 ;  /* 0x0004a85701007387 */ /* 0x000fe20000100800 */
[----:B------:R-:W-:-:S03]  /*137d0*/  IMAD R14, R14, UR12, RZ ;  /* 0x0000000c0e0e7c24 */ /* 0x000fc6000f8e02ff */
[----:B------:R0:W-:Y:S04]  /*137e0*/  STL [R1+0x4a4], R2 ;  /* 0x0004a40201007387 */ /* 0x0001e80000100800 */
[----:B------:R1:W-:Y:S01]  /*137f0*/  STL [R1+0x4b0], R0 ;  /* 0x0004b00001007387 */ /* 0x0003e20000100800 */
[----:B0-----:R-:W-:-:S03]  /*13800*/  IADD3 R2, P6, PT, R12, R8, RZ ;  /* 0x000000080c027210 */ /* 0x001fc60007fde0ff */
[----:B------:R-:W-:Y:S01]  /*13810*/  STL [R1+0x4b8], R3 ;  /* 0x0004b80301007387 */ /* 0x000fe20000100800 */
[----:B-1----:R-:W-:-:S03]  /*13820*/  IADD3 R0, P0, PT, R13, R8, RZ ;  /* 0x000000080d007210 */ /* 0x002fc60007f1e0ff */
[----:B------:R0:W-:Y:S01]  /*13830*/  STL [R1+0x4c0], R2 ;  /* 0x0004c00201007387 */ /* 0x0001e20000100800 */
[----:B------:R-:W-:Y:S01]  /*13840*/  IADD3 R7, P2, PT, R14, R8, RZ ;  /* 0x000000080e077210 */ /* 0x000fe20007f5e0ff */
[----:B------:R-:W-:Y:S02]  /*13850*/  IMAD R15, R15, UR13, RZ ;  /* 0x0000000d0f0f7c24 */ /* 0x000fe4000f8e02ff */
[----:B------:R1:W-:Y:S01]  /*13860*/  STL [R1+0x4c8], R0 ;  /* 0x0004c80001007387 */ /* 0x0003e20000100800 */
[-C--:B0-----:R-:W-:Y:S02]  /*13870*/  LEA.HI.X.SX32 R2, R10, R5.reuse, 0x1, P3 ;  /* 0x000000050a027211 */ /* 0x081fe400018f0eff */
[----:B-1----:R-:W-:-:S03]  /*13880*/  LEA.HI.X.SX32 R0, R11, R5, 0x1, P5 ;  /* 0x000000050b007211 */ /* 0x002fc600028f0eff */
[----:B------:R-:W-:Y:S01]  /*13890*/  STL [R1+0x4ac], R2 ;  /* 0x0004ac0201007387 */ /* 0x000fe20000100800 */
[----:B------:R-:W-:Y:S01]  /*138a0*/  IMAD R16, R20, UR17, RZ ;  /* 0x0000001114107c24 */ /* 0x000fe2000f8e02ff */
[-C--:B------:R-:W-:Y:S02]  /*138b0*/  IADD3 R6, P3, PT, R15, R8.reuse, RZ ;  /* 0x000000080f067210 */ /* 0x080fe40007f7e0ff */
[----:B------:R-:W-:Y:S04]  /*138c0*/  STL [R1+0x4d0], R7 ;  /* 0x0004d00701007387 */ /* 0x000fe80000100800 */
[----:B------:R-:W-:Y:S04]  /*138d0*/  STL [R1+0xd08], R7 ;  /* 0x000d080701007387 */ /* 0x000fe80000100800 */
[----:B------:R0:W-:Y:S01]  /*138e0*/  STL [R1+0x4b4], R0 ;  /* 0x0004b40001007387 */ /* 0x0001e20000100800 */
[----:B------:R-:W-:-:S03]  /*138f0*/  IADD3 R90, P5, PT, R16, R8, RZ ;  /* 0x00000008105a7210 */ /* 0x000fc60007fbe0ff */
[----:B------:R-:W-:Y:S01]  /*13900*/  STL [R1+0x4d8], R6 ;  /* 0x0004d80601007387 */ /* 0x000fe20000100800 */
[----:B0-----:R-:W-:-:S03]  /*13910*/  LEA.HI.X.SX32 R0, R12, R5, 0x1, P6 ;  /* 0x000000050c007211 */ /* 0x001fc600030f0eff */
[----:B------:R-:W-:Y:S01]  /*13920*/  STL [R1+0xd04], R6 ;  /* 0x000d040601007387 */ /* 0x000fe20000100800 */
[----:B------:R-:W-:Y:S01]  /*13930*/  IADD3 R2, P6, PT, R17, R8, RZ ;  /* 0x0000000811027210 */ /* 0x000fe20007fde0ff */
[----:B---3--:R-:W-:Y:S02]  /*13940*/  IMAD R18, R73, UR19, RZ ;  /* 0x0000001349127c24 */ /* 0x008fe4000f8e02ff */
[----:B------:R0:W-:Y:S04]  /*13950*/  STL [R1+0x4bc], R0 ;  /* 0x0004bc0001007387 */ /* 0x0001e80000100800 */
[----:B------:R-:W-:Y:S01]  /*13960*/  STL [R1+0x4e0], R90 ;  /* 0x0004e05a01007387 */ /* 0x000fe20000100800 */
[----:B0-----:R-:W-:-:S03]  /*13970*/  LEA.HI.X.SX32 R0, R13, R5, 0x1, P0 ;  /* 0x000000050d007211 */ /* 0x001fc600000f0eff */
[----:B------:R-:W-:Y:S04]  /*13980*/  STL [R1+0x4e8], R2 ;  /* 0x0004e80201007387 */ /* 0x000fe80000100800 */
[----:B------:R-:W-:Y:S01]  /*13990*/  STL [R1+0xd0c], R90 ;  /* 0x000d0c5a01007387 */ /* 0x000fe20000100800 */
[----:B------:R-:W-:-:S03]  /*139a0*/  IMAD R20, R91, UR21, RZ ;  /* 0x000000155b147c24 */ /* 0x000fc6000f8e02ff */
[----:B------:R0:W-:Y:S01]  /*139b0*/  STL [R1+0x4c4], R0 ;  /* 0x0004c40001007387 */ /* 0x0001e20000100800 */
[----:B------:R-:W-:Y:S02]  /*139c0*/  LEA.HI.X.SX32 R6, R14, R5, 0x1, P2 ;  /* 0x000000050e067211 */ /* 0x000fe400010f0eff */
[-C--:B------:R-:W-:Y:S02]  /*139d0*/  IADD3 R3, P2, PT, R19, R8.reuse, RZ ;  /* 0x0000000813037210 */ /* 0x080fe40007f5e0ff */
[----:B0-----:R-:W-:-:S05]  /*139e0*/  IADD3 R0, P0, PT, R18, R8, RZ ;  /* 0x0000000812007210 */ /* 0x001fca0007f1e0ff */
[----:B------:R0:W-:Y:S01]  /*139f0*/  STL [R1+0x4f0], R0 ;  /* 0x0004f00001007387 */ /* 0x0001e20000100800 */
[----:B------:R-:W-:-:S03]  /*13a00*/  LEA.HI.X.SX32 R89, R16, R5, 0x1, P5 ;  /* 0x0000000510597211 */ /* 0x000fc600028f0eff */
[----:B------:R-:W-:Y:S01]  /*13a10*/  STL [R1+0x4f8], R3 ;  /* 0x0004f80301007387 */ /* 0x000fe20000100800 */
[----:B0-----:R-:W-:Y:S02]  /*13a20*/  LEA.HI.X.SX32 R0, R15, R5, 0x1, P3 ;  /* 0x000000050f007211 */ /* 0x001fe400018f0eff */
[-C--:B------:R-:W-:Y:S01]  /*13a30*/  IADD3 R2, P3, PT, R20, R8.reuse, RZ ;  /* 0x0000000814027210 */ /* 0x080fe20007f7e0ff */
[----:B------:R-:W-:Y:S04]  /*13a40*/  STL [R1+0x4cc], R6 ;  /* 0x0004cc0601007387 */ /* 0x000fe80000100800 */
[----:B------:R-:W-:Y:S04]  /*13a50*/  STL [R1+0xd10], R6 ;  /* 0x000d100601007387 */ /* 0x000fe80000100800 */
[----:B------:R0:W-:Y:S04]  /*13a60*/  STL [R1+0x500], R2 ;  /* 0x0005000201007387 */ /* 0x0001e80000100800 */
[----:B------:R-:W-:Y:S04]  /*13a70*/  STL [R1+0x4d4], R0 ;  /* 0x0004d40001007387 */ /* 0x000fe80000100800 */
[----:B------:R1:W-:Y:S01]  /*13a80*/  STL [R1+0xd14], R0 ;  /* 0x000d140001007387 */ /* 0x0003e20000100800 */
[----:B0-----:R-:W-:-:S05]  /*13a90*/  IADD3 R2, P5, PT, R21, R8, RZ ;  /* 0x0000000815027210 */ /* 0x001fca0007fbe0ff */
[----:B------:R0:W-:Y:S01]  /*13aa0*/  STL [R1+0x508], R2 ;  /* 0x0005080201007387 */ /* 0x0001e20000100800 */
[----:B-1----:R-:W-:-:S03]  /*13ab0*/  LEA.HI.X.SX32 R0, R17, R5, 0x1, P6 ;  /* 0x0000000511007211 */ /* 0x002fc600030f0eff */
[----:B------:R-:W-:Y:S01]  /*13ac0*/  STL [R1+0x4dc], R89 ;  /* 0x0004dc5901007387 */ /* 0x000fe20000100800 */
[----:B------:R-:W-:-:S03]  /*13ad0*/  IADD3 R4, P6, PT, R22, R8, RZ ;  /* 0x0000000816047210 */ /* 0x000fc60007fde0ff */
[----:B------:R1:W-:Y:S01]  /*13ae0*/  STL [R1+0x4e4], R0 ;  /* 0x0004e40001007387 */ /* 0x0003e20000100800 */
[----:B0-----:R-:W-:-:S03]  /*13af0*/  LEA.HI.X.SX32 R2, R19, R5, 0x1, P2 ;  /* 0x0000000513027211 */ /* 0x001fc600010f0eff */
[----:B------:R-:W-:Y:S01]  /*13b00*/  STL [R1+0xd18], R89 ;  /* 0x000d185901007387 */ /* 0x000fe20000100800 */
[----:B-1----:R-:W-:-:S03]  /*13b10*/  LEA.HI.X.SX32 R0, R18, R5, 0x1, P0 ;  /* 0x0000000512007211 */ /* 0x002fc600000f0eff */
[----:B------:R-:W-:Y:S01]  /*13b20*/  STL [R1+0x510], R4 ;  /* 0x0005100401007387 */ /* 0x000fe20000100800 */
[----:B------:R-:W-:-:S03]  /*13b30*/  IADD3 R83, P0, PT, R24, R8, RZ ;  /* 0x0000000818537210 */ /* 0x000fc60007f1e0ff */
[----:B------:R0:W-:Y:S04]  /*13b40*/  STL [R1+0x4ec], R0 ;  /* 0x0004ec0001007387 */ /* 0x0001e80000100800 */
[----:B------:R1:W-:Y:S01]  /*13b50*/  STL [R1+0xd1c], R4 ;  /* 0x000d1c0401007387 */ /* 0x0003e20000100800 */
[----:B------:R-:W-:-:S03]  /*13b60*/  IADD3 R93, P2, PT, R26, R8, RZ ;  /* 0x000000081a5d7210 */ /* 0x000fc60007f5e0ff */
[----:B------:R-:W-:Y:S01]  /*13b70*/  STL [R1+0x4f4], R2 ;  /* 0x0004f40201007387 */ /* 0x000fe20000100800 */
[----:B0-----:R-:W-:-:S03]  /*13b80*/  LEA.HI.X.SX32 R0, R20, R5, 0x1, P3 ;  /* 0x0000000514007211 */ /* 0x001fc600018f0eff */
[----:B------:R-:W-:Y:S04]  /*13b90*/  STL [R1+0x518], R83 ;  /* 0x0005185301007387 */ /* 0x000fe80000100800 */
[----:B------:R-:W-:Y:S04]  /*13ba0*/  STL [R1+0xd20], R83 ;  /* 0x000d205301007387 */ /* 0x000fe80000100800 */
[----:B------:R0:W-:Y:S01]  /*13bb0*/  STL [R1+0x4fc], R0 ;  /* 0x0004fc0001007387 */ /* 0x0001e20000100800 */
[----:B-1----:R-:W-:-:S03]  /*13bc0*/  LEA.HI.X.SX32 R4, R21, R5, 0x1, P5 ;  /* 0x0000000515047211 */ /* 0x002fc600028f0eff */
[----:B------:R-:W-:Y:S01]  /*13bd0*/  STL [R1+0x520], R93 ;  /* 0x0005205d01007387 */ /* 0x000fe20000100800 */
[----:B0-----:R-:W-:Y:S02]  /*13be0*/  IADD3 R0, P3, PT, R27, R8, RZ ;  /* 0x000000081b007210 */ /* 0x001fe40007f7e0ff */
[----:B------:R-:W-:-:S03]  /*13bf0*/  LEA.HI.X.SX32 R86, R22, R5, 0x1, P6 ;  /* 0x0000000516567211 */ /* 0x000fc600030f0eff */
[----:B------:R0:W-:Y:S01]  /*13c00*/  STL [R1+0x528], R0 ;  /* 0x0005280001007387 */ /* 0x0001e20000100800 */
[----:B------:R-:W-:-:S03]  /*13c10*/  IADD3 R2, P6, PT, R29, R8, RZ ;  /* 0x000000081d027210 */ /* 0x000fc60007fde0ff */
[----:B------:R-:W-:Y:S01]  /*13c20*/  STL [R1+0xd24], R93 ;  /* 0x000d245d01007387 */ /* 0x000fe20000100800 */
[-C--:B------:R-:W-:Y:S02]  /*13c30*/  LEA.HI.X.SX32 R91, R24, R5.reuse, 0x1, P0 ;  /* 0x00000005185b7211 */ /* 0x080fe400000f0eff */
[----:B0-----:R-:W-:Y:S01]  /*13c40*/  IADD3 R0, P5, PT, R28, R8, RZ ;  /* 0x000000081c007210 */ /* 0x001fe20007fbe0ff */
[----:B------:R-:W-:Y:S04]  /*13c50*/  STL [R1+0x504], R4 ;  /* 0x0005040401007387 */ /* 0x000fe80000100800 */
[----:B------:R0:W-:Y:S04]  /*13c60*/  STL [R1+0x530], R0 ;  /* 0x0005300001007387 */ /* 0x0001e80000100800 */
[----:B------:R-:W-:Y:S01]  /*13c70*/  STL [R1+0xd28], R4 ;  /* 0x000d280401007387 */ /* 0x000fe20000100800 */
[----:B------:R-:W-:-:S03]  /*13c80*/  LEA.HI.X.SX32 R92, R26, R5, 0x1, P2 ;  /* 0x000000051a5c7211 */ /* 0x000fc600010f0eff */
[----:B------:R1:W-:Y:S01]  /*13c90*/  STL [R1+0x538], R2 ;  /* 0x0005380201007387 */ /* 0x0003e20000100800 */
[----:B0-----:R-:W-:-:S03]  /*13ca0*/  IADD3 R0, P0, PT, R30, R8, RZ ;  /* 0x000000081e007210 */ /* 0x001fc60007f1e0ff */
[----:B------:R-:W-:Y:S01]  /*13cb0*/  STL [R1+0x50c], R86 ;  /* 0x00050c5601007387 */ /* 0x000fe20000100800 */
[----:B------:R-:W-:-:S03]  /*13cc0*/  LEA.HI.X.SX32 R3, R27, R5, 0x1, P3 ;  /* 0x000000051b037211 */ /* 0x000fc600018f0eff */
[----:B------:R-:W-:Y:S04]  /*13cd0*/  STL [R1+0xd2c], R86 ;  /* 0x000d2c5601007387 */ /* 0x000fe80000100800 */
[----:B------:R0:W-:Y:S01]  /*13ce0*/  STL [R1+0x540], R0 ;  /* 0x0005400001007387 */ /* 0x0001e20000100800 */
[----:B-1----:R-:W-:-:S03]  /*13cf0*/  LEA.HI.X.SX32 R2, R28, R5, 0x1, P5 ;  /* 0x000000051c027211 */ /* 0x002fc600028f0eff */
[----:B------:R-:W-:Y:S01]  /*13d00*/  STL [R1+0x514], R91 ;  /* 0x0005145b01007387 */ /* 0x000fe20000100800 */
[----:B0-----:R-:W-:-:S03]  /*13d10*/  IADD3 R0, P2, PT, R31, R8, RZ ;  /* 0x000000081f007210 */ /* 0x001fc60007f5e0ff */
[----:B------:R-:W-:Y:S04]  /*13d20*/  STL [R1+0xd30], R91 ;  /* 0x000d305b01007387 */ /* 0x000fe80000100800 */
[----:B------:R-:W-:Y:S04]  /*13d30*/  STL [R1+0x548], R0 ;  /* 0x0005480001007387 */ /* 0x000fe80000100800 */
[----:B------:R-:W-:Y:S04]  /*13d40*/  STL [R1+0x524], R3 ;  /* 0x0005240301007387 */ /* 0x000fe80000100800 */
[----:B------:R0:W-:Y:S04]  /*13d50*/  STL [R1+0xd34], R0 ;  /* 0x000d340001007387 */ /* 0x0001e80000100800 */
[----:B------:R-:W-:Y:S04]  /*13d60*/  STL [R1+0x52c], R2 ;  /* 0x00052c0201007387 */ /* 0x000fe80000100800 */
[----:B------:R-:W-:Y:S01]  /*13d70*/  STL [R1+0x51c], R92 ;  /* 0x00051c5c01007387 */ /* 0x000fe20000100800 */
[----:B0-----:R-:W-:-:S03]  /*13d80*/  LEA.HI.X.SX32 R0, R29, R5, 0x1, P6 ;  /* 0x000000051d007211 */ /* 0x001fc600030f0eff */
[----:B------:R0:W-:Y:S01]  /*13d90*/  STL [R1+0xd38], R92 ;  /* 0x000d385c01007387 */ /* 0x0001e20000100800 */
[----:B------:R-:W-:-:S03]  /*13da0*/  LEA.HI.X.SX32 R89, R31, R5, 0x1, P2 ;  /* 0x000000051f597211 */ /* 0x000fc600010f0eff */
[----:B------:R1:W-:Y:S01]  /*13db0*/  STL [R1+0x534], R0 ;  /* 0x0005340001007387 */ /* 0x0003e20000100800 */
[-C--:B0-----:R-:W-:Y:S02]  /*13dc0*/  LEA.HI.X.SX32 R92, R30, R5.reuse, 0x1, P0 ;  /* 0x000000051e5c7211 */ /* 0x081fe400000f0eff */
[CC--:B------:R-:W-:Y:S02]  /*13dd0*/  IADD3 R2, P0, PT, R32.reuse, R8.reuse, RZ ;  /* 0x0000000820027210 */ /* 0x0c0fe40007f1e0ff */
[----:B------:R-:W-:Y:S01]  /*13de0*/  IADD3 R28, P3, PT, R33, R8, RZ ;  /* 0x00000008211c7210 */ /* 0x000fe20007f7e0ff */
[----:B------:R-:W-:Y:S01]  /*13df0*/  STL [R1+0x53c], R92 ;  /* 0x00053c5c01007387 */ /* 0x000fe20000100800 */
[----:B------:R-:W-:-:S03]  /*13e00*/  LEA.HI.X.SX32 R3, R32, R5, 0x1, P0 ;  /* 0x0000000520037211 */ /* 0x000fc600000f0eff */
[----:B------:R-:W-:Y:S01]  /*13e10*/  STL [R1+0xd3c], R92 ;  /* 0x000d3c5c01007387 */ /* 0x000fe20000100800 */
[----:B------:R-:W-:-:S03]  /*13e20*/  LEA.HI.X.SX32 R29, R33, R5, 0x1, P3 ;  /* 0x00000005211d7211 */ /* 0x000fc600018f0eff */
[----:B------:R-:W-:Y:S04]  /*13e30*/  STL [R1+0x550], R2 ;  /* 0x0005500201007387 */ /* 0x000fe80000100800 */
[----:B------:R-:W-:Y:S01]  /*13e40*/  STL [R1+0xd40], R2 ;  /* 0x000d400201007387 */ /* 0x000fe20000100800 */
[----:B------:R-:W-:-:S03]  /*13e50*/  IADD3 R12, P2, PT, R53, R8, RZ ;  /* 0x00000008350c7210 */ /* 0x000fc60007f5e0ff */
[----:B------:R-:W-:Y:S01]  /*13e60*/  STL [R1+0x544], R89 ;  /* 0x0005445901007387 */ /* 0x000fe20000100800 */
[----:B------:R-:W-:-:S03]  /*13e70*/  IADD3 R84, P0, PT, R51, R8, RZ ;  /* 0x0000000833547210 */ /* 0x000fc60007f1e0ff */
[----:B------:R-:W-:Y:S01]  /*13e80*/  STL [R1+0xd44], R89 ;  /* 0x000d445901007387 */ /* 0x000fe20000100800 */
[----:B-1----:R-:W-:-:S03]  /*13e90*/  IADD3 R0, P3, PT, R55, R8, RZ ;  /* 0x0000000837007210 */ /* 0x002fc60007f7e0ff */
[----:B------:R-:W-:Y:S04]  /*13ea0*/  STL [R1+0x558], R28 ;  /* 0x0005581c01007387 */ /* 0x000fe80000100800 */
[----:B------:R-:W-:Y:S04]  /*13eb0*/  STL [R1+0xd48], R28 ;  /* 0x000d481c01007387 */ /* 0x000fe80000100800 */
[----:B------:R-:W-:Y:S01]  /*13ec0*/  STL [R1+0x54c], R3 ;  /* 0x00054c0301007387 */ /* 0x000fe20000100800 */
[----:B------:R-:W-:-:S03]  /*13ed0*/  LEA.HI.X.SX32 R85, R51, R5, 0x1, P0 ;  /* 0x0000000533557211 */ /* 0x000fc600000f0eff */
[----:B------:R0:W-:Y:S04]  /*13ee0*/  STL [R1+0xd4c], R3 ;  /* 0x000d4c0301007387 */ /* 0x0001e80000100800 */
[----:B------:R-:W-:Y:S04]  /*13ef0*/  STL [R1+0x554], R29 ;  /* 0x0005541d01007387 */ /* 0x000fe80000100800 */
[----:B------:R-:W-:Y:S01]  /*13f00*/  STL [R1+0xd50], R29 ;  /* 0x000d501d01007387 */ /* 0x000fe20000100800 */
[----:B------:R-:W-:-:S03]  /*13f10*/  LEA.HI.X.SX32 R13, R53, R5, 0x1, P2 ;  /* 0x00000005350d7211 */ /* 0x000fc600010f0eff */
[----:B------:R-:W-:Y:S01]  /*13f20*/  STL [R1+0x568], R12 ;  /* 0x0005680c01007387 */ /* 0x000fe20000100800 */
[----:B0-----:R-:W-:-:S03]  /*13f30*/  IADD3 R3, P0, PT, R60, R8, RZ ;  /* 0x000000083c037210 */ /* 0x001fc60007f1e0ff */
[----:B------:R0:W-:Y:S01]  /*13f40*/  STL [R1+0x570], R0 ;  /* 0x0005700001007387 */ /* 0x0001e20000100800 */
[----:B------:R-:W-:-:S03]  /*13f50*/  IADD3 R91, P2, PT, R63, R8, RZ ;  /* 0x000000083f5b7210 */ /* 0x000fc60007f5e0ff */
[----:B------:R-:W-:Y:S04]  /*13f60*/  STL [R1+0x560], R84 ;  /* 0x0005605401007387 */ /* 0x000fe80000100800 */
[----:B------:R-:W-:Y:S01]  /*13f70*/  STL [R1+0xd54], R84 ;  /* 0x000d545401007387 */ /* 0x000fe20000100800 */
[----:B0-----:R-:W-:-:S03]  /*13f80*/  LEA.HI.X.SX32 R0, R55, R5, 0x1, P3 ;  /* 0x0000000537007211 */ /* 0x001fc600018f0eff */
[----:B------:R-:W-:Y:S01]  /*13f90*/  STL [R1+0x55c], R85 ;  /* 0x00055c5501007387 */ /* 0x000fe20000100800 */
[----:B------:R-:W-:-:S03]  /*13fa0*/  LEA.HI.X.SX32 R29, R60, R5, 0x1, P0 ;  /* 0x000000053c1d7211 */ /* 0x000fc600000f0eff */
[----:B------:R-:W-:Y:S01]  /*13fb0*/  STL [R1+0xd58], R85 ;  /* 0x000d585501007387 */ /* 0x000fe20000100800 */
[----:B------:R-:W-:-:S03]  /*13fc0*/  IADD3 R90, P3, PT, R65, R8, RZ ;  /* 0x00000008415a7210 */ /* 0x000fc60007f7e0ff */
[----:B------:R0:W-:Y:S04]  /*13fd0*/  STL [R1+0x56c], R0 ;  /* 0x00056c0001007387 */ /* 0x0001e80000100800 */
[----:B------:R-:W-:Y:S04]  /*13fe0*/  STL [R1+0x564], R13 ;  /* 0x0005640d01007387 */ /* 0x000fe80000100800 */
[----:B------:R-:W-:Y:S01]  /*13ff0*/  STL [R1+0x578], R3 ;  /* 0x0005780301007387 */ /* 0x000fe20000100800 */
[----:B0-----:R-:W-:-:S03]  /*14000*/  LEA.HI.X.SX32 R0, R63, R5, 0x1, P2 ;  /* 0x000000053f007211 */ /* 0x001fc600010f0eff */
[----:B------:R-:W-:Y:S01]  /*14010*/  STL [R1+0xd5c], R3 ;  /* 0x000d5c0301007387 */ /* 0x000fe20000100800 */
[----:B------:R-:W-:-:S03]  /*14020*/  LEA.HI.X.SX32 R6, R65, R5, 0x1, P3 ;  /* 0x0000000541067211 */ /* 0x000fc600018f0eff */
[----:B------:R-:W-:Y:S04]  /*14030*/  STL [R1+0x580], R91 ;  /* 0x0005805b01007387 */ /* 0x000fe80000100800 */
[----:B------:R-:W-:Y:S01]  /*14040*/  STL [R1+0xd60], R91 ;  /* 0x000d605b01007387 */ /* 0x000fe20000100800 */
[----:B------:R-:W-:-:S03]  /*14050*/  IADD3 R63, P0, PT, R72, R8, RZ ;  /* 0x00000008483f7210 */ /* 0x000fc60007f1e0ff */
[----:B------:R-:W-:Y:S04]  /*14060*/  STL [R1+0x574], R29 ;  /* 0x0005741d01007387 */ /* 0x000fe80000100800 */
[----:B------:R-:W-:Y:S01]  /*14070*/  STL [R1+0xd64], R29 ;  /* 0x000d641d01007387 */ /* 0x000fe20000100800 */
[----:B------:R-:W-:-:S03]  /*14080*/  IADD3 R24, P2, PT, R71, R8, RZ ;  /* 0x0000000847187210 */ /* 0x000fc60007f5e0ff */
[----:B------:R-:W-:Y:S04]  /*14090*/  STL [R1+0x588], R90 ;  /* 0x0005885a01007387 */ /* 0x000fe80000100800 */
[----:B------:R-:W-:Y:S01]  /*140a0*/  STL [R1+0xd68], R90 ;  /* 0x000d685a01007387 */ /* 0x000fe20000100800 */
[----:B------:R-:W-:-:S03]  /*140b0*/  LEA.HI.X.SX32 R65, R72, R5, 0x1, P0 ;  /* 0x0000000548417211 */ /* 0x000fc600000f0eff */
[----:B------:R-:W-:Y:S04]  /*140c0*/  STL [R1+0x57c], R0 ;  /* 0x00057c0001007387 */ /* 0x000fe80000100800 */
[----:B------:R0:W-:Y:S01]  /*140d0*/  STL [R1+0xd6c], R0 ;  /* 0x000d6c0001007387 */ /* 0x0001e20000100800 */
[----:B------:R-:W-:-:S03]  /*140e0*/  IADD3 R81, P3, PT, R70, R8, RZ ;  /* 0x0000000846517210 */ /* 0x000fc60007f7e0ff */
[----:B------:R-:W-:Y:S01]  /*140f0*/  STL [R1+0x584], R6 ;  /* 0x0005840601007387 */ /* 0x000fe20000100800 */
[----:B------:R-:W-:-:S03]  /*14100*/  LEA.HI.X.SX32 R26, R71, R5, 0x1, P2 ;  /* 0x00000005471a7211 */ /* 0x000fc600010f0eff */
[----:B------:R-:W-:Y:S04]  /*14110*/  STL [R1+0xd70], R6 ;  /* 0x000d700601007387 */ /* 0x000fe80000100800 */
[----:B------:R-:W-:Y:S04]  /*14120*/  STL [R1+0x590], R63 ;  /* 0x0005903f01007387 */ /* 0x000fe80000100800 */
[----:B------:R-:W-:Y:S01]  /*14130*/  STL [R1+0xd74], R63 ;  /* 0x000d743f01007387 */ /* 0x000fe20000100800 */
[----:B0-----:R-:W-:-:S03]  /*14140*/  IADD3 R0, P0, PT, R69, R8, RZ ;  /* 0x0000000845007210 */ /* 0x001fc60007f1e0ff */
[----:B------:R-:W-:Y:S01]  /*14150*/  STL [R1+0x598], R24 ;  /* 0x0005981801007387 */ /* 0x000fe20000100800 */
[----:B------:R-:W-:-:S03]  /*14160*/  IMAD R66, R66, UR47, RZ ;  /* 0x0000002f42427c24 */ /* 0x000fc6000f8e02ff */
[----:B------:R-:W-:Y:S01]  /*14170*/  STL [R1+0xd78], R24 ;  /* 0x000d781801007387 */ /* 0x000fe20000100800 */
[----:B------:R-:W-:-:S03]  /*14180*/  LEA.HI.X.SX32 R82, R70, R5, 0x1, P3 ;  /* 0x0000000546527211 */ /* 0x000fc600018f0eff */
[----:B------:R-:W-:Y:S01]  /*14190*/  STL [R1+0x58c], R65 ;  /* 0x00058c4101007387 */ /* 0x000fe20000100800 */
[----:B------:R-:W-:-:S03]  /*141a0*/  IADD3 R29, P2, PT, R68, R8, RZ ;  /* 0x00000008441d7210 */ /* 0x000fc60007f5e0ff */
[----:B------:R0:W-:Y:S01]  /*141b0*/  STL [R1+0xd7c], R65 ;  /* 0x000d7c4101007387 */ /* 0x0001e20000100800 */
[----:B------:R-:W-:-:S03]  /*141c0*/  IADD3 R89, P3, PT, R67, R8, RZ ;  /* 0x0000000843597210 */ /* 0x000fc60007f7e0ff */
[----:B------:R-:W-:Y:S01]  /*141d0*/  STL [R1+0x5a0], R81 ;  /* 0x0005a05101007387 */ /* 0x000fe20000100800 */
[----:B------:R-:W-:-:S03]  /*141e0*/  IMAD R64, R64, UR48, RZ ;  /* 0x0000003040407c24 */ /* 0x000fc6000f8e02ff */
[----:B------:R-:W-:Y:S01]  /*141f0*/  STL [R1+0x594], R26 ;  /* 0x0005941a01007387 */ /* 0x000fe20000100800 */
[----:B------:R-:W-:Y:S01]  /*14200*/  IMAD R62, R62, UR49, RZ ;  /* 0x000000313e3e7c24 */ /* 0x000fe2000f8e02ff */
[-C--:B0-----:R-:W-:Y:S02]  /*14210*/  LEA.HI.X.SX32 R65, R69, R5.reuse, 0x1, P0 ;  /* 0x0000000545417211 */ /* 0x081fe400000f0eff */
[----:B------:R-:W3:Y:S01]  /*14220*/  LDL.LU R11, [R1+0x108] ;  /* 0x00010800010b7983 */ /* 0x000ee20000300800 */
[----:B------:R-:W-:-:S03]  /*14230*/  LEA.HI.X.SX32 R90, R68, R5, 0x1, P2 ;  /* 0x00000005445a7211 */ /* 0x000fc600010f0eff */
[----:B------:R-:W2:Y:S01]  /*14240*/  LDL R10, [R1+0x4a4] ;  /* 0x0004a400010a7983 */ /* 0x000ea20000100800 */
[----:B------:R-:W-:-:S03]  /*14250*/  IADD3 R4, P0, PT, R66, R8, RZ ;  /* 0x0000000842047210 */ /* 0x000fc60007f1e0ff */
[----:B------:R0:W-:Y:S01]  /*14260*/  STL [R1+0x5a8], R0 ;  /* 0x0005a80001007387 */ /* 0x0001e20000100800 */
[----:B------:R-:W-:-:S03]  /*14270*/  LEA.HI.X.SX32 R28, R67, R5, 0x1, P3 ;  /* 0x00000005431c7211 */ /* 0x000fc600018f0eff */
[----:B------:R-:W2:Y:S01]  /*14280*/  LDL R72, [R1+0x528] ;  /* 0x0005280001487983 */ /* 0x000ea20000100800 */
[----:B------:R-:W-:-:S03]  /*14290*/  IADD3 R7, P2, PT, R64, R8, RZ ;  /* 0x0000000840077210 */ /* 0x000fc60007f5e0ff */
[----:B------:R-:W-:Y:S01]  /*142a0*/  STL [R1+0x59c], R82 ;  /* 0x00059c5201007387 */ /* 0x000fe20000100800 */
[----:B------:R-:W-:Y:S01]  /*142b0*/  IMAD R61, R61, UR50, RZ ;  /* 0x000000323d3d7c24 */ /* 0x000fe2000f8e02ff */
[----:B------:R-:W-:Y:S02]  /*142c0*/  IADD3 R55, P3, PT, R62, R8, RZ ;  /* 0x000000083e377210 */ /* 0x000fe40007f7e0ff */
[----:B------:R-:W-:Y:S01]  /*142d0*/  STL [R1+0x5b0], R29 ;  /* 0x0005b01d01007387 */ /* 0x000fe20000100800 */
[----:B------:R-:W-:-:S03]  /*142e0*/  LEA.HI.X.SX32 R86, R66, R5, 0x1, P0 ;  /* 0x0000000542567211 */ /* 0x000fc600000f0eff */
[----:B------:R-:W-:Y:S01]  /*142f0*/  STL [R1+0x5a4], R65 ;  /* 0x0005a44101007387 */ /* 0x000fe20000100800 */
[----:B------:R-:W-:-:S03]  /*14300*/  IMAD R59, R59, UR51, RZ ;  /* 0x000000333b3b7c24 */ /* 0x000fc6000f8e02ff */
[----:B------:R-:W-:Y:S01]  /*14310*/  STL [R1+0x5b8], R89 ;  /* 0x0005b85901007387 */ /* 0x000fe20000100800 */
[----:B------:R-:W-:Y:S01]  /*14320*/  IMAD R58, R58, UR52, RZ ;  /* 0x000000343a3a7c24 */ /* 0x000fe2000f8e02ff */
[-C--:B------:R-:W-:Y:S02]  /*14330*/  LEA.HI.X.SX32 R64, R64, R5.reuse, 0x1, P2 ;  /* 0x0000000540407211 */ /* 0x080fe400010f0eff */
[----:B------:R-:W-:Y:S01]  /*14340*/  STL [R1+0x5ac], R90 ;  /* 0x0005ac5a01007387 */ /* 0x000fe20000100800 */
[----:B------:R-:W-:-:S03]  /*14350*/  LEA.HI.X.SX32 R60, R62, R5, 0x1, P3 ;  /* 0x000000053e3c7211 */ /* 0x000fc600018f0eff */
[----:B------:R-:W-:Y:S01]  /*14360*/  STL [R1+0x5b4], R28 ;  /* 0x0005b41c01007387 */ /* 0x000fe20000100800 */
[----:B------:R-:W-:-:S03]  /*14370*/  IADD3 R21, P0, PT, R61, R8, RZ ;  /* 0x000000083d157210 */ /* 0x000fc60007f1e0ff */
[----:B------:R-:W-:Y:S01]  /*14380*/  STL [R1+0x5c0], R4 ;  /* 0x0005c00401007387 */ /* 0x000fe20000100800 */
[----:B------:R-:W-:-:S03]  /*14390*/  IMAD R57, R57, UR53, RZ ;  /* 0x0000003539397c24 */ /* 0x000fc6000f8e02ff */
[----:B------:R-:W-:Y:S01]  /*143a0*/  STL [R1+0x5c8], R7 ;  /* 0x0005c80701007387 */ /* 0x000fe20000100800 */
[----:B------:R-:W-:-:S03]  /*143b0*/  IADD3 R78, P2, PT, R59, R8, RZ ;  /* 0x000000083b4e7210 */ /* 0x000fc60007f5e0ff */
[----:B------:R-:W-:Y:S01]  /*143c0*/  STL [R1+0x5bc], R86 ;  /* 0x0005bc5601007387 */ /* 0x000fe20000100800 */
[----:B------:R-:W-:Y:S01]  /*143d0*/  IMAD R56, R56, UR54, RZ ;  /* 0x0000003638387c24 */ /* 0x000fe2000f8e02ff */
[----:B------:R-:W-:Y:S02]  /*143e0*/  IADD3 R63, P3, PT, R58, R8, RZ ;  /* 0x000000083a3f7210 */ /* 0x000fe40007f7e0ff */
[----:B------:R-:W2:Y:S01]  /*143f0*/  LDL R62, [R1+0x524] ;  /* 0x00052400013e7983 */ /* 0x000ea20000100800 */
[----:B------:R-:W-:Y:S01]  /*14400*/  IMAD R54, R54, UR55, RZ ;  /* 0x0000003736367c24 */ /* 0x000fe2000f8e02ff */
[-C--:B------:R-:W-:Y:S02]  /*14410*/  LEA.HI.X.SX32 R22, R61, R5.reuse, 0x1, P0 ;  /* 0x000000053d167211 */ /* 0x080fe400000f0eff */
[----:B------:R-:W-:Y:S01]  /*14420*/  STL [R1+0x5d0], R55 ;  /* 0x0005d03701007387 */ /* 0x000fe20000100800 */
[----:B------:R-:W-:-:S03]  /*14430*/  LEA.HI.X.SX32 R79, R59, R5, 0x1, P2 ;  /* 0x000000053b4f7211 */ /* 0x000fc600010f0eff */
[----:B------:R-:W-:Y:S01]  /*14440*/  STL [R1+0x5c4], R64 ;  /* 0x0005c44001007387 */ /* 0x000fe20000100800 */
[----:B------:R-:W-:-:S03]  /*14450*/  IADD3 R3, P0, PT, R57, R8, RZ ;  /* 0x0000000839037210 */ /* 0x000fc60007f1e0ff */
[----:B------:R-:W-:Y:S01]  /*14460*/  STL [R1+0x5cc], R60 ;  /* 0x0005cc3c01007387 */ /* 0x000fe20000100800 */
[----:B------:R-:W-:-:S03]  /*14470*/  LEA.HI.X.SX32 R24, R58, R5, 0x1, P3 ;  /* 0x000000053a187211 */ /* 0x000fc600018f0eff */
[----:B------:R-:W2:Y:S01]  /*14480*/  LDL R61, [R1+0x4e8] ;  /* 0x0004e800013d7983 */ /* 0x000ea20000100800 */
[----:B------:R-:W-:Y:S01]  /*14490*/  IMAD R52, R52, UR56, RZ ;  /* 0x0000003834347c24 */ /* 0x000fe2000f8e02ff */
[-C--:B------:R-:W-:Y:S02]  /*144a0*/  IADD3 R92, P2, PT, R56, R8.reuse, RZ ;  /* 0x00000008385c7210 */ /* 0x080fe40007f5e0ff */
[----:B------:R-:W-:Y:S01]  /*144b0*/  STL [R1+0x5d8], R21 ;  /* 0x0005d81501007387 */ /* 0x000fe20000100800 */
[----:B------:R-:W-:-:S03]  /*144c0*/  IADD3 R83, P3, PT, R54, R8, RZ ;  /* 0x0000000836537210 */ /* 0x000fc60007f7e0ff */
[----:B------:R-:W2:Y:S01]  /*144d0*/  LDL R59, [R1+0x4e4] ;  /* 0x0004e400013b7983 */ /* 0x000ea20000100800 */
[----:B------:R-:W-:Y:S01]  /*144e0*/  IMAD R50, R50, UR57, RZ ;  /* 0x0000003932327c24 */ /* 0x000fe2000f8e02ff */
[----:B------:R-:W-:Y:S02]  /*144f0*/  LEA.HI.X.SX32 R91, R57, R5, 0x1, P0 ;  /* 0x00000005395b7211 */ /* 0x000fe400000f0eff */
[----:B------:R-:W-:Y:S01]  /*14500*/  STL [R1+0x5e8], R63 ;  /* 0x0005e83f01007387 */ /* 0x000fe20000100800 */
[----:B------:R-:W-:-:S03]  /*14510*/  IMAD R49, R49, UR58, RZ ;  /* 0x0000003a31317c24 */ /* 0x000fc6000f8e02ff */
[----:B------:R-:W-:Y:S01]  /*14520*/  STL [R1+0x5e0], R78 ;  /* 0x0005e04e01007387 */ /* 0x000fe20000100800 */
[----:B------:R-:W-:-:S03]  /*14530*/  LEA.HI.X.SX32 R2, R56, R5, 0x1, P2 ;  /* 0x0000000538027211 */ /* 0x000fc600010f0eff */
[----:B------:R-:W-:Y:S01]  /*14540*/  STL [R1+0x5d4], R22 ;  /* 0x0005d41601007387 */ /* 0x000fe20000100800 */
[----:B------:R-:W-:-:S03]  /*14550*/  LEA.HI.X.SX32 R93, R54, R5, 0x1, P3 ;  /* 0x00000005365d7211 */ /* 0x000fc600018f0eff */
[----:B------:R-:W-:Y:S01]  /*14560*/  STL [R1+0x5dc], R79 ;  /* 0x0005dc4f01007387 */ /* 0x000fe20000100800 */
[----:B------:R-:W-:-:S03]  /*14570*/  IADD3 R67, P0, PT, R52, R8, RZ ;  /* 0x0000000834437210 */ /* 0x000fc60007f1e0ff */
[----:B------:R-:W-:Y:S01]  /*14580*/  STL [R1+0x5e4], R24 ;  /* 0x0005e41801007387 */ /* 0x000fe20000100800 */
[----:B------:R-:W-:Y:S01]  /*14590*/  IMAD R48, R48, UR59, RZ ;  /* 0x0000003b30307c24 */ /* 0x000fe2000f8e02ff */
[-C--:B------:R-:W-:Y:S02]  /*145a0*/  IADD3 R51, P2, PT, R50, R8.reuse, RZ ;  /* 0x0000000832337210 */ /* 0x080fe40007f5e0ff */
[----:B------:R-:W-:Y:S01]  /*145b0*/  STL [R1+0x5f0], R3 ;  /* 0x0005f00301007387 */ /* 0x000fe20000100800 */
[----:B------:R-:W-:Y:S01]  /*145c0*/  IMAD R47, R47, UR60, RZ ;  /* 0x0000003c2f2f7c24 */ /* 0x000fe2000f8e02ff */
[----:B------:R-:W-:Y:S02]  /*145d0*/  IADD3 R19, P3, PT, R49, R8, RZ ;  /* 0x0000000831137210 */ /* 0x000fe40007f7e0ff */
[----:B------:R-:W-:Y:S01]  /*145e0*/  STL [R1+0x5f8], R92 ;  /* 0x0005f85c01007387 */ /* 0x000fe20000100800 */
[----:B------:R-:W-:Y:S01]  /*145f0*/  IMAD R46, R46, UR61, RZ ;  /* 0x0000003d2e2e7c24 */ /* 0x000fe2000f8e02ff */
[----:B------:R-:W-:-:S02]  /*14600*/  LEA.HI.X.SX32 R66, R52, R5, 0x1, P0 ;  /* 0x0000000534427211 */ /* 0x000fc400000f0eff */
[----:B------:R-:W-:Y:S01]  /*14610*/  STL [R1+0x5ec], R91 ;  /* 0x0005ec5b01007387 */ /* 0x000fe20000100800 */
[----:B------:R-:W-:-:S03]  /*14620*/  LEA.HI.X.SX32 R53, R50, R5, 0x1, P2 ;  /* 0x0000000532357211 */ /* 0x000fc600010f0eff */
[----:B------:R-:W-:Y:S01]  /*14630*/  STL [R1+0x600], R83 ;  /* 0x0006005301007387 */ /* 0x000fe20000100800 */
[----:B------:R-:W-:-:S03]  /*14640*/  IMAD R45, R45, UR62, RZ ;  /* 0x0000003e2d2d7c24 */ /* 0x000fc6000f8e02ff */
[----:B------:R-:W-:Y:S01]  /*14650*/  STL [R1+0x5f4], R2 ;  /* 0x0005f40201007387 */ /* 0x000fe20000100800 */
[----:B------:R-:W-:-:S03]  /*14660*/  LEA.HI.X.SX32 R20, R49, R5, 0x1, P3 ;  /* 0x0000000531147211 */ /* 0x000fc600018f0eff */
[----:B------:R-:W-:Y:S01]  /*14670*/  STL [R1+0x5fc], R93 ;  /* 0x0005fc5d01007387 */ /* 0x000fe20000100800 */
[-C--:B------:R-:W-:Y:S02]  /*14680*/  IADD3 R76, P0, PT, R48, R8.reuse, RZ ;  /* 0x00000008304c7210 */ /* 0x080fe40007f1e0ff */
[-C--:B0-----:R-:W-:Y:S01]  /*14690*/  IADD3 R0, P2, PT, R47, R8.reuse, RZ ;  /* 0x000000082f007210 */ /* 0x081fe20007f5e0ff */
[----:B------:R-:W2:Y:S01]  /*146a0*/  LDL.LU R52, [R1+0x104] ;  /* 0x0001040001347983 */ /* 0x000ea20000300800 */
[----:B------:R-:W-:Y:S01]  /*146b0*/  IMAD R44, R44, UR63, RZ ;  /* 0x0000003f2c2c7c24 */ /* 0x000fe2000f8e02ff */
[----:B------:R-:W-:Y:S02]  /*146c0*/  IADD3 R84, P3, PT, R46, R8, RZ ;  /* 0x000000082e547210 */ /* 0x000fe40007f7e0ff */
        /* <DEDUP_REMOVED lines=9> */
[----:B------:R-:W-:-:S03]  /*14760*/  LEA.HI.X.SX32 R85, R46, R5, 0x1, P3 ;  /* 0x000000052e557211 */ /* 0x000fc600018f0eff */
[----:B------:R-:W-:Y:S01]  /*14770*/  STL [R1+0x614], R20 ;  /* 0x0006141401007387 */ /* 0x000fe20000100800 */
[-C--:B------:R-:W-:Y:S01]  /*14780*/  IADD3 R56, P2, PT, R44, R8.reuse, RZ ;  /* 0x000000082c387210 */ /* 0x080fe20007f5e0ff */
[----:B------:R-:W-:Y:S02]  /*14790*/  IMAD R42, R42, UR65, RZ ;  /* 0x000000412a2a7c24 */ /* 0x000fe4000f8e02ff */
[----:B------:R-:W-:Y:S01]  /*147a0*/  STL [R1+0x628], R0 ;  /* 0x0006280001007387 */ /* 0x000fe20000100800 */
[----:B------:R-:W-:-:S03]  /*147b0*/  IADD3 R69, P3, PT, R43, R8, RZ ;  /* 0x000000082b457210 */ /* 0x000fc60007f7e0ff */
[----:B------:R-:W-:Y:S01]  /*147c0*/  STL [R1+0x620], R76 ;  /* 0x0006204c01007387 */ /* 0x000fe20000100800 */
[-C--:B------:R-:W-:Y:S01]  /*147d0*/  LEA.HI.X.SX32 R46, R45, R5.reuse, 0x1, P0 ;  /* 0x000000052d2e7211 */ /* 0x080fe200000f0eff */
[----:B------:R-:W-:Y:S02]  /*147e0*/  IMAD R41, R41, UR66, RZ ;  /* 0x0000004229297c24 */ /* 0x000fe4000f8e02ff */
        /* <DEDUP_REMOVED lines=8> */
[----:B------:R-:W-:-:S03]  /*14870*/  IADD3 R17, P2, PT, R41, R8, RZ ;  /* 0x0000000829117210 */ /* 0x000fc60007f5e0ff */
[----:B------:R-:W-:Y:S01]  /*14880*/  STL [R1+0x638], R47 ;  /* 0x0006382f01007387 */ /* 0x000fe20000100800 */
[----:B----4-:R-:W-:-:S03]  /*14890*/  IMAD R39, R39, UR23, RZ ;  /* 0x0000001727277c24 */ /* 0x010fc6000f8e02ff */
[----:B------:R-:W-:Y:S01]  /*148a0*/  STL [R1+0x640], R56 ;  /* 0x0006403801007387 */ /* 0x000fe20000100800 */
[----:B------:R-:W-:-:S03]  /*148b0*/  IADD3 R74, P3, PT, R40, R8, RZ ;  /* 0x00000008284a7210 */ /* 0x000fc60007f7e0ff */
[----:B------:R-:W-:Y:S01]  /*148c0*/  STL [R1+0x634], R46 ;  /* 0x0006342e01007387 */ /* 0x000fe20000100800 */
[----:B------:R-:W-:-:S03]  /*148d0*/  LEA.HI.X.SX32 R33, R42, R5, 0x1, P0 ;  /* 0x000000052a217211 */ /* 0x000fc600000f0eff */
[----:B------:R-:W-:Y:S01]  /*148e0*/  STL [R1+0x648], R69 ;  /* 0x0006484501007387 */ /* 0x000fe20000100800 */
[----:B------:R-:W-:-:S03]  /*148f0*/  LEA.HI.X.SX32 R18, R41, R5, 0x1, P2 ;  /* 0x0000000529127211 */ /* 0x000fc600010f0eff */
[----:B------:R-:W-:Y:S01]  /*14900*/  STL [R1+0x63c], R54 ;  /* 0x00063c3601007387 */ /* 0x000fe20000100800 */
[----:B------:R-:W-:-:S03]  /*14910*/  LEA.HI.X.SX32 R75, R40, R5, 0x1, P3 ;  /* 0x00000005284b7211 */ /* 0x000fc600018f0eff */
[----:B------:R-:W-:Y:S01]  /*14920*/  STL [R1+0x644], R68 ;  /* 0x0006444401007387 */ /* 0x000fe20000100800 */
[----:B------:R-:W-:-:S03]  /*14930*/  IADD3 R45, P0, PT, R39, R8, RZ ;  /* 0x00000008272d7210 */ /* 0x000fc60007f1e0ff */
[----:B------:R-:W4:Y:S04]  /*14940*/  LDL R42, [R1+0x5a8] ;  /* 0x0005a800012a7983 */ /* 0x000f280000100800 */
[----:B------:R-:W-:Y:S04]  /*14950*/  STL [R1+0x650], R32 ;  /* 0x0006502001007387 */ /* 0x000fe80000100800 */
[----:B------:R-:W2:Y:S04]  /*14960*/  LDL.LU R41, [R1+0xfc] ;  /* 0x0000fc0001297983 */ /* 0x000ea80000300800 */
[----:B------:R-:W-:Y:S04]  /*14970*/  STL [R1+0x658], R17 ;  /* 0x0006581101007387 */ /* 0x000fe80000100800 */
[----:B------:R-:W-:Y:S01]  /*14980*/  STL [R1+0x64c], R33 ;  /* 0x00064c2101007387 */ /* 0x000fe20000100800 */
[----:B------:R-:W-:-:S03]  /*14990*/  LEA.HI.X.SX32 R40, R39, R5, 0x1, P0 ;  /* 0x0000000527287211 */ /* 0x000fc600000f0eff */
[----:B------:R-:W-:Y:S04]  /*149a0*/  STL [R1+0x660], R74 ;  /* 0x0006604a01007387 */ /* 0x000fe80000100800 */
[----:B------:R-:W-:Y:S04]  /*149b0*/  STL [R1+0x654], R18 ;  /* 0x0006541201007387 */ /* 0x000fe80000100800 */
[----:B------:R-:W-:Y:S04]  /*149c0*/  STL [R1+0x65c], R75 ;  /* 0x00065c4b01007387 */ /* 0x000fe80000100800 */
[----:B------:R-:W-:Y:S04]  /*149d0*/  STL [R1+0x668], R45 ;  /* 0x0006682d01007387 */ /* 0x000fe80000100800 */
[----:B------:R-:W2:Y:S01]  /*149e0*/  LDL.LU R39, [R1+0x100] ;  /* 0x0001000001277983 */ /* 0x000ea20000300800 */
[----:B------:R-:W-:Y:S01]  /*149f0*/  IMAD R38, R38, UR67, RZ ;  /* 0x0000004326267c24 */ /* 0x000fe2000f8e02ff */
[----:B------:R-:W0:Y:S04]  /*14a00*/  S2R R27, SR_TID.X ;  /* 0x00000000001b7919 */ /* 0x000e280000002100 */
[----:B------:R-:W-:-:S04]  /*14a10*/  IADD3 R44, P2, PT, R38, R8, RZ ;  /* 0x00000008262c7210 */ /* 0x000fc80007f5e0ff */
[----:B------:R-:W-:Y:S02]  /*14a20*/  LEA.HI.X.SX32 R43, R38, R5, 0x1, P2 ;  /* 0x00000005262b7211 */ /* 0x000fe400010f0eff */
[----:B------:R-:W1:Y:S01]  /*14a30*/  LDC R38, c[0x0][0x3a0] ;  /* 0x0000e800ff267b82 */ /* 0x000e620000000800 */
[----:B------:R-:W-:-:S05]  /*14a40*/  IMAD R36, R36, UR69, RZ ;  /* 0x0000004524247c24 */ /* 0x000fca000f8e02ff */
[----:B------:R-:W-:Y:S01]  /*14a50*/  IADD3 R58, P0, PT, R36, R8, RZ ;  /* 0x00000008243a7210 */ /* 0x000fe20007f1e0ff */
[----:B------:R-:W-:-:S03]  /*14a60*/  IMAD R37, R37, UR68, RZ ;  /* 0x0000004425257c24 */ /* 0x000fc6000f8e02ff */
[----:B------:R-:W-:Y:S01]  /*14a70*/  LEA.HI.X.SX32 R57, R36, R5, 0x1, P0 ;  /* 0x0000000524397211 */ /* 0x000fe200000f0eff */
[----:B------:R-:W-:Y:S01]  /*14a80*/  IMAD R23, R23, UR73, RZ ;  /* 0x0000004917177c24 */ /* 0x000fe2000f8e02ff */
[----:B------:R-:W-:Y:S01]  /*14a90*/  IADD3 R49, P3, PT, R37, R8, RZ ;  /* 0x0000000825317210 */ /* 0x000fe20007f7e0ff */
[----:B------:R-:W-:Y:S02]  /*14aa0*/  IMAD R35, R35, UR70, RZ ;  /* 0x0000004623237c24 */ /* 0x000fe4000f8e02ff */
[----:B-1----:R-:W-:Y:S01]  /*14ab0*/  VIADD R73, R38, 0x7f ;  /* 0x0000007f26497836 */ /* 0x002fe20000000000 */
[----:B0-----:R-:W-:-:S04]  /*14ac0*/  LOP3.LUT R27, R27, 0x7f, RZ, 0xc0, !PT ;  /* 0x0000007f1b1b7812 */ /* 0x001fc800078ec0ff */
[----:B------:R-:W-:Y:S01]  /*14ad0*/  ISETP.GT.AND P0, PT, R73, 0x7f, PT ;  /* 0x0000007f4900780c */ /* 0x000fe20003f04270 */
[----:B------:R-:W-:-:S03]  /*14ae0*/  IMAD R34, R34, UR71, RZ ;  /* 0x0000004722227c24 */ /* 0x000fc6000f8e02ff */
[----:B------:R-:W-:Y:S01]  /*14af0*/  ISETP.LT.AND P0, PT, R27, R38, P0 ;  /* 0x000000261b00720c */ /* 0x000fe20000701270 */
[----:B------:R-:W-:Y:S01]  /*14b00*/  STL [R1+0x670], R44 ;  /* 0x0006702c01007387 */ /* 0x000fe20000100800 */
[-C--:B------:R-:W-:Y:S02]  /*14b10*/  LEA.HI.X.SX32 R48, R37, R5.reuse, 0x1, P3 ;  /* 0x0000000525307211 */ /* 0x080fe400018f0eff */
[-C--:B------:R-:W-:Y:S01]  /*14b20*/  IADD3 R9, P6, PT, R23, R8.reuse, RZ ;  /* 0x0000000817097210 */ /* 0x080fe20007fde0ff */
[----:B------:R-:W-:Y:S01]  /*14b30*/  STL [R1+0x664], R40 ;  /* 0x0006642801007387 */ /* 0x000fe20000100800 */
[-C--:B------:R-:W-:Y:S01]  /*14b40*/  IADD3 R71, P2, PT, R35, R8.reuse, RZ ;  /* 0x0000000823477210 */ /* 0x080fe20007f5e0ff */
[----:B------:R-:W-:Y:S01]  /*14b50*/  IMAD R25, R25, UR72, RZ ;  /* 0x0000004819197c24 */ /* 0x000fe2000f8e02ff */
[----:B------:R-:W-:Y:S01]  /*14b60*/  IADD3 R30, P3, PT, R34, R8, RZ ;  /* 0x00000008221e7210 */ /* 0x000fe20007f7e0ff */
[----:B------:R-:W-:Y:S01]  /*14b70*/  STL [R1+0x678], R49 ;  /* 0x0006783101007387 */ /* 0x000fe20000100800 */
[----:B------:R-:W-:-:S03]  /*14b80*/  LEA.HI.X.SX32 R50, R23, R5, 0x1, P6 ;  /* 0x0000000517327211 */ /* 0x000fc600030f0eff */
[----:B------:R-:W-:Y:S01]  /*14b90*/  STL [R1+0x66c], R43 ;  /* 0x00066c2b01007387 */ /* 0x000fe20000100800 */
[----:B------:R-:W-:-:S03]  /*14ba0*/  IADD3 R15, P5, PT, R25, R8, RZ ;  /* 0x00000008190f7210 */ /* 0x000fc60007fbe0ff */
[----:B------:R-:W-:Y:S01]  /*14bb0*/  STL [R1+0x674], R48 ;  /* 0x0006743001007387 */ /* 0x000fe20000100800 */
[----:B------:R-:W-:-:S03]  /*14bc0*/  PRMT R14, RZ, 0x7610, R14 ;  /* 0x00007610ff0e7816 */ /* 0x000fc6000000000e */
[----:B------:R-:W-:Y:S01]  /*14bd0*/  STL [R1+0x67c], R58 ;  /* 0x00067c3a01007387 */ /* 0x000fe20000100800 */
[----:B------:R-:W-:-:S03]  /*14be0*/  @P0 IMAD.MOV.U32 R8, RZ, RZ, R9 ;  /* 0x000000ffff080224 */ /* 0x000fc600078e0009 */
[----:B------:R-:W-:Y:S04]  /*14bf0*/  STL [R1+0x680], R71 ;  /* 0x0006804701007387 */ /* 0x000fe80000100800 */
[----:B------:R-:W-:Y:S01]  /*14c00*/  STL [R1+0x684], R30 ;  /* 0x0006841e01007387 */ /* 0x000fe20000100800 */
[----:B------:R-:W-:-:S03]  /*14c10*/  LEA.HI.X.SX32 R70, R35, R5, 0x1, P2 ;  /* 0x0000000523467211 */ /* 0x000fc600010f0eff */
[----:B------:R0:W-:Y:S01]  /*14c20*/  STL [R1+0x40c], R9 ;  /* 0x00040c0901007387 */ /* 0x0001e20000100800 */
[-C--:B------:R-:W-:Y:S02]  /*14c30*/  LEA.HI.X.SX32 R31, R34, R5.reuse, 0x1, P3 ;  /* 0x00000005221f7211 */ /* 0x080fe400018f0eff */
[----:B------:R-:W-:Y:S01]  /*14c40*/  LEA.HI.X.SX32 R16, R25, R5, 0x1, P5 ;  /* 0x0000000519107211 */ /* 0x000fe200028f0eff */
[----:B------:R-:W-:Y:S01]  /*14c50*/  STL [R1+0x688], R15 ;  /* 0x0006880f01007387 */ /* 0x000fe20000100800 */
[----:B0-----:R-:W-:-:S03]  /*14c60*/  @P0 IMAD.MOV.U32 R9, RZ, RZ, R50 ;  /* 0x000000ffff090224 */ /* 0x001fc600078e0032 */
[----:B------:R-:W-:Y:S04]  /*14c70*/  STL [R1+0x3f8], R57 ;  /* 0x0003f83901007387 */ /* 0x000fe80000100800 */
[----:B------:R0:W4:Y:S04]  /*14c80*/  @P0 LDG.E.U8 R14, desc[UR14][R8.64] ;  /* 0x0000000e080e0981 */ /* 0x000128000c1e1100 */
[----:B------:R-:W-:Y:S04]  /*14c90*/  STL [R1+0x400], R70 ;  /* 0x0004004601007387 */ /* 0x000fe80000100800 */
[----:B------:R-:W-:Y:S01]  /*14ca0*/  STL [R1+0x3fc], R50 ;  /* 0x0003fc3201007387 */ /* 0x000fe20000100800 */
[----:B0-----:R-:W-:-:S03]  /*14cb0*/  PRMT R8, RZ, 0x7610, R8 ;  /* 0x00007610ff087816 */ /* 0x001fc60000000008 */
[----:B------:R-:W-:Y:S01]  /*14cc0*/  STL [R1+0x404], R31 ;  /* 0x0004041f01007387 */ /* 0x000fe20000100800 */
[----:B------:R-:W-:-:S03]  /*14cd0*/  PRMT R5, RZ, 0x7610, R5 ;  /* 0x00007610ff057816 */ /* 0x000fc60000000005 */
[----:B------:R-:W-:Y:S04]  /*14ce0*/  STL [R1+0x408], R16 ;  /* 0x0004081001007387 */ /* 0x000fe80000100800 */
[----:B--2---:R-:W-:Y:S04]  /*14cf0*/  STS.U8 [R80+UR6+0x3780], R39 ;  /* 0x0037802750007988 */ /* 0x004fe80008000006 */
[----:B------:R-:W-:Y:S04]  /*14d00*/  STS.U8 [R80+UR6+0x7780], R41 ;  /* 0x0077802950007988 */ /* 0x000fe80008000006 */
[----:B---3--:R0:W-:Y:S02]  /*14d10*/  STS.U8 [R80+UR6+0x3b80], R11 ;  /* 0x003b800b50007988 */ /* 0x0081e40008000006 */
[----:B0-----:R-:W-:-:S02]  /*14d20*/  @P0 IMAD.MOV.U32 R11, RZ, RZ, R10 ;  /* 0x000000ffff0b0224 */ /* 0x001fc400078e000a */
[----:B------:R-:W-:Y:S02]  /*14d30*/  @P0 IMAD.MOV.U32 R10, RZ, RZ, R87 ;  /* 0x000000ffff0a0224 */ /* 0x000fe400078e0057 */
[----:B------:R-:W2:Y:S04]  /*14d40*/  LDL.LU R87, [R1+0xd80] ;  /* 0x000d800001577983 */ /* 0x000ea80000300800 */
[----:B------:R0:W3:Y:S01]  /*14d50*/  @P0 LDG.E.U8 R8, desc[UR14][R10.64] ;  /* 0x0000000e0a080981 */ /* 0x0000e2000c1e1100 */
[----:B------:R-:W-:-:S03]  /*14d60*/  PRMT R9, RZ, 0x7610, R9 ;  /* 0x00007610ff097816 */ /* 0x000fc60000000009 */
[----:B------:R1:W-:Y:S04]  /*14d70*/  STS.U8 [R80+UR6+0x7b80], R52 ;  /* 0x007b803450007988 */ /* 0x0003e80008000006 */
[----:B------:R-:W3:Y:S01]  /*14d80*/  LDL R50, [R1+0x4ac] ;  /* 0x0004ac0001327983 */ /* 0x000ee20000100800 */
[----:B0-----:R-:W-:Y:S02]  /*14d90*/  @P0 IMAD.MOV.U32 R10, RZ, RZ, R61 ;  /* 0x000000ffff0a0224 */ /* 0x001fe400078e003d */
[----:B------:R-:W-:Y:S01]  /*14da0*/  @P0 IMAD.MOV.U32 R11, RZ, RZ, R59 ;  /* 0x000000ffff0b0224 */ /* 0x000fe200078e003b */
[----:B------:R-:W-:Y:S04]  /*14db0*/  STS.U8 [R80+UR6+0x3f80], R88 ;  /* 0x003f805850007988 */ /* 0x000fe80008000006 */
[----:B------:R0:W3:Y:S04]  /*14dc0*/  @P0 LDG.E.U8 R5, desc[UR14][R10.64] ;  /* 0x0000000e0a050981 */ /* 0x0000e8000c1e1100 */
[----:B-1----:R-:W3:Y:S04]  /*14dd0*/  LDL R52, [R1+0x4b0] ;  /* 0x0004b00001347983 */ /* 0x002ee80000100800 */
[----:B------:R-:W3:Y:S01]  /*14de0*/  LDL R59, [R1+0x4ec] ;  /* 0x0004ec00013b7983 */ /* 0x000ee20000100800 */
[----:B0-----:R-:W-:-:S02]  /*14df0*/  @P0 IMAD.MOV.U32 R10, RZ, RZ, R72 ;  /* 0x000000ffff0a0224 */ /* 0x001fc400078e0048 */
[----:B------:R-:W-:Y:S01]  /*14e00*/  @P0 IMAD.MOV.U32 R11, RZ, RZ, R62 ;  /* 0x000000ffff0b0224 */ /* 0x000fe200078e003e */
[----:B------:R-:W3:Y:S04]  /*14e10*/  LDL R61, [R1+0x4f0] ;  /* 0x0004f000013d7983 */ /* 0x000ee80000100800 */
[----:B------:R0:W3:Y:S04]  /*14e20*/  @P0 LDG.E.U8 R9, desc[UR14][R10.64] ;  /* 0x0000000e0a090981 */ /* 0x0000e8000c1e1100 */
[----:B------:R-:W3:Y:S04]  /*14e30*/  LDL R62, [R1+0x52c] ;  /* 0x00052c00013e7983 */ /* 0x000ee80000100800 */
[----:B------:R-:W3:Y:S01]  /*14e40*/  LDL R72, [R1+0x530] ;  /* 0x0005300001487983 */ /* 0x000ee20000100800 */
[----:B0-----:R-:W-:-:S02]  /*14e50*/  PRMT R11, RZ, 0x7610, R11 ;  /* 0x00007610ff0b7816 */ /* 0x001fc4000000000b */
[----:B------:R-:W-:-:S04]  /*14e60*/  PRMT R10, RZ, 0x7610, R10 ;  /* 0x00007610ff0a7816 */ /* 0x000fc8000000000a */
[----:B------:R4:W3:Y:S02]  /*14e70*/  @P0 LDG.E.U8 R11, desc[UR14][R12.64] ;  /* 0x0000000e0c0b0981 */ /* 0x0008e4000c1e1100 */
[----:B----4-:R-:W-:Y:S02]  /*14e80*/  @P0 IMAD.MOV.U32 R12, RZ, RZ, R42 ;  /* 0x000000ffff0c0224 */ /* 0x010fe400078e002a */
[----:B------:R-:W-:Y:S02]  /*14e90*/  @P0 IMAD.MOV.U32 R13, RZ, RZ, R65 ;  /* 0x000000ffff0d0224 */ /* 0x000fe400078e0041 */
[----:B------:R-:W4:Y:S04]  /*14ea0*/  LDL.LU R65, [R1+0xd7c] ;  /* 0x000d7c0001417983 */ /* 0x000f280000300800 */
[----:B------:R0:W4:Y:S02]  /*14eb0*/  @P0 LDG.E.U8 R10, desc[UR14][R12.64] ;  /* 0x0000000e0c0a0981 */ /* 0x000124000c1e1100 */
[----:B0-----:R-:W-:-:S02]  /*14ec0*/  @P0 IMAD.MOV.U32 R12, RZ, RZ, R63 ;  /* 0x000000ffff0c0224 */ /* 0x001fc400078e003f */
[----:B------:R-:W-:Y:S02]  /*14ed0*/  @P0 IMAD.MOV.U32 R13, RZ, RZ, R24 ;  /* 0x000000ffff0d0224 */ /* 0x000fe400078e0018 */
[----:B------:R-:W4:Y:S04]  /*14ee0*/  LDL.LU R24, [R1+0xd78] ;  /* 0x000d780001187983 */ /* 0x000f280000300800 */
[----:B------:R-:W4:Y:S04]  /*14ef0*/  LDL.LU R63, [R1+0xd74] ;  /* 0x000d7400013f7983 */ /* 0x000f280000300800 */
[----:B------:R-:W4:Y:S04]  /*14f00*/  LDL R41, [R1+0x56c] ;  /* 0x00056c0001297983 */ /* 0x000f280000100800 */
[----:B------:R-:W4:Y:S04]  /*14f10*/  LDL R42, [R1+0x570] ;  /* 0x00057000012a7983 */ /* 0x000f280000100800 */
[----:B--2---:R-:W-:Y:S04]  /*14f20*/  STS.U8 [R80+UR6+0x7f80], R87 ;  /* 0x007f805750007988 */ /* 0x004fe80008000006 */
[----:B---3--:R0:W-:Y:S02]  /*14f30*/  STS.U8 [R27+UR6+0x10000], R8 ;  /* 0x010000081b007988 */ /* 0x0081e40008000006 */
[----:B0-----:R-:W-:-:S06]  /*14f40*/  PRMT R8, RZ, 0x7610, R8 ;  /* 0x00007610ff087816 */ /* 0x001fcc0000000008 */
[----:B------:R0:W2:Y:S04]  /*14f50*/  @P0 LDG.E.U8 R8, desc[UR14][R12.64] ;  /* 0x0000000e0c080981 */ /* 0x0000a8000c1e1100 */
[----:B------:R1:W-:Y:S01]  /*14f60*/  STS.U8 [R27+UR6+0x10400], R5 ;  /* 0x010400051b007988 */ /* 0x0003e20008000006 */
[----:B0-----:R-:W-:Y:S02]  /*14f70*/  @P0 IMAD.MOV.U32 R12, RZ, RZ, R0 ;  /* 0x000000ffff0c0224 */ /* 0x001fe400078e0000 */
[----:B------:R-:W-:Y:S01]  /*14f80*/  @P0 IMAD.MOV.U32 R13, RZ, RZ, R6 ;  /* 0x000000ffff0d0224 */ /* 0x000fe200078e0006 */
[----:B-1----:R-:W-:Y:S01]  /*14f90*/  PRMT R5, RZ, 0x7610, R5 ;  /* 0x00007610ff057816 */ /* 0x002fe20000000005 */
[----:B------:R-:W3:Y:S04]  /*14fa0*/  LDL.LU R6, [R1+0xd70] ;  /* 0x000d700001067983 */ /* 0x000ee80000300800 */
[----:B------:R0:W-:Y:S04]  /*14fb0*/  STS.U8 [R27+UR6+0x10800], R9 ;  /* 0x010800091b007988 */ /* 0x0001e80008000006 */
[----:B------:R1:W3:Y:S04]  /*14fc0*/  @P0 LDG.E.U8 R5, desc[UR14][R12.64] ;  /* 0x0000000e0c050981 */ /* 0x0002e8000c1e1100 */
[----:B------:R-:W3:Y:S01]  /*14fd0*/  LDL.LU R0, [R1+0xd6c] ;  /* 0x000d6c0001007983 */ /* 0x000ee20000300800 */
[----:B0-----:R-:W-:Y:S01]  /*14fe0*/  PRMT R9, RZ, 0x7610, R9 ;  /* 0x00007610ff097816 */ /* 0x001fe20000000009 */
[----:B-1----:R-:W-:-:S02]  /*14ff0*/  @P0 IMAD.MOV.U32 R12, RZ, RZ, R45 ;  /* 0x000000ffff0c0224 */ /* 0x002fc400078e002d */
[----:B------:R-:W-:Y:S01]  /*15000*/  @P0 IMAD.MOV.U32 R13, RZ, RZ, R40 ;  /* 0x000000ffff0d0224 */ /* 0x000fe200078e0028 */
[----:B------:R0:W-:Y:S04]  /*15010*/  STS.U8 [R27+UR6+0x10c00], R11 ;  /* 0x010c000b1b007988 */ /* 0x0001e80008000006 */
[----:B------:R1:W3:Y:S04]  /*15020*/  @P0 LDG.E.U8 R9, desc[UR14][R12.64] ;  /* 0x0000000e0c090981 */ /* 0x0002e8000c1e1100 */
[----:B------:R-:W3:Y:S01]  /*15030*/  LDL R45, [R1+0x4b4] ;  /* 0x0004b400012d7983 */ /* 0x000ee20000100800 */
[----:B-1----:R-:W-:-:S03]  /*15040*/  @P0 IMAD.MOV.U32 R12, RZ, RZ, R52 ;  /* 0x000000ffff0c0224 */ /* 0x002fc600078e0034 */
[----:B----4-:R1:W-:Y:S01]  /*15050*/  STS.U8 [R27+UR6+0x11000], R10 ;  /* 0x0110000a1b007988 */ /* 0x0103e20008000006 */
[----:B------:R-:W-:Y:S01]  /*15060*/  @P0 IMAD.MOV.U32 R13, RZ, RZ, R50 ;  /* 0x000000ffff0d0224 */ /* 0x000fe200078e0032 */
[----:B0-----:R-:W-:Y:S02]  /*15070*/  PRMT R11, RZ, 0x7610, R11 ;  /* 0x00007610ff0b7816 */ /* 0x001fe4000000000b */
[----:B------:R-:W4:Y:S01]  /*15080*/  LDL R52, [R1+0x4b8] ;  /* 0x0004b80001347983 */ /* 0x000f220000100800 */
[----:B-1----:R-:W-:-:S06]  /*15090*/  PRMT R10, RZ, 0x7610, R10 ;  /* 0x00007610ff0a7816 */ /* 0x002fcc000000000a */
[----:B------:R0:W4:Y:S02]  /*150a0*/  @P0 LDG.E.U8 R10, desc[UR14][R12.64] ;  /* 0x0000000e0c0a0981 */ /* 0x000124000c1e1100 */
[----:B0-----:R-:W-:Y:S02]  /*150b0*/  @P0 IMAD.MOV.U32 R12, RZ, RZ, R61 ;  /* 0x000000ffff0c0224 */ /* 0x001fe400078e003d */
[----:B------:R-:W-:Y:S01]  /*150c0*/  @P0 IMAD.MOV.U32 R13, RZ, RZ, R59 ;  /* 0x000000ffff0d0224 */ /* 0x000fe200078e003b */
[----:B------:R-:W4:Y:S04]  /*150d0*/  LDL R61, [R1+0x4f8] ;  /* 0x0004f800013d7983 */ /* 0x000f280000100800 */
[----:B------:R-:W4:Y:S04]  /*150e0*/  LDL R59, [R1+0x4f4] ;  /* 0x0004f400013b7983 */ /* 0x000f280000100800 */
[----:B--2---:R0:W-:Y:S02]  /*150f0*/  STS.U8 [R27+UR6+0x11400], R8 ;  /* 0x011400081b007988 */ /* 0x0041e40008000006 */
[----:B0-----:R-:W-:-:S06]  /*15100*/  PRMT R8, RZ, 0x7610, R8 ;  /* 0x00007610ff087816 */ /* 0x001fcc0000000008 */
[----:B------:R0:W2:Y:S04]  /*15110*/  @P0 LDG.E.U8 R8, desc[UR14][R12.64] ;  /* 0x0000000e0c080981 */ /* 0x0000a8000c1e1100 */
[----:B---3--:R1:W-:Y:S01]  /*15120*/  STS.U8 [R27+UR6+0x11800], R5 ;  /* 0x011800051b007988 */ /* 0x0083e20008000006 */
[----:B0-----:R-:W-:Y:S02]  /*15130*/  @P0 IMAD.MOV.U32 R12, RZ, RZ, R72 ;  /* 0x000000ffff0c0224 */ /* 0x001fe400078e0048 */
[----:B------:R-:W-:Y:S01]  /*15140*/  @P0 IMAD.MOV.U32 R13, RZ, RZ, R62 ;  /* 0x000000ffff0d0224 */ /* 0x000fe200078e003e */
[----:B-1----:R-:W-:Y:S01]  /*15150*/  PRMT R5, RZ, 0x7610, R5 ;  /* 0x00007610ff057816 */ /* 0x002fe20000000005 */
[----:B------:R-:W0:Y:S01]  /*15160*/  S2R R72, SR_TID.X ;  /* 0x0000000000487919 */ /* 0x000e220000002100 */
[----:B------:R-:W3:Y:S04]  /*15170*/  LDL R62, [R1+0x534] ;  /* 0x00053400013e7983 */ /* 0x000ee80000100800 */
[----:B------:R1:W3:Y:S04]  /*15180*/  @P0 LDG.E.U8 R5, desc[UR14][R12.64] ;  /* 0x0000000e0c050981 */ /* 0x0002e8000c1e1100 */
[----:B------:R1:W-:Y:S02]  /*15190*/  STS.U8 [R27+UR6+0x11c00], R9 ;  /* 0x011c00091b007988 */ /* 0x0003e40008000006 */
[----:B-1----:R-:W-:-:S02]  /*151a0*/  @P0 IMAD.MOV.U32 R12, RZ, RZ, R42 ;  /* 0x000000ffff0c0224 */ /* 0x002fc400078e002a */
[----:B------:R-:W-:Y:S01]  /*151b0*/  @P0 IMAD.MOV.U32 R13, RZ, RZ, R41 ;  /* 0x000000ffff0d0224 */ /* 0x000fe200078e0029 */
[----:B------:R-:W-:-:S06]  /*151c0*/  PRMT R9, RZ, 0x7610, R9 ;  /* 0x00007610ff097816 */ /* 0x000fcc0000000009 */
[----:B------:R1:W3:Y:S01]  /*151d0*/  @P0 LDG.E.U8 R9, desc[UR14][R12.64] ;  /* 0x0000000e0c090981 */ /* 0x0002e2000c1e1100 */
[----:B0-----:R-:W-:-:S04]  /*151e0*/  LOP3.LUT R72, R72, 0x7f, RZ, 0xc0, !PT ;  /* 0x0000007f48487812 */ /* 0x001fc800078ec0ff */
[----:B------:R-:W-:Y:S01]  /*151f0*/  LOP3.LUT R50, R72, 0x10, RZ, 0x3c, !PT ;  /* 0x0000001048327812 */ /* 0x000fe200078e3cff */
[----:B-1----:R-:W-:Y:S01]  /*15200*/  @P0 IMAD.MOV.U32 R12, RZ, RZ, R29 ;  /* 0x000000ffff0c0224 */ /* 0x002fe200078e001d */
[----:B------:R-:W3:Y:S01]  /*15210*/  LDL R72, [R1+0x538] ;  /* 0x0005380001487983 */ /* 0x000ee20000100800 */
[----:B------:R-:W-:-:S03]  /*15220*/  @P0 IMAD.MOV.U32 R13, RZ, RZ, R90 ;  /* 0x000000ffff0d0224 */ /* 0x000fc600078e005a */
[----:B----4-:R0:W-:Y:S04]  /*15230*/  STS.U8 [R50+UR6+0x10080], R10 ;  /* 0x0100800a32007988 */ /* 0x0101e80008000006 */
[----:B------:R1:W4:Y:S04]  /*15240*/  @P0 LDG.E.U8 R11, desc[UR14][R12.64] ;  /* 0x0000000e0c0b0981 */ /* 0x000328000c1e1100 */
[----:B------:R-:W4:Y:S01]  /*15250*/  LDL.LU R90, [R1+0xd68] ;  /* 0x000d6800015a7983 */ /* 0x000f220000300800 */
[----:B0-----:R-:W-:-:S03]  /*15260*/  PRMT R10, RZ, 0x7610, R10 ;  /* 0x00007610ff0a7816 */ /* 0x001fc6000000000a */
[----:B------:R-:W4:Y:S01]  /*15270*/  LDL.LU R29, [R1+0xd64] ;  /* 0x000d6400011d7983 */ /* 0x000f220000300800 */
[----:B-1----:R-:W-:Y:S02]  /*15280*/  @P0 IMAD.MOV.U32 R12, RZ, RZ, R3 ;  /* 0x000000ffff0c0224 */ /* 0x002fe400078e0003 */
[----:B------:R-:W-:Y:S02]  /*15290*/  @P0 IMAD.MOV.U32 R13, RZ, RZ, R91 ;  /* 0x000000ffff0d0224 */ /* 0x000fe400078e005b */
[----:B------:R-:W4:Y:S04]  /*152a0*/  LDL.LU R91, [R1+0xd60] ;  /* 0x000d6000015b7983 */ /* 0x000f280000300800 */
[----:B------:R0:W4:Y:S04]  /*152b0*/  @P0 LDG.E.U8 R10, desc[UR14][R12.64] ;  /* 0x0000000e0c0a0981 */ /* 0x000128000c1e1100 */
[----:B------:R-:W4:Y:S01]  /*152c0*/  LDL.LU R3, [R1+0xd5c] ;  /* 0x000d5c0001037983 */ /* 0x000f220000300800 */
[----:B0-----:R-:W-:-:S02]  /*152d0*/  @P0 IMAD.MOV.U32 R12, RZ, RZ, R84 ;  /* 0x000000ffff0c0224 */ /* 0x001fc400078e0054 */
[----:B------:R-:W-:Y:S02]  /*152e0*/  @P0 IMAD.MOV.U32 R13, RZ, RZ, R85 ;  /* 0x000000ffff0d0224 */ /* 0x000fe400078e0055 */
[----:B------:R-:W4:Y:S04]  /*152f0*/  LDL.LU R85, [R1+0xd58] ;  /* 0x000d580001557983 */ /* 0x000f280000300800 */
[----:B------:R-:W4:Y:S04]  /*15300*/  LDL.LU R84, [R1+0xd54] ;  /* 0x000d540001547983 */ /* 0x000f280000300800 */
[----:B--2---:R0:W-:Y:S02]  /*15310*/  STS.U8 [R50+UR6+0x10480], R8 ;  /* 0x0104800832007988 */ /* 0x0041e40008000006 */
[----:B0-----:R-:W-:-:S06]  /*15320*/  PRMT R8, RZ, 0x7610, R8 ;  /* 0x00007610ff087816 */ /* 0x001fcc0000000008 */
[----:B------:R0:W2:Y:S04]  /*15330*/  @P0 LDG.E.U8 R8, desc[UR14][R12.64] ;  /* 0x0000000e0c080981 */ /* 0x0000a8000c1e1100 */
[----:B---3--:R1:W-:Y:S01]  /*15340*/  STS.U8 [R50+UR6+0x10880], R5 ;  /* 0x0108800532007988 */ /* 0x0083e20008000006 */
[----:B0-----:R-:W-:Y:S02]  /*15350*/  @P0 IMAD.MOV.U32 R12, RZ, RZ, R44 ;  /* 0x000000ffff0c0224 */ /* 0x001fe400078e002c */
[----:B------:R-:W-:Y:S01]  /*15360*/  @P0 IMAD.MOV.U32 R13, RZ, RZ, R43 ;  /* 0x000000ffff0d0224 */ /* 0x000fe200078e002b */
[----:B-1----:R-:W-:-:S06]  /*15370*/  PRMT R5, RZ, 0x7610, R5 ;  /* 0x00007610ff057816 */ /* 0x002fcc0000000005 */
[----:B------:R0:W3:Y:S04]  /*15380*/  @P0 LDG.E.U8 R5, desc[UR14][R12.64] ;  /* 0x0000000e0c050981 */ /* 0x0000e8000c1e1100 */
[----:B------:R1:W-:Y:S01]  /*15390*/  STS.U8 [R50+UR6+0x10c80], R9 ;  /* 0x010c800932007988 */ /* 0x0003e20008000006 */
[----:B0-----:R-:W-:Y:S02]  /*153a0*/  @P0 IMAD.MOV.U32 R12, RZ, RZ, R52 ;  /* 0x000000ffff0c0224 */ /* 0x001fe400078e0034 */
[----:B------:R-:W-:Y:S01]  /*153b0*/  @P0 IMAD.MOV.U32 R13, RZ, RZ, R45 ;  /* 0x000000ffff0d0224 */ /* 0x000fe200078e002d */
[----:B-1----:R-:W-:Y:S01]  /*153c0*/  PRMT R9, RZ, 0x7610, R9 ;  /* 0x00007610ff097816 */ /* 0x002fe20000000009 */
[----:B----4-:R0:W-:Y:S02]  /*153d0*/  STS.U8 [R50+UR6+0x11080], R11 ;  /* 0x0110800b32007988 */ /* 0x0101e40008000006 */
[----:B0-----:R-:W-:-:S06]  /*153e0*/  PRMT R11, RZ, 0x7610, R11 ;  /* 0x00007610ff0b7816 */ /* 0x001fcc000000000b */
[----:B------:R0:W4:Y:S04]  /*153f0*/  @P0 LDG.E.U8 R11, desc[UR14][R12.64] ;  /* 0x0000000e0c0b0981 */ /* 0x000128000c1e1100 */
[----:B------:R1:W-:Y:S01]  /*15400*/  STS.U8 [R50+UR6+0x11480], R10 ;  /* 0x0114800a32007988 */ /* 0x0003e20008000006 */
[----:B0-----:R-:W-:Y:S02]  /*15410*/  @P0 IMAD.MOV.U32 R12, RZ, RZ, R61 ;  /* 0x000000ffff0c0224 */ /* 0x001fe400078e003d */
[----:B------:R-:W-:Y:S01]  /*15420*/  @P0 IMAD.MOV.U32 R13, RZ, RZ, R59 ;  /* 0x000000ffff0d0224 */ /* 0x000fe200078e003b */
[----:B------:R-:W4:Y:S04]  /*15430*/  LDL R61, [R1+0x4c0] ;  /* 0x0004c000013d7983 */ /* 0x000f280000100800 */
[----:B------:R0:W4:Y:S01]  /*15440*/  @P0 LDG.E.U8 R9, desc[UR14][R12.64] ;  /* 0x0000000e0c090981 */ /* 0x000122000c1e1100 */
[----:B-1----:R-:W-:-:S03]  /*15450*/  PRMT R10, RZ, 0x7610, R10 ;  /* 0x00007610ff0a7816 */ /* 0x002fc6000000000a */
[----:B------:R-:W4:Y:S01]  /*15460*/  LDL R59, [R1+0x4bc] ;  /* 0x0004bc00013b7983 */ /* 0x000f220000100800 */
[----:B0-----:R-:W-:Y:S02]  /*15470*/  @P0 IMAD.MOV.U32 R12, RZ, RZ, R72 ;  /* 0x000000ffff0c0224 */ /* 0x001fe400078e0048 */
[----:B------:R-:W-:Y:S01]  /*15480*/  @P0 IMAD.MOV.U32 R13, RZ, RZ, R62 ;  /* 0x000000ffff0d0224 */ /* 0x000fe200078e003e */
[----:B------:R-:W0:Y:S01]  /*15490*/  S2R R52, SR_TID.X ;  /* 0x0000000000347919 */ /* 0x000e220000002100 */
[----:B------:R-:W4:Y:S04]  /*154a0*/  LDL R62, [R1+0x4fc] ;  /* 0x0004fc00013e7983 */ /* 0x000f280000100800 */
[----:B------:R-:W4:Y:S04]  /*154b0*/  LDL R72, [R1+0x500] ;  /* 0x0005000001487983 */ /* 0x000f280000100800 */
[----:B--2---:R1:W-:Y:S02]  /*154c0*/  STS.U8 [R50+UR6+0x11880], R8 ;  /* 0x0118800832007988 */ /* 0x0043e40008000006 */
[----:B-1----:R-:W-:-:S06]  /*154d0*/  PRMT R8, RZ, 0x7610, R8 ;  /* 0x00007610ff087816 */ /* 0x002fcc0000000008 */
[----:B------:R1:W2:Y:S04]  /*154e0*/  @P0 LDG.E.U8 R8, desc[UR14][R12.64] ;  /* 0x0000000e0c080981 */ /* 0x0002a8000c1e1100 */
[----:B---3--:R3:W-:Y:S01]  /*154f0*/  STS.U8 [R50+UR6+0x11c80], R5 ;  /* 0x011c800532007988 */ /* 0x0087e20008000006 */
[----:B-1----:R-:W-:Y:S02]  /*15500*/  @P0 IMAD.MOV.U32 R12, RZ, RZ, R3 ;  /* 0x000000ffff0c0224 */ /* 0x002fe400078e0003 */
[----:B------:R-:W-:Y:S01]  /*15510*/  @P0 IMAD.MOV.U32 R13, RZ, RZ, R29 ;  /* 0x000000ffff0d0224 */ /* 0x000fe200078e001d */
[----:B0-----:R-:W-:Y:S01]  /*15520*/  LOP3.LUT R52, R52, 0x7f, RZ, 0xc0, !PT ;  /* 0x0000007f34347812 */ /* 0x001fe200078ec0ff */
[----:B------:R-:W2:Y:S01]  /*15530*/  LDL.LU R29, [R1+0xd50] ;  /* 0x000d5000011d7983 */ /* 0x000ea20000300800 */
[----:B---3--:R-:W-:-:S03]  /*15540*/  PRMT R5, RZ, 0x7610, R5 ;  /* 0x00007610ff057816 */ /* 0x008fc60000000005 */
[----:B------:R-:W3:Y:S01]  /*15550*/  LDL.LU R3, [R1+0xd4c] ;  /* 0x000d4c0001037983 */ /* 0x000ee20000300800 */
[----:B------:R-:W-:-:S03]  /*15560*/  LOP3.LUT R52, R52, 0x20, RZ, 0x3c, !PT ;  /* 0x0000002034347812 */ /* 0x000fc600078e3cff */
[----:B------:R-:W3:Y:S04]  /*15570*/  LDL R50, [R1+0x540] ;  /* 0x0005400001327983 */ /* 0x000ee80000100800 */
[----:B------:R0:W3:Y:S02]  /*15580*/  @P0 LDG.E.U8 R5, desc[UR14][R12.64] ;  /* 0x0000000e0c050981 */ /* 0x0000e4000c1e1100 */
[----:B0-----:R-:W-:Y:S02]  /*15590*/  @P0 IMAD.MOV.U32 R12, RZ, RZ, R89 ;  /* 0x000000ffff0c0224 */ /* 0x001fe400078e0059 */
[----:B------:R-:W-:Y:S02]  /*155a0*/  @P0 IMAD.MOV.U32 R13, RZ, RZ, R28 ;  /* 0x000000ffff0d0224 */ /* 0x000fe400078e001c */
[----:B------:R-:W3:Y:S04]  /*155b0*/  LDL.LU R28, [R1+0xd48] ;  /* 0x000d4800011c7983 */ /* 0x000ee80000300800 */
[----:B------:R0:W3:Y:S04]  /*155c0*/  @P0 LDG.E.U8 R10, desc[UR14][R12.64] ;  /* 0x0000000e0c0a0981 */ /* 0x0000e8000c1e1100 */
[----:B----4-:R-:W-:Y:S04]  /*155d0*/  STS.U8 [R52+UR6+0x10100], R11 ;  /* 0x0101000b34007988 */ /* 0x010fe80008000006 */
[----:B------:R-:W4:Y:S01]  /*155e0*/  LDL.LU R89, [R1+0xd44] ;  /* 0x000d440001597983 */ /* 0x000f220000300800 */
[----:B0-----:R-:W-:-:S02]  /*155f0*/  @P0 IMAD.MOV.U32 R12, RZ, RZ, R92 ;  /* 0x000000ffff0c0224 */ /* 0x001fc400078e005c */
[----:B------:R-:W-:Y:S02]  /*15600*/  @P0 IMAD.MOV.U32 R13, RZ, RZ, R2 ;  /* 0x000000ffff0d0224 */ /* 0x000fe400078e0002 */
[----:B------:R-:W4:Y:S04]  /*15610*/  LDL.LU R2, [R1+0xd40] ;  /* 0x000d400001027983 */ /* 0x000f280000300800 */
[----:B------:R-:W4:Y:S04]  /*15620*/  LDL.LU R92, [R1+0xd3c] ;  /* 0x000d3c00015c7983 */ /* 0x000f280000300800 */
[----:B------:R0:W-:Y:S02]  /*15630*/  STS.U8 [R52+UR6+0x10500], R9 ;  /* 0x0105000934007988 */ /* 0x0001e40008000006 */
[----:B0-----:R-:W-:-:S06]  /*15640*/  PRMT R9, RZ, 0x7610, R9 ;  /* 0x00007610ff097816 */ /* 0x001fcc0000000009 */
[----:B------:R0:W4:Y:S02]  /*15650*/  @P0 LDG.E.U8 R9, desc[UR14][R12.64] ;  /* 0x0000000e0c090981 */ /* 0x000124000c1e1100 */
[----:B0-----:R-:W-:Y:S02]  /*15660*/  @P0 IMAD.MOV.U32 R12, RZ, RZ, R47 ;  /* 0x000000ffff0c0224 */ /* 0x001fe400078e002f */
[----:B------:R-:W-:Y:S01]  /*15670*/  @P0 IMAD.MOV.U32 R13, RZ, RZ, R46 ;  /* 0x000000ffff0d0224 */ /* 0x000fe200078e002e */
[----:B--2---:R0:W-:Y:S02]  /*15680*/  STS.U8 [R52+UR6+0x10900], R8 ;  /* 0x0109000834007988 */ /* 0x0041e40008000006 */
[----:B0-----:R-:W-:-:S06]  /*15690*/  PRMT R8, RZ, 0x7610, R8 ;  /* 0x00007610ff087816 */ /* 0x001fcc0000000008 */
[----:B------:R0:W2:Y:S02]  /*156a0*/  @P0 LDG.E.U8 R8, desc[UR14][R12.64] ;  /* 0x0000000e0c080981 */ /* 0x0000a4000c1e1100 */
[----:B0-----:R-:W-:Y:S02]  /*156b0*/  @P0 IMAD.MOV.U32 R12, RZ, RZ, R49 ;  /* 0x000000ffff0c0224 */ /* 0x001fe400078e0031 */
[----:B---3--:R0:W-:Y:S01]  /*156c0*/  STS.U8 [R52+UR6+0x10d00], R5 ;  /* 0x010d000534007988 */ /* 0x0081e20008000006 */
[----:B------:R-:W-:Y:S01]  /*156d0*/  @P0 IMAD.MOV.U32 R13, RZ, RZ, R48 ;  /* 0x000000ffff0d0224 */ /* 0x000fe200078e0030 */
[----:B0-----:R-:W-:-:S06]  /*156e0*/  PRMT R5, RZ, 0x7610, R5 ;  /* 0x00007610ff057816 */ /* 0x001fcc0000000005 */
[----:B------:R0:W3:Y:S04]  /*156f0*/  @P0 LDG.E.U8 R5, desc[UR14][R12.64] ;  /* 0x0000000e0c050981 */ /* 0x0000e8000c1e1100 */
[----:B------:R1:W-:Y:S01]  /*15700*/  STS.U8 [R52+UR6+0x11100], R10 ;  /* 0x0111000a34007988 */ /* 0x0003e20008000006 */
[----:B0-----:R-:W-:Y:S02]  /*15710*/  @P0 IMAD.MOV.U32 R12, RZ, RZ, R61 ;  /* 0x000000ffff0c0224 */ /* 0x001fe400078e003d */
[----:B------:R-:W-:Y:S01]  /*15720*/  @P0 IMAD.MOV.U32 R13, RZ, RZ, R59 ;  /* 0x000000ffff0d0224 */ /* 0x000fe200078e003b */
[----:B------:R-:W3:Y:S01]  /*15730*/  LDL R61, [R1+0x4c8] ;  /* 0x0004c800013d7983 */ /* 0x000ee20000100800 */
[----:B-1----:R-:W-:-:S03]  /*15740*/  PRMT R10, RZ, 0x7610, R10 ;  /* 0x00007610ff0a7816 */ /* 0x002fc6000000000a */
[----:B------:R-:W3:Y:S04]  /*15750*/  LDL R59, [R1+0x4c4] ;  /* 0x0004c400013b7983 */ /* 0x000ee80000100800 */
[----:B------:R0:W3:Y:S02]  /*15760*/  @P0 LDG.E.U8 R10, desc[UR14][R12.64] ;  /* 0x0000000e0c0a0981 */ /* 0x0000e4000c1e1100 */
[----:B0-----:R-:W-:Y:S02]  /*15770*/  @P0 IMAD.MOV.U32 R13, RZ, RZ, R62 ;  /* 0x000000ffff0d0224 */ /* 0x001fe400078e003e */
[----:B------:R-:W0:Y:S01]  /*15780*/  S2R R62, SR_TID.X ;  /* 0x00000000003e7919 */ /* 0x000e220000002100 */
[----:B------:R-:W-:Y:S02]  /*15790*/  @P0 IMAD.MOV.U32 R12, RZ, RZ, R72 ;  /* 0x000000ffff0c0224 */ /* 0x000fe400078e0048 */
[----:B------:R-:W3:Y:S04]  /*157a0*/  LDL R72, [R1+0x508] ;  /* 0x0005080001487983 */ /* 0x000ee80000100800 */
[----:B----4-:R1:W-:Y:S02]  /*157b0*/  STS.U8 [R52+UR6+0x11500], R9 ;  /* 0x0115000934007988 */ /* 0x0103e40008000006 */
[----:B-1----:R-:W-:-:S06]  /*157c0*/  PRMT R9, RZ, 0x7610, R9 ;  /* 0x00007610ff097816 */ /* 0x002fcc0000000009 */
[----:B------:R1:W4:Y:S02]  /*157d0*/  @P0 LDG.E.U8 R9, desc[UR14][R12.64] ;  /* 0x0000000e0c090981 */ /* 0x000324000c1e1100 */
[----:B-1----:R-:W-:Y:S02]  /*157e0*/  @P0 IMAD.MOV.U32 R12, RZ, RZ, R50 ;  /* 0x000000ffff0c0224 */ /* 0x002fe400078e0032 */
[----:B------:R-:W-:Y:S01]  /*157f0*/  @P0 IMAD.MOV.U32 R13, RZ, RZ, R92 ;  /* 0x000000ffff0d0224 */ /* 0x000fe200078e005c */
[----:B0-----:R-:W-:Y:S01]  /*15800*/  LOP3.LUT R62, R62, 0x7f, RZ, 0xc0, !PT ;  /* 0x0000007f3e3e7812 */ /* 0x001fe200078ec0ff */
[----:B------:R-:W4:Y:S03]  /*15810*/  LDL.LU R92, [R1+0xd38] ;  /* 0x000d3800015c7983 */ /* 0x000f260000300800 */
[----:B------:R-:W-:Y:S01]  /*15820*/  LOP3.LUT R62, R62, 0x30, RZ, 0x3c, !PT ;  /* 0x000000303e3e7812 */ /* 0x000fe200078e3cff */
[----:B--2---:R0:W-:Y:S02]  /*15830*/  STS.U8 [R52+UR6+0x11900], R8 ;  /* 0x0119000834007988 */ /* 0x0041e40008000006 */
[----:B0-----:R-:W-:-:S06]  /*15840*/  PRMT R8, RZ, 0x7610, R8 ;  /* 0x00007610ff087816 */ /* 0x001fcc0000000008 */
[----:B------:R0:W2:Y:S02]  /*15850*/  @P0 LDG.E.U8 R8, desc[UR14][R12.64] ;  /* 0x0000000e0c080981 */ /* 0x0000a4000c1e1100 */
[----:B0-----:R-:W-:Y:S02]  /*15860*/  @P0 IMAD.MOV.U32 R12, RZ, RZ, R91 ;  /* 0x000000ffff0c0224 */ /* 0x001fe400078e005b */
[----:B---3--:R0:W-:Y:S01]  /*15870*/  STS.U8 [R52+UR6+0x11d00], R5 ;  /* 0x011d000534007988 */ /* 0x0081e20008000006 */
[----:B------:R-:W-:-:S03]  /*15880*/  @P0 IMAD.MOV.U32 R13, RZ, RZ, R0 ;  /* 0x000000ffff0d0224 */ /* 0x000fc600078e0000 */
[----:B------:R-:W3:Y:S04]  /*15890*/  LDL.LU R0, [R1+0xd34] ;  /* 0x000d340001007983 */ /* 0x000ee80000300800 */
[----:B------:R-:W3:Y:S01]  /*158a0*/  LDL.LU R91, [R1+0xd30] ;  /* 0x000d3000015b7983 */ /* 0x000ee20000300800 */
[----:B0-----:R-:W-:-:S06]  /*158b0*/  PRMT R5, RZ, 0x7610, R5 ;  /* 0x00007610ff057816 */ /* 0x001fcc0000000005 */
[----:B------:R0:W3:Y:S04]  /*158c0*/  @P0 LDG.E.U8 R5, desc[UR14][R12.64] ;  /* 0x0000000e0c050981 */ /* 0x0000e8000c1e1100 */
[----:B------:R1:W-:Y:S01]  /*158d0*/  STS.U8 [R62+UR6+0x10180], R10 ;  /* 0x0101800a3e007988 */ /* 0x0003e20008000006 */
[----:B0-----:R-:W-:Y:S02]  /*158e0*/  @P0 IMAD.MOV.U32 R12, RZ, RZ, R4 ;  /* 0x000000ffff0c0224 */ /* 0x001fe400078e0004 */
[----:B------:R-:W-:Y:S02]  /*158f0*/  @P0 IMAD.MOV.U32 R13, RZ, RZ, R86 ;  /* 0x000000ffff0d0224 */ /* 0x000fe400078e0056 */
[----:B------:R-:W3:Y:S01]  /*15900*/  LDL.LU R86, [R1+0xd2c] ;  /* 0x000d2c0001567983 */ /* 0x000ee20000300800 */
[----:B-1----:R-:W-:-:S03]  /*15910*/  PRMT R10, RZ, 0x7610, R10 ;  /* 0x00007610ff0a7816 */ /* 0x002fc6000000000a */
[----:B------:R-:W3:Y:S04]  /*15920*/  LDL.LU R4, [R1+0xd28] ;  /* 0x000d280001047983 */ /* 0x000ee80000300800 */
[----:B------:R0:W3:Y:S02]  /*15930*/  @P0 LDG.E.U8 R10, desc[UR14][R12.64] ;  /* 0x0000000e0c0a0981 */ /* 0x0000e4000c1e1100 */
[----:B0-----:R-:W-:Y:S02]  /*15940*/  @P0 IMAD.MOV.U32 R12, RZ, RZ, R83 ;  /* 0x000000ffff0c0224 */ /* 0x001fe400078e0053 */
[----:B------:R-:W-:Y:S02]  /*15950*/  @P0 IMAD.MOV.U32 R13, RZ, RZ, R93 ;  /* 0x000000ffff0d0224 */ /* 0x000fe400078e005d */
[----:B------:R-:W3:Y:S04]  /*15960*/  LDL.LU R93, [R1+0xd24] ;  /* 0x000d2400015d7983 */ /* 0x000ee80000300800 */
[----:B------:R-:W3:Y:S04]  /*15970*/  LDL.LU R83, [R1+0xd20] ;  /* 0x000d200001537983 */ /* 0x000ee80000300800 */
[----:B----4-:R0:W-:Y:S02]  /*15980*/  STS.U8 [R62+UR6+0x10580], R9 ;  /* 0x010580093e007988 */ /* 0x0101e40008000006 */
        /* <DEDUP_REMOVED lines=15> */
[----:B-1----:R-:W-:-:S06]  /*15a80*/  PRMT R10, RZ, 0x7610, R10 ;  /* 0x00007610ff0a7816 */ /* 0x002fcc000000000a */
[----:B------:R0:W3:Y:S02]  /*15a90*/  @P0 LDG.E.U8 R10, desc[UR14][R12.64] ;  /* 0x0000000e0c0a0981 */ /* 0x0000e4000c1e1100 */
[----:B0-----:R-:W-:Y:S02]  /*15aa0*/  @P0 IMAD.MOV.U32 R12, RZ, RZ, R72 ;  /* 0x000000ffff0c0224 */ /* 0x001fe400078e0048 */
[----:B------:R-:W0:Y:S01]  /*15ab0*/  S2R R72, SR_TID.X ;  /* 0x0000000000487919 */ /* 0x000e220000002100 */
[----:B------:R-:W-:Y:S02]  /*15ac0*/  @P0 IMAD.MOV.U32 R13, RZ, RZ, R4 ;  /* 0x000000ffff0d0224 */ /* 0x000fe400078e0004 */
[----:B------:R-:W3:Y:S04]  /*15ad0*/  LDL.LU R4, [R1+0xd1c] ;  /* 0x000d1c0001047983 */ /* 0x000ee80000300800 */
[----:B----4-:R1:W-:Y:S02]  /*15ae0*/  STS.U8 [R62+UR6+0x11580], R9 ;  /* 0x011580093e007988 */ /* 0x0103e40008000006 */
[----:B-1----:R-:W-:-:S06]  /*15af0*/  PRMT R9, RZ, 0x7610, R9 ;  /* 0x00007610ff097816 */ /* 0x002fcc0000000009 */
[----:B------:R1:W4:Y:S01]  /*15b00*/  @P0 LDG.E.U8 R9, desc[UR14][R12.64] ;  /* 0x0000000e0c090981 */ /* 0x000322000c1e1100 */
[----:B0-----:R-:W-:Y:S01]  /*15b10*/  LOP3.LUT R72, R72, 0x7f, RZ, 0xc0, !PT ;  /* 0x0000007f48487812 */ /* 0x001fe200078ec0ff */
[----:B-1----:R-:W-:Y:S02]  /*15b20*/  @P0 IMAD.MOV.U32 R12, RZ, RZ, R0 ;  /* 0x000000ffff0c0224 */ /* 0x002fe400078e0000 */
[----:B------:R-:W-:Y:S01]  /*15b30*/  @P0 IMAD.MOV.U32 R13, RZ, RZ, R89 ;  /* 0x000000ffff0d0224 */ /* 0x000fe200078e0059 */
[----:B------:R-:W-:Y:S01]  /*15b40*/  LOP3.LUT R72, R72, 0x40, RZ, 0x3c, !PT ;  /* 0x0000004048487812 */ /* 0x000fe200078e3cff */
[----:B------:R-:W4:Y:S04]  /*15b50*/  LDL.LU R89, [R1+0xd18] ;  /* 0x000d180001597983 */ /* 0x000f280000300800 */
[----:B------:R-:W4:Y:S04]  /*15b60*/  LDL.LU R0, [R1+0xd14] ;  /* 0x000d140001007983 */ /* 0x000f280000300800 */
        /* <DEDUP_REMOVED lines=12> */
[----:B------:R-:W-:Y:S01]  /*15c30*/  @P0 IMAD.MOV.U32 R13, RZ, RZ, R64 ;  /* 0x000000ffff0d0224 */ /* 0x000fe200078e0040 */
[----:B------:R-:W3:Y:S01]  /*15c40*/  LDL.LU R7, [R1+0xd08] ;  /* 0x000d080001077983 */ /* 0x000ee20000300800 */
[----:B-1----:R-:W-:-:S06]  /*15c50*/  PRMT R10, RZ, 0x7610, R10 ;  /* 0x00007610ff0a7816 */ /* 0x002fcc000000000a */
[----:B------:R0:W3:Y:S02]  /*15c60*/  @P0 LDG.E.U8 R10, desc[UR14][R12.64] ;  /* 0x0000000e0c0a0981 */ /* 0x0000e4000c1e1100 */
[----:B0-----:R-:W-:Y:S02]  /*15c70*/  @P0 IMAD.MOV.U32 R12, RZ, RZ, R67 ;  /* 0x000000ffff0c0224 */ /* 0x001fe400078e0043 */
[----:B------:R-:W-:Y:S01]  /*15c80*/  @P0 IMAD.MOV.U32 R13, RZ, RZ, R66 ;  /* 0x000000ffff0d0224 */ /* 0x000fe200078e0042 */
        /* <DEDUP_REMOVED lines=16> */
[----:B------:R-:W-:Y:S01]  /*15d90*/  LOP3.LUT R27, R27, 0x50, RZ, 0x3c, !PT ;  /* 0x000000501b1b7812 */ /* 0x000fe200078e3cff */
[----:B------:R-:W3:Y:S01]  /*15da0*/  LDL.LU R6, [R1+0xd04] ;  /* 0x000d040001067983 */ /* 0x000ee20000300800 */
[----:B-1----:R-:W-:-:S03]  /*15db0*/  PRMT R10, RZ, 0x7610, R10 ;  /* 0x00007610ff0a7816 */ /* 0x002fc6000000000a */
[----:B------:R-:W5:Y:S04]  /*15dc0*/  LDL.LU R7, [R1+0xd00] ;  /* 0x000d000001077983 */ /* 0x000f680000300800 */
[----:B------:R0:W3:Y:S02]  /*15dd0*/  @P0 LDG.E.U8 R10, desc[UR14][R12.64] ;  /* 0x0000000e0c0a0981 */ /* 0x0000e4000c1e1100 */
[----:B0-----:R-:W-:Y:S02]  /*15de0*/  @P0 IMAD.MOV.U32 R12, RZ, RZ, R4 ;  /* 0x000000ffff0c0224 */ /* 0x001fe400078e0004 */
[----:B------:R-:W-:Y:S02]  /*15df0*/  @P0 IMAD.MOV.U32 R13, RZ, RZ, R86 ;  /* 0x000000ffff0d0224 */ /* 0x000fe400078e0056 */
[----:B------:R-:W3:Y:S01]  /*15e00*/  LDL.LU R86, [R1+0xcfc] ;  /* 0x000cfc0001567983 */ /* 0x000ee20000300800 */
[----:B------:R-:W-:-:S03]  /*15e10*/  @P0 IMAD.MOV.U32 R11, RZ, RZ, R89 ;  /* 0x000000ffff0b0224 */ /* 0x000fc600078e0059 */
[----:B------:R-:W5:Y:S04]  /*15e20*/  LDL.LU R4, [R1+0xcf8] ;  /* 0x000cf80001047983 */ /* 0x000f680000300800 */
[----:B----4-:R0:W-:Y:S02]  /*15e30*/  STS.U8 [R72+UR6+0x11600], R9 ;  /* 0x0116000948007988 */ /* 0x0101e40008000006 */
[----:B0-----:R-:W-:-:S06]  /*15e40*/  PRMT R9, RZ, 0x7610, R9 ;  /* 0x00007610ff097816 */ /* 0x001fcc0000000009 */
[----:B------:R0:W4:Y:S02]  /*15e50*/  @P0 LDG.E.U8 R9, desc[UR14][R12.64] ;  /* 0x0000000e0c090981 */ /* 0x000124000c1e1100 */
[----:B0-----:R-:W-:Y:S02]  /*15e60*/  @P0 IMAD.MOV.U32 R12, RZ, RZ, R2 ;  /* 0x000000ffff0c0224 */ /* 0x001fe400078e0002 */
[----:B------:R-:W-:Y:S02]  /*15e70*/  @P0 IMAD.MOV.U32 R13, RZ, RZ, R3 ;  /* 0x000000ffff0d0224 */ /* 0x000fe400078e0003 */
[----:B------:R-:W5:Y:S04]  /*15e80*/  LDL.LU R3, [R1+0xcf4] ;  /* 0x000cf40001037983 */ /* 0x000f680000300800 */
[----:B------:R-:W5:Y:S04]  /*15e90*/  LDL.LU R2, [R1+0xcf0] ;  /* 0x000cf00001027983 */ /* 0x000f680000300800 */
        /* <DEDUP_REMOVED lines=30> */
[----:B------:R-:W-:Y:S02]  /*16080*/  @P0 IMAD.MOV.U32 R13, RZ, RZ, R0 ;  /* 0x000000ffff0d0224 */ /* 0x000fe400078e0000 */
[----:B------:R-:W5:Y:S01]  /*16090*/  LDL.LU R0, [R1+0xcec] ;  /* 0x000cec0001007983 */ /* 0x000f620000300800 */
[----:B-1----:R-:W-:-:S03]  /*160a0*/  PRMT R10, RZ, 0x7610, R10 ;  /* 0x00007610ff0a7816 */ /* 0x002fc6000000000a */
[----:B------:R-:W5:Y:S04]  /*160b0*/  LDL.LU R6, [R1+0xce8] ;  /* 0x000ce80001067983 */ /* 0x000f680000300800 */
[----:B------:R0:W3:Y:S02]  /*160c0*/  @P0 LDG.E.U8 R10, desc[UR14][R12.64] ;  /* 0x0000000e0c0a0981 */ /* 0x0000e4000c1e1100 */
[----:B0-----:R-:W-:Y:S02]  /*160d0*/  @P0 IMAD.MOV.U32 R12, RZ, RZ, R83 ;  /* 0x000000ffff0c0224 */ /* 0x001fe400078e0053 */
[----:B------:R-:W-:Y:S02]  /*160e0*/  @P0 IMAD.MOV.U32 R13, RZ, RZ, R91 ;  /* 0x000000ffff0d0224 */ /* 0x000fe400078e005b */
[----:B------:R-:W5:Y:S04]  /*160f0*/  LDL.LU R91, [R1+0xce4] ;  /* 0x000ce400015b7983 */ /* 0x000f680000300800 */
[----:B------:R-:W5:Y:S04]  /*16100*/  LDL.LU R83, [R1+0xce0] ;  /* 0x000ce00001537983 */ /* 0x000f680000300800 */
        /* <DEDUP_REMOVED lines=34> */
[----:B0-----:R-:W-:Y:S01]  /*16330*/  PRMT R13, RZ, 0x7610, R13 ;  /* 0x00007610ff0d7816 */ /* 0x001fe2000000000d */
[----:B-1----:R-:W-:Y:S01]  /*16340*/  @P0 IMAD.MOV.U32 R10, RZ, RZ, R90 ;  /* 0x000000ffff0a0224 */ /* 0x002fe200078e005a */
[----:B------:R-:W-:-:S04]  /*16350*/  PRMT R12, RZ, 0x7610, R12 ;  /* 0x00007610ff0c7816 */ /* 0x000fc8000000000c */
[----:B------:R0:W3:Y:S02]  /*16360*/  @P0 LDG.E.U8 R13, desc[UR14][R10.64] ;  /* 0x0000000e0a0d0981 */ /* 0x0000e4000c1e1100 */
[----:B0-----:R-:W-:Y:S02]  /*16370*/  @P0 IMAD.MOV.U32 R10, RZ, RZ, R93 ;  /* 0x000000ffff0a0224 */ /* 0x001fe400078e005d */
[----:B------:R-:W-:-:S05]  /*16380*/  @P0 IMAD.MOV.U32 R11, RZ, RZ, R92 ;  /* 0x000000ffff0b0224 */ /* 0x000fca00078e005c */
[----:B------:R0:W3:Y:S04]  /*16390*/  @P0 LDG.E.U8 R12, desc[UR14][R10.64] ;  /* 0x0000000e0a0c0981 */ /* 0x0000e8000c1e1100 */
[----:B----4-:R1:W-:Y:S01]  /*163a0*/  STS.U8 [R86+UR6+0x11700], R9 ;  /* 0x0117000956007988 */ /* 0x0103e20008000006 */
[----:B0-----:R-:W-:Y:S01]  /*163b0*/  PRMT R11, RZ, 0x7610, R11 ;  /* 0x00007610ff0b7816 */ /* 0x001fe2000000000b */
[----:B-1----:R-:W-:Y:S01]  /*163c0*/  @P0 IMAD.MOV.U32 R9, RZ, RZ, R85 ;  /* 0x000000ffff090224 */ /* 0x002fe200078e0055 */
[----:B------:R-:W-:Y:S01]  /*163d0*/  PRMT R10, RZ, 0x7610, R10 ;  /* 0x00007610ff0a7816 */ /* 0x000fe2000000000a */
[----:B------:R-:W-:Y:S01]  /*163e0*/  @P0 IMAD.MOV.U32 R15, RZ, RZ, R79 ;  /* 0x000000ffff0f0224 */ /* 0x000fe200078e004f */
[----:B--2---:R0:W-:Y:S02]  /*163f0*/  STS.U8 [R86+UR6+0x11b00], R8 ;  /* 0x011b000856007988 */ /* 0x0041e40008000006 */
[----:B0-----:R-:W-:-:S05]  /*16400*/  @P0 IMAD.MOV.U32 R8, RZ, RZ, R84 ;  /* 0x000000ffff080224 */ /* 0x001fca00078e0054 */
[----:B------:R0:W2:Y:S02]  /*16410*/  @P0 LDG.E.U8 R11, desc[UR14][R8.64] ;  /* 0x0000000e080b0981 */ /* 0x0000a4000c1e1100 */
[----:B0-----:R-:W-:Y:S02]  /*16420*/  @P0 IMAD.MOV.U32 R8, RZ, RZ, R81 ;  /* 0x000000ffff080224 */ /* 0x001fe400078e0051 */
[----:B------:R-:W-:Y:S01]  /*16430*/  @P0 IMAD.MOV.U32 R9, RZ, RZ, R82 ;  /* 0x000000ffff090224 */ /* 0x000fe200078e0052 */
[----:B---3--:R-:W-:Y:S04]  /*16440*/  STS.U8 [R86+UR6+0x11f00], R5 ;  /* 0x011f000556007988 */ /* 0x008fe80008000006 */
[----:B------:R0:W3:Y:S04]  /*16450*/  @P0 LDG.E.U8 R10, desc[UR14][R8.64] ;  /* 0x0000000e080a0981 */ /* 0x0000e8000c1e1100 */
[----:B------:R1:W-:Y:S01]  /*16460*/  STS.U8 [R80+UR6+0x11f80], R14 ;  /* 0x011f800e50007988 */ /* 0x0003e20008000006 */
[----:B0-----:R-:W-:Y:S01]  /*16470*/  PRMT R9, RZ, 0x7610, R9 ;  /* 0x00007610ff097816 */ /* 0x001fe20000000009 */
[----:B-1----:R-:W-:Y:S01]  /*16480*/  @P0 IMAD.MOV.U32 R14, RZ, RZ, R78 ;  /* 0x000000ffff0e0224 */ /* 0x002fe200078e004e */
[----:B------:R-:W-:Y:S01]  /*16490*/  PRMT R8, RZ, 0x7610, R8 ;  /* 0x00007610ff087816 */ /* 0x000fe20000000008 */
[----:B------:R0:W-:Y:S01]  /*164a0*/  STS.U8 [R80+UR6+0x10380], R13 ;  /* 0x0103800d50007988 */ /* 0x0001e20008000006 */
[----:B------:R-:W-:-:S03]  /*164b0*/  PRMT R5, RZ, 0x7610, R5 ;  /* 0x00007610ff057816 */ /* 0x000fc60000000005 */
[----:B------:R1:W4:Y:S01]  /*164c0*/  @P0 LDG.E.U8 R9, desc[UR14][R14.64] ;  /* 0x0000000e0e090981 */ /* 0x000322000c1e1100 */
[----:B0-----:R-:W-:Y:S02]  /*164d0*/  @P0 IMAD.MOV.U32 R13, RZ, RZ, R75 ;  /* 0x000000ffff0d0224 */ /* 0x001fe400078e004b */
[----:B-1----:R-:W-:Y:S02]  /*164e0*/  @P0 IMAD.MOV.U32 R14, RZ, RZ, R76 ;  /* 0x000000ffff0e0224 */ /* 0x002fe400078e004c */
[----:B------:R-:W-:Y:S01]  /*164f0*/  @P0 IMAD.MOV.U32 R15, RZ, RZ, R77 ;  /* 0x000000ffff0f0224 */ /* 0x000fe200078e004d */
[----:B------:R0:W-:Y:S04]  /*16500*/  STS.U8 [R80+UR6+0x10780], R12 ;  /* 0x0107800c50007988 */ /* 0x0001e80008000006 */
[----:B------:R-:W4:Y:S01]  /*16510*/  @P0 LDG.E.U8 R8, desc[UR14][R14.64] ;  /* 0x0000000e0e080981 */ /* 0x000f22000c1e1100 */
[----:B0-----:R-:W-:-:S05]  /*16520*/  @P0 IMAD.MOV.U32 R12, RZ, RZ, R74 ;  /* 0x000000ffff0c0224 */ /* 0x001fca00078e004a */
[----:B------:R-:W4:Y:S01]  /*16530*/  @P0 LDG.E.U8 R5, desc[UR14][R12.64] ;  /* 0x0000000e0c050981 */ /* 0x000f22000c1e1100 */
[C---:B------:R-:W-:Y:S02]  /*16540*/  ISETP.LT.OR P0, PT, R73.reuse, 0x80, P1 ;  /* 0x000000804900780c */ /* 0x040fe40000f01670 */
[----:B------:R-:W-:Y:S01]  /*16550*/  ISETP.GE.AND P2, PT, R73, 0x100, PT ;  /* 0x000001004900780c */ /* 0x000fe20003f46270 */
[----:B--2---:R0:W-:Y:S04]  /*16560*/  STS.U8 [R80+UR6+0x10b80], R11 ;  /* 0x010b800b50007988 */ /* 0x0041e80008000006 */
[----:B---3--:R0:W-:Y:S04]  /*16570*/  STS.U8 [R80+UR6+0x10f80], R10 ;  /* 0x010f800a50007988 */ /* 0x0081e80008000006 */
[----:B----4-:R0:W-:Y:S04]  /*16580*/  STS.U8 [R80+UR6+0x11380], R9 ;  /* 0x0113800950007988 */ /* 0x0101e80008000006 */
[----:B------:R0:W-:Y:S04]  /*16590*/  STS.U8 [R80+UR6+0x11780], R8 ;  /* 0x0117800850007988 */ /* 0x0001e80008000006 */
[----:B------:R0:W-:Y:S01]  /*165a0*/  STS.U8 [R80+UR6+0x11b80], R5 ;  /* 0x011b800550007988 */ /* 0x0001e20008000006 */
[----:B------:R1:W-:Y:S06]  /*165b0*/  MEMBAR.ALL.CTA ;  /* 0x0000000000007992 */ /* 0x0003ec0000008000 */
[----:B-1----:R-:W1:Y:S02]  /*165c0*/  FENCE.VIEW.ASYNC.S ;  /* 0x00000000000073c6 */ /* 0x002e640000000000 */
[----:B-1----:R-:W-:Y:S06]  /*165d0*/  BAR.SYNC.DEFER_BLOCKING 0x0 ;  /* 0x0000000000007b1d */ /* 0x002fec0000010000 */
[----:B------:R-:W-:-:S00]  /*165e0*/  MEMBAR.ALL.CTA ;  /* 0x0000000000007992 */ /* 0x000fc00000008000 */
[----:B------:R-:W-:Y:S06]  /*165f0*/  MEMBAR.ALL.GPU ;  /* 0x0000000000007992 */ /* 0x000fec000000a000 */
[----:B------:R-:W-:-:S00]  /*16600*/  ERRBAR ;  /* 0x00000000000079ab */ /* 0x000fc00000000000 */
[----:B------:R-:W-:Y:S08]  /*16610*/  CGAERRBAR ;  /* 0x00000000000075ab */ /* 0x000ff00000000000 */
[----:B------:R-:W-:Y:S06]  /*16620*/  UCGABAR_ARV ;  /* 0x00000000000079c7 */ /* 0x000fec0008000000 */
[----:B------:R-:W-:Y:S01]  /*16630*/  UCGABAR_WAIT ;  /* 0x0000000000007dc7 */ /* 0x000fe20008000000 */
[----:B------:R-:W-:Y:S01]  /*16640*/  CCTL.IVALL ;  /* 0x00000000ff00798f */ /* 0x000fe20002000000 */
[----:B0-----:R-:W-:Y:S05]  /*16650*/  @P0 BRA `(.L_x_12) ;  /* 0x0000000000d00947 */ /* 0x001fea0003800000 */
[----:B------:R-:W-:Y:S02]  /*16660*/  USHF.R.U32.HI UR12, URZ, 0x4, UR6 ;  /* 0x00000004ff0c7899 */ /* 0x000fe40008011606 */
[----:B------:R-:W-:Y:S02]  /*16670*/  UIADD3 UR9, UPT, UPT, UR6, 0x10000, URZ ;  /* 0x0001000006097890 */ /* 0x000fe4000fffe0ff */
[----:B------:R-:W-:Y:S02]  /*16680*/  USGXT.U32 UR12, UR12, 0xe ;  /* 0x0000000e0c0c789a */ /* 0x000fe40008000000 */
[----:B------:R-:W-:Y:S02]  /*16690*/  USHF.R.U32.HI UR9, URZ, 0x4, UR9 ;  /* 0x00000004ff097899 */ /* 0x000fe40008011609 */
[----:B------:R-:W-:Y:S02]  /*166a0*/  UIADD3 UR32, UP1, UPT, UR12, 0x100, URZ ;  /* 0x000001000c207890 */ /* 0x000fe4000ff3e0ff */
[----:B------:R-:W-:Y:S01]  /*166b0*/  USGXT.U32 UR10, UR9, 0xe ;  /* 0x0000000e090a789a */ /* 0x000fe20008000000 */
[----:B------:R-:W-:Y:S01]  /*166c0*/  UMOV UR4, URZ ;  /* 0x000000ff00047c82 */ /* 0x000fe20008000000 */
[----:B------:R-:W-:Y:S01]  /*166d0*/  UMOV UR5, URZ ;  /* 0x000000ff00057c82 */ /* 0x000fe20008000000 */
[----:B------:R-:W-:-:S02]  /*166e0*/  UIADD3.X UR33, UPT, UPT, UR4, 0x40004040, URZ, UP1, !UPT ;  /* 0x4000404004217890 */ /* 0x000fc40008ffe4ff */
[----:B------:R-:W-:Y:S02]  /*166f0*/  UIADD3 UR34, UP1, UPT, UR10, 0x2, URZ ;  /* 0x000000020a227890 */ /* 0x000fe4000ff3e0ff */
[----:B------:R-:W-:Y:S02]  /*16700*/  UIADD3.64 UR20, UPT, UPT, UR32, 0x200, URZ ;  /* 0x0000020020147897 */ /* 0x000fe4000fffe0ff */
[----:B------:R-:W-:Y:S02]  /*16710*/  UIADD3.X UR35, UPT, UPT, UR5, 0x40004040, URZ, UP1, !UPT ;  /* 0x4000404005237890 */ /* 0x000fe40008ffe4ff */
[----:B------:R-:W-:Y:S02]  /*16720*/  UIADD3.64 UR4, UPT, UPT, UR32, 0x100, URZ ;  /* 0x0000010020047897 */ /* 0x000fe4000fffe0ff */
[----:B------:R-:W-:Y:S02]  /*16730*/  UIADD3.64 UR18, UPT, UPT, UR34, 0x2, URZ ;  /* 0x0000000222127897 */ /* 0x000fe4000fffe0ff */
[----:B------:R-:W-:-:S02]  /*16740*/  UIADD3.64 UR22, UPT, UPT, UR34, 0x4, URZ ;  /* 0x0000000422167897 */ /* 0x000fc4000fffe0ff */
[----:B------:R-:W-:Y:S02]  /*16750*/  UIADD3 UR17, UPT, UPT, UR16, 0x80, URZ ;  /* 0x0000008010117890 */ /* 0x000fe4000fffe0ff */
[----:B------:R-:W-:Y:S02]  /*16760*/  UIADD3.64 UR24, UPT, UPT, UR32, 0x300, URZ ;  /* 0x0000030020187897 */ /* 0x000fe4000fffe0ff */
[----:B------:R-:W-:Y:S02]  /*16770*/  UIADD3 UR46, UPT, UPT, UR16, 0x80, URZ ;  /* 0x00000080102e7890 */ /* 0x000fe4000fffe0ff */
[----:B------:R-:W-:Y:S02]  /*16780*/  UIADD3.64 UR26, UPT, UPT, UR32, 0x400, URZ ;  /* 0x00000400201a7897 */ /* 0x000fe4000fffe0ff */
[----:B------:R-:W-:Y:S02]  /*16790*/  UIADD3 UR9, UPT, UPT, UR16, 0x80, URZ ;  /* 0x0000008010097890 */ /* 0x000fe4000fffe0ff */
[----:B------:R-:W-:Y:S01]  /*167a0*/  UIADD3.64 UR28, UPT, UPT, UR32, 0x500, URZ ;  /* 0x00000500201c7897 */ /* 0x000fe2000fffe0ff */
[----:B------:R-:W-:Y:S01]  /*167b0*/  UMOV UR36, 0x0 ;  /* 0x0000000000247882 */ /* 0x000fe20000000000 */
[----:B------:R-:W-:Y:S01]  /*167c0*/  UMOV UR37, 0x10208010 ;  /* 0x1020801000257882 */ /* 0x000fe20000000000 */
[----:B------:R-:W-:Y:S01]  /*167d0*/  UIADD3 UR47, UPT, UPT, UR16, 0x80, URZ ;  /* 0x00000080102f7890 */ /* 0x000fe2000fffe0ff */
[----:B------:R-:W-:Y:S01]  /*167e0*/  UMOV UR13, 0x40004040 ;  /* 0x40004040000d7882 */ /* 0x000fe20000000000 */
[----:B------:R-:W-:Y:S01]  /*167f0*/  UIADD3.64 UR30, UPT, UPT, UR32, 0x600, URZ ;  /* 0x00000600201e7897 */ /* 0x000fe2000fffe0ff */
[----:B------:R-:W-:Y:S01]  /*16800*/  UMOV UR11, 0x40004040 ;  /* 0x40004040000b7882 */ /* 0x000fe20000000000 */
[----:B------:R-:W-:Y:S01]  /*16810*/  UMOV UR38, 0x0 ;  /* 0x0000000000267882 */ /* 0x000fe20000000000 */
[----:B------:R-:W-:Y:S01]  /*16820*/  UMOV UR39, 0x10208010 ;  /* 0x1020801000277882 */ /* 0x000fe20000000000 */
[----:B------:R-:W-:Y:S01]  /*16830*/  UMOV UR40, 0x0 ;  /* 0x0000000000287882 */ /* 0x000fe20000000000 */
[----:B------:R-:W-:Y:S01]  /*16840*/  UMOV UR41, 0x10208010 ;  /* 0x1020801000297882 */ /* 0x000fe20000000000 */
[----:B------:R0:W-:Y:S01]  /*16850*/  UTCQMMA.2CTA gdesc[UR12], gdesc[UR10], tmem[UR16], tmem[UR36], idesc[UR37], !UPT ;  /* 0x00ff240a0c0075ea */ /* 0x0001e2000fa00310 */
[----:B------:R-:W-:Y:S01]  /*16860*/  UMOV UR42, 0x0 ;  /* 0x00000000002a7882 */ /* 0x000fe20000000000 */
[----:B------:R-:W-:Y:S01]  /*16870*/  UMOV UR43, 0x10208010 ;  /* 0x10208010002b7882 */ /* 0x000fe20000000000 */
[----:B------:R0:W-:Y:S01]  /*16880*/  UTCQMMA.2CTA gdesc[UR32], gdesc[UR34], tmem[UR16], tmem[UR38], idesc[UR39], UPT ;  /* 0x00ff2622200075ea */ /* 0x0001e2000ba00310 */
        /* <DEDUP_REMOVED lines=8> */
[----:B------:R0:W-:Y:S01]  /*16910*/  UTCQMMA.2CTA gdesc[UR24], gdesc[UR10], tmem[UR17], tmem[UR44], idesc[UR45], !UPT ;  /* 0x00ff2c0a180075ea */ /* 0x0001e2000fa00311 */
[----:B------:R-:W-:Y:S01]  /*16920*/  UMOV UR52, 0x0 ;  /* 0x0000000000347882 */ /* 0x000fe20000000000 */
[----:B------:R-:W-:Y:S01]  /*16930*/  UMOV UR53, 0x10208010 ;  /* 0x1020801000357882 */ /* 0x000fe20000000000 */
[----:B------:R0:W-:Y:S01]  /*16940*/  UTCQMMA.2CTA gdesc[UR26], gdesc[UR34], tmem[UR46], tmem[UR48], idesc[UR49], UPT ;  /* 0x00ff30221a0075ea */ /* 0x0001e2000ba0032e */
[----:B------:R-:W-:Y:S01]  /*16950*/  UMOV UR54, 0x3 ;  /* 0x0000000300367882 */ /* 0x000fe20000000000 */
[----:B------:R0:W-:Y:S01]  /*16960*/  UTCQMMA.2CTA gdesc[UR28], gdesc[UR18], tmem[UR9], tmem[UR50], idesc[UR51], UPT ;  /* 0x00ff32121c0075ea */ /* 0x0001e2000ba00309 */
[----:B------:R0:W-:Y:S01]  /*16970*/  UTCQMMA.2CTA gdesc[UR30], gdesc[UR22], tmem[UR47], tmem[UR52], idesc[UR53], UPT ;  /* 0x00ff34161e0075ea */ /* 0x0001e2000ba0032f */
[----:B------:R0:W-:Y:S01]  /*16980*/  UTCBAR.2CTA.MULTICAST [UR8], URZ, UR54 ;  /* 0x000000ff080073e9 */ /* 0x0001e20008200836 */
[----:B------:R-:W-:Y:S01]  /*16990*/  NOP ;  /* 0x0000000000007918 */ /* 0x000fe20000000000 */
.L_x_12:
[----:B0-----:R-:W-:Y:S01]  /*169a0*/  UMOV UR4, URZ ;  /* 0x000000ff00047c82 */ /* 0x001fe20008000000 */
[----:B------:R-:W-:Y:S05]  /*169b0*/  @!P2 BRA `(.L_x_13) ;  /* 0x000001400020a947 */ /* 0x000fea0003800000 */
[----:B------:R-:W-:Y:S01]  /*169c0*/  SHF.R.S32.HI R5, RZ, 0x1f, R73 ;  /* 0x0000001fff057819 */ /* 0x000fe20000011449 */
[----:B------:R-:W-:Y:S01]  /*169d0*/  UIADD3 UR4, UPT, UPT, UR6, 0x8000, URZ ;  /* 0x0000800006047890 */ /* 0x000fe2000fffe0ff */
[----:B------:R-:W-:Y:S01]  /*169e0*/  IMAD.MOV.U32 R9, RZ, RZ, RZ ;  /* 0x000000ffff097224 */ /* 0x000fe200078e00ff */
[----:B------:R-:W-:Y:S01]  /*169f0*/  UIADD3 UR5, UPT, UPT, UR6, 0x12000, URZ ;  /* 0x0001200006057890 */ /* 0x000fe2000fffe0ff */
[----:B------:R-:W-:Y:S01]  /*16a00*/  LEA.HI R5, R5, R73, RZ, 0x7 ;  /* 0x0000004905057211 */ /* 0x000fe200078f38ff */
[----:B------:R-:W-:Y:S02]  /*16a10*/  USHF.R.U32.HI UR4, URZ, 0x4, UR4 ;  /* 0x00000004ff047899 */ /* 0x000fe40008011604 */
[----:B------:R-:W-:Y:S01]  /*16a20*/  USHF.R.U32.HI UR5, URZ, 0x4, UR5 ;  /* 0x00000004ff057899 */ /* 0x000fe20008011605 */
[----:B------:R-:W-:Y:S01]  /*16a30*/  SHF.R.S32.HI R8, RZ, 0x7, R5 ;  /* 0x00000007ff087819 */ /* 0x000fe20000011405 */
[----:B-----5:R-:W-:Y:S01]  /*16a40*/  IMAD.SHL.U32 R5, R6, 0x80, RZ ;  /* 0x0000008006057824 */ /* 0x020fe200078e00ff */
[----:B------:R-:W-:Y:S01]  /*16a50*/  USGXT.U32 UR12, UR4, 0xe ;  /* 0x0000000e040c789a */ /* 0x000fe20008000000 */
[----:B------:R-:W-:Y:S01]  /*16a60*/  IMAD.SHL.U32 R6, R7, 0x80, RZ ;  /* 0x0000008007067824 */ /* 0x000fe200078e00ff */
[----:B------:R-:W-:Y:S01]  /*16a70*/  VIMNMX R8, PT, PT, R8, 0x2, !PT ;  /* 0x0000000208087848 */ /* 0x000fe20007fe0100 */
[----:B------:R-:W-:-:S02]  /*16a80*/  USGXT.U32 UR10, UR5, 0xe ;  /* 0x0000000e050a789a */ /* 0x000fc40008000000 */
[----:B------:R-:W-:Y:S02]  /*16a90*/  UIADD3 UR18, UP1, UPT, UR12, 0x100, URZ ;  /* 0x000001000c127890 */ /* 0x000fe4000ff3e0ff */
[----:B------:R-:W-:Y:S01]  /*16aa0*/  VIADD R7, R8, 0xfffffffe ;  /* 0xfffffffe08077836 */ /* 0x000fe20000000000 */
[----:B------:R-:W-:Y:S01]  /*16ab0*/  UIADD3 UR20, UP2, UPT, UR10, 0x2, URZ ;  /* 0x000000020a147890 */ /* 0x000fe2000ff5e0ff */
[----:B------:R-:W-:Y:S01]  /*16ac0*/  SHF.R.S32.HI R8, RZ, 0x1f, R6 ;  /* 0x0000001fff087819 */ /* 0x000fe20000011406 */
[----:B------:R-:W-:Y:S01]  /*16ad0*/  UMOV UR4, URZ ;  /* 0x000000ff00047c82 */ /* 0x000fe20008000000 */
[----:B------:R-:W-:Y:S01]  /*16ae0*/  UMOV UR5, URZ ;  /* 0x000000ff00057c82 */ /* 0x000fe20008000000 */
[----:B------:R0:W-:Y:S01]  /*16af0*/  STL [R1+0xcdc], R7 ;  /* 0x000cdc0701007387 */ /* 0x0001e20000100800 */
[----:B------:R-:W-:Y:S02]  /*16b00*/  UIADD3.X UR19, UPT, UPT, UR4, 0x40004040, URZ, UP1, !UPT ;  /* 0x4000404004137890 */ /* 0x000fe40008ffe4ff */
[----:B------:R-:W-:Y:S01]  /*16b10*/  UIADD3.X UR21, UPT, UPT, UR5, 0x40004040, URZ, UP2, !UPT ;  /* 0x4000404005157890 */ /* 0x000fe200097fe4ff */
[----:B------:R1:W-:Y:S01]  /*16b20*/  STL [R1+0xcc4], RZ ;  /* 0x000cc4ff01007387 */ /* 0x0003e20000100800 */
[----:B------:R-:W-:Y:S01]  /*16b30*/  UMOV UR9, 0x1 ;  /* 0x0000000100097882 */ /* 0x000fe20000000000 */
[----:B------:R-:W-:-:S02]  /*16b40*/  UIADD3.64 UR22, UPT, UPT, UR18, 0x100, URZ ;  /* 0x0000010012167897 */ /* 0x000fc4000fffe0ff */
[----:B------:R-:W-:Y:S01]  /*16b50*/  UIADD3.64 UR24, UPT, UPT, UR20, 0x2, URZ ;  /* 0x0000000214187897 */ /* 0x000fe2000fffe0ff */
[----:B0-----:R-:W-:Y:S01]  /*16b60*/  SHF.R.S32.HI R7, RZ, 0x1f, R5 ;  /* 0x0000001fff077819 */ /* 0x001fe20000011405 */
[----:B------:R-:W-:Y:S02]  /*16b70*/  UIADD3.64 UR26, UPT, UPT, UR18, 0x200, URZ ;  /* 0x00000200121a7897 */ /* 0x000fe4000fffe0ff */
[----:B------:R-:W-:Y:S02]  /*16b80*/  UIADD3.64 UR28, UPT, UPT, UR20, 0x4, URZ ;  /* 0x00000004141c7897 */ /* 0x000fe4000fffe0ff */
[----:B------:R-:W-:Y:S02]  /*16b90*/  UIADD3.64 UR30, UPT, UPT, UR18, 0x300, URZ ;  /* 0x00000300121e7897 */ /* 0x000fe4000fffe0ff */
[----:B------:R-:W-:Y:S02]  /*16ba0*/  UIADD3.64 UR32, UPT, UPT, UR18, 0x400, URZ ;  /* 0x0000040012207897 */ /* 0x000fe4000fffe0ff */
[----:B------:R-:W-:-:S02]  /*16bb0*/  UIADD3.64 UR34, UPT, UPT, UR18, 0x500, URZ ;  /* 0x0000050012227897 */ /* 0x000fc4000fffe0ff */
[----:B------:R-:W-:Y:S01]  /*16bc0*/  UIADD3.64 UR36, UPT, UPT, UR18, 0x600, URZ ;  /* 0x0000060012247897 */ /* 0x000fe2000fffe0ff */
[----:B-1----:R-:W-:-:S11]  /*16bd0*/  UMOV UR11, 0x40004040 ;  /* 0x40004040000b7882 */ /* 0x002fd60000000000 */
.L_x_16:
[----:B------:R-:W2:Y:S04]  /*16be0*/  LDL.LU R28, [R1+0x40c] ;  /* 0x00040c00011c7983 */ /* 0x000ea80000300800 */
[----:B------:R-:W3:Y:S04]  /*16bf0*/  LDL.LU R22, [R1+0x688] ;  /* 0x0006880001167983 */ /* 0x000ee80000300800 */
[----:B------:R-:W4:Y:S04]  /*16c00*/  LDL.LU R27, [R1+0x684] ;  /* 0x00068400011b7983 */ /* 0x000f280000300800 */
[----:B-----5:R-:W5:Y:S04]  /*16c10*/  LDL.LU R26, [R1+0x680] ;  /* 0x00068000011a7983 */ /* 0x020f680000300800 */
[----:B------:R-:W5:Y:S04]  /*16c20*/  LDL.LU R25, [R1+0x67c] ;  /* 0x00067c0001197983 */ /* 0x000f680000300800 */
        /* <DEDUP_REMOVED lines=12> */
[----:B0-----:R-:W5:Y:S04]  /*16cf0*/  LDL.LU R8, [R1+0x66c] ;  /* 0x00066c0001087983 */ /* 0x001f680000300800 */
[----:B------:R-:W5:Y:S01]  /*16d00*/  LDL.LU R14, [R1+0x648] ;  /* 0x00064800010e7983 */ /* 0x000f620000300800 */
[----:B------:R-:W-:Y:S01]  /*16d10*/  IMAD.U32 R9, R9, -0x80000000, RZ ;  /* 0x8000000009097824 */ /* 0x000fe200078e00ff */
[----:B--2---:R-:W-:-:S02]  /*16d20*/  IADD3 R28, P2, PT, R6, R28, RZ ;  /* 0x0000001c061c7210 */ /* 0x004fc40007f5e0ff */
[C---:B---3--:R-:W-:Y:S02]  /*16d30*/  IADD3 R22, P3, PT, R6.reuse, R22, RZ ;  /* 0x0000001606167210 */ /* 0x048fe40007f7e0ff */
[----:B----4-:R-:W-:-:S03]  /*16d40*/  IADD3 R27, P5, PT, R6, R27, RZ ;  /* 0x0000001b061b7210 */ /* 0x010fc60007fbe0ff */
[----:B------:R0:W-:Y:S01]  /*16d50*/  STL [R1+0x688], R22 ;  /* 0x0006881601007387 */ /* 0x0001e20000100800 */
[----:B-----5:R-:W-:-:S03]  /*16d60*/  IADD3 R26, P6, PT, R6, R26, RZ ;  /* 0x0000001a061a7210 */ /* 0x020fc60007fde0ff */
[----:B------:R-:W-:Y:S01]  /*16d70*/  STL [R1+0x40c], R28 ;  /* 0x00040c1c01007387 */ /* 0x000fe20000100800 */
[----:B------:R-:W-:-:S03]  /*16d80*/  IADD3 R25, P0, PT, R6, R25, RZ ;  /* 0x0000001906197210 */ /* 0x000fc60007f1e0ff */
[----:B------:R-:W-:Y:S01]  /*16d90*/  STL [R1+0x684], R27 ;  /* 0x0006841b01007387 */ /* 0x000fe20000100800 */
[----:B0-----:R-:W-:-:S03]  /*16da0*/  SHF.R.S32.HI R22, RZ, 0x1f, R6 ;  /* 0x0000001fff167819 */ /* 0x001fc60000011406 */
[----:B------:R-:W-:Y:S02]  /*16db0*/  STL [R1+0x680], R26 ;  /* 0x0006801a01007387 */ /* 0x000fe40000100800 */
[----:B------:R-:W-:Y:S01]  /*16dc0*/  IMAD.X R24, R22, 0x1, R24, P2 ;  /* 0x0000000116187824 */ /* 0x000fe200010e0618 */
[----:B------:R-:W-:Y:S01]  /*16dd0*/  IADD3 R23, P2, PT, R6, R23, RZ ;  /* 0x0000001706177210 */ /* 0x000fe20007f5e0ff */
[----:B------:R-:W-:Y:S01]  /*16de0*/  STL [R1+0x67c], R25 ;  /* 0x00067c1901007387 */ /* 0x000fe20000100800 */
[----:B------:R-:W-:-:S03]  /*16df0*/  IMAD.X R21, R22, 0x1, R21, P3 ;  /* 0x0000000116157824 */ /* 0x000fc600018e0615 */
[----:B------:R-:W-:Y:S01]  /*16e00*/  STL [R1+0x3fc], R24 ;  /* 0x0003fc1801007387 */ /* 0x000fe20000100800 */
[----:B------:R-:W-:-:S03]  /*16e10*/  IADD3 R20, P3, PT, R6, R20, RZ ;  /* 0x0000001406147210 */ /* 0x000fc60007f7e0ff */
[----:B------:R-:W-:Y:S01]  /*16e20*/  STL [R1+0x678], R23 ;  /* 0x0006781701007387 */ /* 0x000fe20000100800 */
[----:B------:R-:W-:-:S03]  /*16e30*/  IMAD.X R19, R22, 0x1, R19, P5 ;  /* 0x0000000116137824 */ /* 0x000fc600028e0613 */
[----:B------:R-:W-:Y:S01]  /*16e40*/  STL [R1+0x408], R21 ;  /* 0x0004081501007387 */ /* 0x000fe20000100800 */
[----:B------:R-:W-:-:S03]  /*16e50*/  IADD3 R18, P5, PT, R6, R18, RZ ;  /* 0x0000001206127210 */ /* 0x000fc60007fbe0ff */
[----:B------:R-:W-:Y:S01]  /*16e60*/  STL [R1+0x670], R20 ;  /* 0x0006701401007387 */ /* 0x000fe20000100800 */
[----:B------:R-:W-:-:S05]  /*16e70*/  IMAD.X R13, R22, 0x1, R13, P6 ;  /* 0x00000001160d7824 */ /* 0x000fca00030e060d */
[----:B------:R0:W-:Y:S01]  /*16e80*/  STL [R1+0x400], R13 ;  /* 0x0004000d01007387 */ /* 0x0001e20000100800 */
[----:B------:R-:W-:-:S03]  /*16e90*/  IMAD.X R12, R22, 0x1, R12, P0 ;  /* 0x00000001160c7824 */ /* 0x000fc600000e060c */
[----:B------:R-:W-:Y:S01]  /*16ea0*/  STL [R1+0x404], R19 ;  /* 0x0004041301007387 */ /* 0x000fe20000100800 */
[----:B------:R-:W-:-:S03]  /*16eb0*/  IADD3 R17, P6, PT, R6, R17, RZ ;  /* 0x0000001106117210 */ /* 0x000fc60007fde0ff */
[----:B0-----:R-:W2:Y:S01]  /*16ec0*/  LDL.LU R13, [R1+0x664] ;  /* 0x00066400010d7983 */ /* 0x001ea20000300800 */
[----:B------:R-:W-:-:S03]  /*16ed0*/  IMAD.X R11, R22, 0x1, R11, P2 ;  /* 0x00000001160b7824 */ /* 0x000fc600010e060b */
[----:B------:R-:W-:Y:S04]  /*16ee0*/  STL [R1+0x668], R18 ;  /* 0x0006681201007387 */ /* 0x000fe80000100800 */
[----:B------:R0:W-:Y:S04]  /*16ef0*/  STL [R1+0x3f8], R12 ;  /* 0x0003f80c01007387 */ /* 0x0001e80000100800 */
[----:B0-----:R-:W3:Y:S01]  /*16f00*/  LDL.LU R12, [R1+0x640] ;  /* 0x00064000010c7983 */ /* 0x001ee20000300800 */
[----:B------:R-:W-:-:S03]  /*16f10*/  IADD3 R16, P0, PT, R6, R16, RZ ;  /* 0x0000001006107210 */ /* 0x000fc60007f1e0ff */
[----:B------:R-:W-:Y:S04]  /*16f20*/  STL [R1+0x660], R17 ;  /* 0x0006601101007387 */ /* 0x000fe80000100800 */
[----:B------:R0:W-:Y:S04]  /*16f30*/  STL [R1+0x674], R11 ;  /* 0x0006740b01007387 */ /* 0x0001e80000100800 */
[----:B0-----:R-:W4:Y:S01]  /*16f40*/  LDL.LU R11, [R1+0x65c] ;  /* 0x00065c00010b7983 */ /* 0x001f220000300800 */
[----:B------:R-:W-:Y:S01]  /*16f50*/  IMAD.X R8, R22, 0x1, R8, P3 ;  /* 0x0000000116087824 */ /* 0x000fe200018e0608 */
[----:B------:R-:W-:-:S02]  /*16f60*/  IADD3 R15, P2, PT, R6, R15, RZ ;  /* 0x0000000f060f7210 */ /* 0x000fc40007f5e0ff */
[----:B------:R-:W-:Y:S01]  /*16f70*/  STL [R1+0x658], R16 ;  /* 0x0006581001007387 */ /* 0x000fe20000100800 */
[----:B------:R-:W-:-:S03]  /*16f80*/  IADD3 R14, P3, PT, R6, R14, RZ ;  /* 0x0000000e060e7210 */ /* 0x000fc60007f7e0ff */
[----:B------:R0:W-:Y:S04]  /*16f90*/  STL [R1+0x66c], R8 ;  /* 0x00066c0801007387 */ /* 0x0001e80000100800 */
[----:B0-----:R-:W5:Y:S04]  /*16fa0*/  LDL.LU R8, [R1+0x638] ;  /* 0x0006380001087983 */ /* 0x001f680000300800 */
[----:B------:R-:W-:Y:S04]  /*16fb0*/  STL [R1+0x650], R15 ;  /* 0x0006500f01007387 */ /* 0x000fe80000100800 */
[----:B------:R-:W5:Y:S04]  /*16fc0*/  LDL.LU R37, [R1+0x654] ;  /* 0x0006540001257983 */ /* 0x000f680000300800 */
[----:B------:R-:W5:Y:S04]  /*16fd0*/  LDL.LU R36, [R1+0x630] ;  /* 0x0006300001247983 */ /* 0x000f680000300800 */
[----:B------:R-:W5:Y:S04]  /*16fe0*/  LDL.LU R35, [R1+0x64c] ;  /* 0x00064c0001237983 */ /* 0x000f680000300800 */
[----:B------:R0:W-:Y:S04]  /*16ff0*/  STL [R1+0x648], R14 ;  /* 0x0006480e01007387 */ /* 0x0001e80000100800 */
        /* <DEDUP_REMOVED lines=18> */
[----:B--2---:R-:W-:-:S05]  /*17120*/  IMAD.X R13, R22, 0x1, R13, P5 ;  /* 0x00000001160d7824 */ /* 0x004fca00028e060d */
[----:B------:R0:W-:Y:S04]  /*17130*/  STL [R1+0x664], R13 ;  /* 0x0006640d01007387 */ /* 0x0001e80000100800 */
[----:B0-----:R-:W2:Y:S01]  /*17140*/  LDL.LU R13, [R1+0x5e0] ;  /* 0x0005e000010d7983 */ /* 0x001ea20000300800 */
[----:B---3--:R-:W-:-:S03]  /*17150*/  IADD3 R12, P5, PT, R6, R12, RZ ;  /* 0x0000000c060c7210 */ /* 0x008fc60007fbe0ff */
[----:B------:R-:W3:Y:S04]  /*17160*/  LDL.LU R16, [R1+0x5fc] ;  /* 0x0005fc0001107983 */ /* 0x000ee80000300800 */
[----:B------:R0:W-:Y:S04]  /*17170*/  STL [R1+0x640], R12 ;  /* 0x0006400c01007387 */ /* 0x0001e80000100800 */
[----:B0-----:R-:W3:Y:S01]  /*17180*/  LDL.LU R12, [R1+0x5d8] ;  /* 0x0005d800010c7983 */ /* 0x001ee20000300800 */
[----:B----4-:R-:W-:-:S03]  /*17190*/  IMAD.X R11, R22, 0x1, R11, P6 ;  /* 0x00000001160b7824 */ /* 0x010fc600030e060b */
[----:B------:R-:W4:Y:S04]  /*171a0*/  LDL.LU R15, [R1+0x5f4] ;  /* 0x0005f400010f7983 */ /* 0x000f280000300800 */
[----:B------:R0:W-:Y:S04]  /*171b0*/  STL [R1+0x65c], R11 ;  /* 0x00065c0b01007387 */ /* 0x0001e80000100800 */
[----:B0-----:R-:W4:Y:S01]  /*171c0*/  LDL.LU R11, [R1+0x5d0] ;  /* 0x0005d000010b7983 */ /* 0x001f220000300800 */
[----:B-----5:R-:W-:-:S05]  /*171d0*/  IADD3 R8, P6, PT, R6, R8, RZ ;  /* 0x0000000806087210 */ /* 0x020fca0007fde0ff */
[----:B------:R0:W-:Y:S01]  /*171e0*/  STL [R1+0x638], R8 ;  /* 0x0006380801007387 */ /* 0x0001e20000100800 */
[----:B------:R-:W-:Y:S01]  /*171f0*/  IMAD.X R37, R22, 0x1, R37, P0 ;  /* 0x0000000116257824 */ /* 0x000fe200000e0625 */
[----:B------:R-:W-:Y:S02]  /*17200*/  IADD3 R36, P0, PT, R6, R36, RZ ;  /* 0x0000002406247210 */ /* 0x000fe40007f1e0ff */
[----:B0-----:R-:W5:Y:S01]  /*17210*/  LDL.LU R8, [R1+0x5ec] ;  /* 0x0005ec0001087983 */ /* 0x001f620000300800 */
        /* <DEDUP_REMOVED lines=30> */
[----:B------:R-:W-:Y:S01]  /*17400*/  IADD3 R19, P5, PT, R6, R19, RZ ;  /* 0x0000001306137210 */ /* 0x000fe20007fbe0ff */
[----:B------:R-:W-:Y:S02]  /*17410*/  IMAD.X R18, R22, 0x1, R18, P6 ;  /* 0x0000000116127824 */ /* 0x000fe400030e0612 */
[----:B------:R-:W-:Y:S01]  /*17420*/  STL [R1+0x5f8], R21 ;  /* 0x0005f81501007387 */ /* 0x000fe20000100800 */
[----:B------:R-:W-:-:S03]  /*17430*/  IADD3 R14, P6, PT, R6, R14, RZ ;  /* 0x0000000e060e7210 */ /* 0x000fc60007fde0ff */
[----:B------:R-:W-:Y:S01]  /*17440*/  STL [R1+0x614], R20 ;  /* 0x0006141401007387 */ /* 0x000fe20000100800 */
[----:B------:R-:W-:-:S03]  /*17450*/  IMAD.X R17, R22, 0x1, R17, P0 ;  /* 0x0000000116117824 */ /* 0x000fc600000e0611 */
[----:B------:R0:W-:Y:S04]  /*17460*/  STL [R1+0x5e8], R14 ;  /* 0x0005e80e01007387 */ /* 0x0001e80000100800 */
[----:B------:R-:W-:Y:S04]  /*17470*/  STL [R1+0x5f0], R19 ;  /* 0x0005f01301007387 */ /* 0x000fe80000100800 */
[----:B0-----:R-:W5:Y:S04]  /*17480*/  LDL.LU R14, [R1+0x5c8] ;  /* 0x0005c800010e7983 */ /* 0x001f680000300800 */
[----:B------:R-:W-:Y:S01]  /*17490*/  STL [R1+0x60c], R18 ;  /* 0x00060c1201007387 */ /* 0x000fe20000100800 */
[----:B--2---:R-:W-:Y:S01]  /*174a0*/  IADD3 R13, P0, PT, R6, R13, RZ ;  /* 0x0000000d060d7210 */ /* 0x004fe20007f1e0ff */
[----:B---3--:R-:W-:-:S04]  /*174b0*/  IMAD.X R16, R22, 0x1, R16, P2 ;  /* 0x0000000116107824 */ /* 0x008fc800010e0610 */
[----:B------:R0:W-:Y:S04]  /*174c0*/  STL [R1+0x5e0], R13 ;  /* 0x0005e00d01007387 */ /* 0x0001e80000100800 */
[----:B0-----:R-:W2:Y:S01]  /*174d0*/  LDL.LU R13, [R1+0x5e4] ;  /* 0x0005e400010d7983 */ /* 0x001ea20000300800 */
[----:B------:R-:W-:-:S03]  /*174e0*/  IADD3 R12, P2, PT, R6, R12, RZ ;  /* 0x0000000c060c7210 */ /* 0x000fc60007f5e0ff */
[----:B------:R-:W-:Y:S01]  /*174f0*/  STL [R1+0x604], R17 ;  /* 0x0006041101007387 */ /* 0x000fe20000100800 */
[----:B----4-:R-:W-:-:S03]  /*17500*/  IMAD.X R15, R22, 0x1, R15, P3 ;  /* 0x00000001160f7824 */ /* 0x010fc600018e060f */
[----:B------:R0:W-:Y:S04]  /*17510*/  STL [R1+0x5d8], R12 ;  /* 0x0005d80c01007387 */ /* 0x0001e80000100800 */
[----:B0-----:R-:W3:Y:S01]  /*17520*/  LDL.LU R12, [R1+0x5c0] ;  /* 0x0005c000010c7983 */ /* 0x001ee20000300800 */
[----:B------:R-:W-:-:S03]  /*17530*/  IADD3 R11, P3, PT, R6, R11, RZ ;  /* 0x0000000b060b7210 */ /* 0x000fc60007f7e0ff */
[----:B------:R-:W-:Y:S04]  /*17540*/  STL [R1+0x5fc], R16 ;  /* 0x0005fc1001007387 */ /* 0x000fe80000100800 */
[----:B------:R0:W-:Y:S04]  /*17550*/  STL [R1+0x5d0], R11 ;  /* 0x0005d00b01007387 */ /* 0x0001e80000100800 */
[----:B0-----:R-:W4:Y:S01]  /*17560*/  LDL.LU R11, [R1+0x5dc] ;  /* 0x0005dc00010b7983 */ /* 0x001f220000300800 */
[----:B-----5:R-:W-:-:S03]  /*17570*/  IMAD.X R8, R22, 0x1, R8, P5 ;  /* 0x0000000116087824 */ /* 0x020fc600028e0608 */
        /* <DEDUP_REMOVED lines=21> */
[----:B0-----:R-:W5:Y:S01]  /*176d0*/  LDL.LU R8, [R1+0x58c] ;  /* 0x00058c0001087983 */ /* 0x001f620000300800 */
[----:B------:R-:W-:-:S03]  /*176e0*/  IADD3 R14, P5, PT, R6, R14, RZ ;  /* 0x0000000e060e7210 */ /* 0x000fc60007fbe0ff */
[----:B------:R-:W5:Y:S04]  /*176f0*/  LDL.LU R17, [R1+0x568] ;  /* 0x0005680001117983 */ /* 0x000f680000300800 */
[----:B------:R0:W-:Y:S04]  /*17700*/  STL [R1+0x5c8], R14 ;  /* 0x0005c80e01007387 */ /* 0x0001e80000100800 */
        /* <DEDUP_REMOVED lines=9> */
[----:B----4-:R-:W-:-:S05]  /*177a0*/  IMAD.X R11, R22, 0x1, R11, P0 ;  /* 0x00000001160b7824 */ /* 0x010fca00000e060b */
[----:B------:R0:W-:Y:S04]  /*177b0*/  STL [R1+0x5dc], R11 ;  /* 0x0005dc0b01007387 */ /* 0x0001e80000100800 */
[----:B0-----:R-:W4:Y:S01]  /*177c0*/  LDL.LU R11, [R1+0x550] ;  /* 0x00055000010b7983 */ /* 0x001f220000300800 */
[----:B-----5:R-:W-:Y:S01]  /*177d0*/  IADD3 R37, P0, PT, R6, R37, RZ ;  /* 0x0000002506257210 */ /* 0x020fe20007f1e0ff */
[----:B------:R-:W-:Y:S01]  /*177e0*/  IMAD.X R36, R22, 0x1, R36, P2 ;  /* 0x0000000116247824 */ /* 0x000fe200010e0624 */
        /* <DEDUP_REMOVED lines=32> */
[----:B------:R-:W-:-:S03]  /*179f0*/  IMAD.X R8, R22, 0x1, R8, P0 ;  /* 0x0000000116087824 */ /* 0x000fc600000e0608 */
[----:B------:R-:W-:Y:S01]  /*17a00*/  STL [R1+0x578], R20 ;  /* 0x0005781401007387 */ /* 0x000fe20000100800 */
[----:B------:R-:W-:-:S03]  /*17a10*/  IADD3 R18, P6, PT, R6, R18, RZ ;  /* 0x0000001206127210 */ /* 0x000fc60007fde0ff */
[----:B------:R0:W-:Y:S04]  /*17a20*/  STL [R1+0x58c], R8 ;  /* 0x00058c0801007387 */ /* 0x0001e80000100800 */
[----:B------:R-:W-:Y:S01]  /*17a30*/  STL [R1+0x594], R19 ;  /* 0x0005941301007387 */ /* 0x000fe20000100800 */
[----:B------:R-:W-:-:S03]  /*17a40*/  IADD3 R17, P0, PT, R6, R17, RZ ;  /* 0x0000001106117210 */ /* 0x000fc60007f1e0ff */
[----:B0-----:R-:W5:Y:S01]  /*17a50*/  LDL.LU R8, [R1+0x56c] ;  /* 0x00056c0001087983 */ /* 0x001f620000300800 */
[----:B------:R-:W-:-:S03]  /*17a60*/  IMAD.X R14, R22, 0x1, R14, P2 ;  /* 0x00000001160e7824 */ /* 0x000fc600010e060e */
[----:B------:R-:W-:Y:S04]  /*17a70*/  STL [R1+0x570], R18 ;  /* 0x0005701201007387 */ /* 0x000fe80000100800 */
[----:B------:R0:W-:Y:S01]  /*17a80*/  STL [R1+0x584], R14 ;  /* 0x0005840e01007387 */ /* 0x0001e20000100800 */
[----:B------:R-:W-:-:S03]  /*17a90*/  IADD3 R16, P2, PT, R6, R16, RZ ;  /* 0x0000001006107210 */ /* 0x000fc60007f5e0ff */
[----:B0-----:R-:W5:Y:S04]  /*17aa0*/  LDL.LU R14, [R1+0x548] ;  /* 0x00054800010e7983 */ /* 0x001f680000300800 */
[----:B------:R-:W-:Y:S01]  /*17ab0*/  STL [R1+0x568], R17 ;  /* 0x0005681101007387 */ /* 0x000fe20000100800 */
[----:B--2---:R-:W-:-:S05]  /*17ac0*/  IMAD.X R13, R22, 0x1, R13, P3 ;  /* 0x00000001160d7824 */ /* 0x004fca00018e060d */
[----:B------:R0:W-:Y:S01]  /*17ad0*/  STL [R1+0x57c], R13 ;  /* 0x00057c0d01007387 */ /* 0x0001e20000100800 */
[----:B---3--:R-:W-:-:S03]  /*17ae0*/  IADD3 R15, P3, PT, R6, R15, RZ ;  /* 0x0000000f060f7210 */ /* 0x008fc60007f7e0ff */
[----:B0-----:R-:W2:Y:S01]  /*17af0*/  LDL.LU R13, [R1+0x564] ;  /* 0x00056400010d7983 */ /* 0x001ea20000300800 */
[----:B------:R-:W-:-:S03]  /*17b00*/  IMAD.X R12, R22, 0x1, R12, P5 ;  /* 0x00000001160c7824 */ /* 0x000fc600028e060c */
[----:B------:R-:W-:Y:S04]  /*17b10*/  STL [R1+0x560], R16 ;  /* 0x0005601001007387 */ /* 0x000fe80000100800 */
[----:B------:R0:W-:Y:S04]  /*17b20*/  STL [R1+0x574], R12 ;  /* 0x0005740c01007387 */ /* 0x0001e80000100800 */
[----:B0-----:R-:W3:Y:S01]  /*17b30*/  LDL.LU R12, [R1+0x540] ;  /* 0x00054000010c7983 */ /* 0x001ee20000300800 */
[----:B----4-:R-:W-:-:S03]  /*17b40*/  IADD3 R11, P5, PT, R6, R11, RZ ;  /* 0x0000000b060b7210 */ /* 0x010fc60007fbe0ff */
[----:B------:R-:W-:Y:S04]  /*17b50*/  STL [R1+0x558], R15 ;  /* 0x0005580f01007387 */ /* 0x000fe80000100800 */
[----:B------:R-:W4:Y:S04]  /*17b60*/  LDL.LU R37, [R1+0x55c] ;  /* 0x00055c0001257983 */ /* 0x000f280000300800 */
[----:B------:R-:W4:Y:S04]  /*17b70*/  LDL.LU R36, [R1+0x538] ;  /* 0x0005380001247983 */ /* 0x000f280000300800 */
[----:B------:R-:W4:Y:S04]  /*17b80*/  LDL.LU R35, [R1+0x554] ;  /* 0x0005540001237983 */ /* 0x000f280000300800 */
[----:B------:R0:W-:Y:S04]  /*17b90*/  STL [R1+0x550], R11 ;  /* 0x0005500b01007387 */ /* 0x0001e80000100800 */
        /* <DEDUP_REMOVED lines=16> */
[----:B0-----:R-:W4:Y:S01]  /*17ca0*/  LDL.LU R11, [R1+0x4f0] ;  /* 0x0004f000010b7983 */ /* 0x001f220000300800 */
[----:B-----5:R-:W-:-:S03]  /*17cb0*/  IMAD.X R8, R22, 0x1, R8, P6 ;  /* 0x0000000116087824 */ /* 0x020fc600030e0608 */
[----:B------:R-:W5:Y:S04]  /*17cc0*/  LDL.LU R17, [R1+0x50c] ;  /* 0x00050c0001117983 */ /* 0x000f680000300800 */
[----:B------:R0:W-:Y:S04]  /*17cd0*/  STL [R1+0x56c], R8 ;  /* 0x00056c0801007387 */ /* 0x0001e80000100800 */
        /* <DEDUP_REMOVED lines=9> */
[----:B---3--:R-:W-:-:S05]  /*17d70*/  IADD3 R12, P0, PT, R6, R12, RZ ;  /* 0x0000000c060c7210 */ /* 0x008fca0007f1e0ff */
[----:B------:R0:W-:Y:S01]  /*17d80*/  STL [R1+0x540], R12 ;  /* 0x0005400c01007387 */ /* 0x0001e20000100800 */
[----:B----4-:R-:W-:Y:S01]  /*17d90*/  IMAD.X R37, R22, 0x1, R37, P2 ;  /* 0x0000000116257824 */ /* 0x010fe200010e0625 */
[----:B------:R-:W-:Y:S02]  /*17da0*/  IADD3 R36, P2, PT, R6, R36, RZ ;  /* 0x0000002406247210 */ /* 0x000fe40007f5e0ff */
[----:B0-----:R-:W3:Y:S01]  /*17db0*/  LDL.LU R12, [R1+0x4f4] ;  /* 0x0004f400010c7983 */ /* 0x001ee20000300800 */
        /* <DEDUP_REMOVED lines=34> */
[----:B------:R-:W-:Y:S04]  /*17fe0*/  STL [R1+0x51c], R20 ;  /* 0x00051c1401007387 */ /* 0x000fe80000100800 */
[----:B------:R0:W-:Y:S04]  /*17ff0*/  STL [R1+0x4f0], R11 ;  /* 0x0004f00b01007387 */ /* 0x0001e80000100800 */
[----:B------:R-:W-:Y:S04]  /*18000*/  STL [R1+0x4f8], R19 ;  /* 0x0004f81301007387 */ /* 0x000fe80000100800 */
[----:B0-----:R-:W4:Y:S01]  /*18010*/  LDL.LU R11, [R1+0x4d0] ;  /* 0x0004d000010b7983 */ /* 0x001f220000300800 */
[----:B-----5:R-:W-:Y:S01]  /*18020*/  IMAD.X R17, R22, 0x1, R17, P2 ;  /* 0x0000000116117824 */ /* 0x020fe200010e0611 */
[----:B------:R-:W-:-:S02]  /*18030*/  IADD3 R8, P2, PT, R6, R8, RZ ;  /* 0x0000000806087210 */ /* 0x000fc40007f5e0ff */
[----:B------:R-:W-:Y:S01]  /*18040*/  STL [R1+0x514], R18 ;  /* 0x0005141201007387 */ /* 0x000fe20000100800 */
[----:B------:R-:W-:-:S03]  /*18050*/  IMAD.X R16, R22, 0x1, R16, P3 ;  /* 0x0000000116107824 */ /* 0x000fc600018e0610 */
[----:B------:R0:W-:Y:S04]  /*18060*/  STL [R1+0x4e8], R8 ;  /* 0x0004e80801007387 */ /* 0x0001e80000100800 */
[----:B0-----:R-:W5:Y:S01]  /*18070*/  LDL.LU R8, [R1+0x4ec] ;  /* 0x0004ec0001087983 */ /* 0x001f620000300800 */
[----:B------:R-:W-:-:S03]  /*18080*/  IADD3 R14, P3, PT, R6, R14, RZ ;  /* 0x0000000e060e7210 */ /* 0x000fc60007f7e0ff */
[----:B------:R-:W-:Y:S01]  /*18090*/  STL [R1+0x50c], R17 ;  /* 0x00050c1101007387 */ /* 0x000fe20000100800 */
[----:B------:R-:W-:-:S03]  /*180a0*/  IMAD.X R15, R22, 0x1, R15, P5 ;  /* 0x00000001160f7824 */ /* 0x000fc600028e060f */
[----:B------:R0:W-:Y:S04]  /*180b0*/  STL [R1+0x4e0], R14 ;  /* 0x0004e00e01007387 */ /* 0x0001e80000100800 */
[----:B0-----:R-:W5:Y:S04]  /*180c0*/  LDL.LU R14, [R1+0x4c8] ;  /* 0x0004c800010e7983 */ /* 0x001f680000300800 */
[----:B------:R-:W-:Y:S01]  /*180d0*/  STL [R1+0x504], R16 ;  /* 0x0005041001007387 */ /* 0x000fe20000100800 */
[----:B--2---:R-:W-:-:S05]  /*180e0*/  IADD3 R13, P5, PT, R6, R13, RZ ;  /* 0x0000000d060d7210 */ /* 0x004fca0007fbe0ff */
[----:B------:R0:W-:Y:S04]  /*180f0*/  STL [R1+0x4d8], R13 ;  /* 0x0004d80d01007387 */ /* 0x0001e80000100800 */
[----:B0-----:R-:W2:Y:S01]  /*18100*/  LDL.LU R13, [R1+0x4e4] ;  /* 0x0004e400010d7983 */ /* 0x001ea20000300800 */
[----:B---3--:R-:W-:-:S03]  /*18110*/  IMAD.X R12, R22, 0x1, R12, P6 ;  /* 0x00000001160c7824 */ /* 0x008fc600030e060c */
[----:B------:R-:W-:Y:S04]  /*18120*/  STL [R1+0x4fc], R15 ;  /* 0x0004fc0f01007387 */ /* 0x000fe80000100800 */
[----:B------:R-:W3:Y:S04]  /*18130*/  LDL.LU R37, [R1+0x4c0] ;  /* 0x0004c00001257983 */ /* 0x000ee80000300800 */
[----:B------:R-:W3:Y:S04]  /*18140*/  LDL.LU R36, [R1+0x4dc] ;  /* 0x0004dc0001247983 */ /* 0x000ee80000300800 */
[----:B------:R-:W3:Y:S04]  /*18150*/  LDL.LU R35, [R1+0x4b8] ;  /* 0x0004b80001237983 */ /* 0x000ee80000300800 */
[----:B------:R0:W-:Y:S04]  /*18160*/  STL [R1+0x4f4], R12 ;  /* 0x0004f40c01007387 */ /* 0x0001e80000100800 */
        /* <DEDUP_REMOVED lines=16> */
[----:B0-----:R-:W3:Y:S01]  /*18270*/  LDL.LU R12, [R1+0x494] ;  /* 0x00049400010c7983 */ /* 0x001ee20000300800 */
[----:B----4-:R-:W-:-:S03]  /*18280*/  IADD3 R11, P6, PT, R6, R11, RZ ;  /* 0x0000000b060b7210 */ /* 0x010fc60007fde0ff */
[----:B------:R-:W4:Y:S04]  /*18290*/  LDL.LU R17, [R1+0xc50] ;  /* 0x000c500001117983 */ /* 0x000f280000300800 */
[----:B------:R0:W-:Y:S04]  /*182a0*/  STL [R1+0x4d0], R11 ;  /* 0x0004d00b01007387 */ /* 0x0001e80000100800 */
        /* <DEDUP_REMOVED lines=8> */
[----:B0-----:R-:W5:Y:S01]  /*18330*/  LDL.LU R14, [R1+0xc5c] ;  /* 0x000c5c00010e7983 */ /* 0x001f620000300800 */
[----:B--2---:R-:W-:-:S05]  /*18340*/  IMAD.X R13, R22, 0x1, R13, P2 ;  /* 0x00000001160d7824 */ /* 0x004fca00010e060d */
[----:B------:R0:W-:Y:S01]  /*18350*/  STL [R1+0x4e4], R13 ;  /* 0x0004e40d01007387 */ /* 0x0001e20000100800 */
[----:B---3--:R-:W-:Y:S01]  /*18360*/  IADD3 R37, P2, PT, R6, R37, RZ ;  /* 0x0000002506257210 */ /* 0x008fe20007f5e0ff */
[----:B------:R-:W-:Y:S02]  /*18370*/  IMAD.X R36, R22, 0x1, R36, P3 ;  /* 0x0000000116247824 */ /* 0x000fe400018e0624 */
[----:B0-----:R-:W2:Y:S01]  /*18380*/  LDL.LU R13, [R1+0xc38] ;  /* 0x000c3800010d7983 */ /* 0x001ea20000300800 */
        /* <DEDUP_REMOVED lines=36> */
[----:B------:R-:W-:Y:S04]  /*185d0*/  STL [R1+0x49c], R19 ;  /* 0x00049c1301007387 */ /* 0x000fe80000100800 */
[----:B0-----:R-:W3:Y:S01]  /*185e0*/  LDL.LU R12, [R1+0xc54] ;  /* 0x000c5400010c7983 */ /* 0x001ee20000300800 */
[----:B----4-:R-:W-:-:S03]  /*185f0*/  IMAD.X R11, R7, 0x1, R11, P3 ;  /* 0x00000001070b7824 */ /* 0x010fc600018e060b */
[----:B------:R-:W-:Y:S04]  /*18600*/  STL [R1+0xc58], R18 ;  /* 0x000c581201007387 */ /* 0x000fe80000100800 */
[----:B------:R0:W-:Y:S04]  /*18610*/  STL [R1+0xc6c], R11 ;  /* 0x000c6c0b01007387 */ /* 0x0001e80000100800 */
[----:B0-----:R-:W4:Y:S01]  /*18620*/  LDL.LU R11, [R1+0xc30] ;  /* 0x000c3000010b7983 */ /* 0x001f220000300800 */
[----:B------:R-:W-:Y:S01]  /*18630*/  IADD3 R17, P2, PT, R5, R17, RZ ;  /* 0x0000001105117210 */ /* 0x000fe20007f5e0ff */
[----:B-----5:R-:W-:Y:S01]  /*18640*/  IMAD.X R8, R7, 0x1, R8, P5 ;  /* 0x0000000107087824 */ /* 0x020fe200028e0608 */
[----:B------:R-:W-:-:S03]  /*18650*/  IADD3 R16, P3, PT, R5, R16, RZ ;  /* 0x0000001005107210 */ /* 0x000fc60007f7e0ff */
[----:B------:R-:W-:Y:S01]  /*18660*/  STL [R1+0xc50], R17 ;  /* 0x000c501101007387 */ /* 0x000fe20000100800 */
[----:B------:R-:W-:-:S03]  /*18670*/  IADD3 R15, P5, PT, R5, R15, RZ ;  /* 0x0000000f050f7210 */ /* 0x000fc60007fbe0ff */
[----:B------:R0:W-:Y:S04]  /*18680*/  STL [R1+0xc64], R8 ;  /* 0x000c640801007387 */ /* 0x0001e80000100800 */
[----:B0-----:R-:W5:Y:S01]  /*18690*/  LDL.LU R8, [R1+0xc4c] ;  /* 0x000c4c0001087983 */ /* 0x001f620000300800 */
[----:B------:R-:W-:-:S03]  /*186a0*/  IMAD.X R14, R7, 0x1, R14, P6 ;  /* 0x00000001070e7824 */ /* 0x000fc600030e060e */
[----:B------:R-:W-:Y:S04]  /*186b0*/  STL [R1+0xc48], R16 ;  /* 0x000c481001007387 */ /* 0x000fe80000100800 */
[----:B------:R0:W-:Y:S04]  /*186c0*/  STL [R1+0xc5c], R14 ;  /* 0x000c5c0e01007387 */ /* 0x0001e80000100800 */
[----:B0-----:R-:W5:Y:S04]  /*186d0*/  LDL.LU R14, [R1+0xc28] ;  /* 0x000c2800010e7983 */ /* 0x001f680000300800 */
[----:B------:R-:W-:Y:S04]  /*186e0*/  STL [R1+0xc40], R15 ;  /* 0x000c400f01007387 */ /* 0x000fe80000100800 */
[----:B------:R-:W5:Y:S04]  /*186f0*/  LDL.LU R36, [R1+0xc44] ;  /* 0x000c440001247983 */ /* 0x000f680000300800 */
[----:B------:R-:W5:Y:S04]  /*18700*/  LDL.LU R35, [R1+0xc20] ;  /* 0x000c200001237983 */ /* 0x000f680000300800 */
[----:B------:R-:W5:Y:S01]  /*18710*/  LDL.LU R34, [R1+0xc3c] ;  /* 0x000c3c0001227983 */ /* 0x000f620000300800 */
[----:B--2---:R-:W-:-:S05]  /*18720*/  IADD3 R13, P6, PT, R5, R13, RZ ;  /* 0x0000000d050d7210 */ /* 0x004fca0007fde0ff */
[----:B------:R0:W-:Y:S04]  /*18730*/  STL [R1+0xc38], R13 ;  /* 0x000c380d01007387 */ /* 0x0001e80000100800 */
[----:B------:R-:W2:Y:S04]  /*18740*/  LDL.LU R33, [R1+0xc18] ;  /* 0x000c180001217983 */ /* 0x000ea80000300800 */
        /* <DEDUP_REMOVED lines=15> */
[----:B0-----:R-:W2:Y:S04]  /*18840*/  LDL.LU R13, [R1+0xbd8] ;  /* 0x000bd800010d7983 */ /* 0x001ea80000300800 */
[----:B------:R-:W2:Y:S01]  /*18850*/  LDL.LU R17, [R1+0xbf4] ;  /* 0x000bf40001117983 */ /* 0x000ea20000300800 */
[----:B---3--:R-:W-:-:S05]  /*18860*/  IMAD.X R12, R7, 0x1, R12, P0 ;  /* 0x00000001070c7824 */ /* 0x008fca00000e060c */
[----:B------:R0:W-:Y:S04]  /*18870*/  STL [R1+0xc54], R12 ;  /* 0x000c540c01007387 */ /* 0x0001e80000100800 */
[----:B0-----:R-:W3:Y:S01]  /*18880*/  LDL.LU R12, [R1+0xbd0] ;  /* 0x000bd000010c7983 */ /* 0x001ee20000300800 */
[----:B----4-:R-:W-:-:S03]  /*18890*/  IADD3 R11, P0, PT, R5, R11, RZ ;  /* 0x0000000b050b7210 */ /* 0x010fc60007f1e0ff */
[----:B------:R-:W4:Y:S04]  /*188a0*/  LDL.LU R16, [R1+0xbec] ;  /* 0x000bec0001107983 */ /* 0x000f280000300800 */
[----:B------:R0:W-:Y:S04]  /*188b0*/  STL [R1+0xc30], R11 ;  /* 0x000c300b01007387 */ /* 0x0001e80000100800 */
[----:B0-----:R-:W4:Y:S04]  /*188c0*/  LDL.LU R11, [R1+0xbc8] ;  /* 0x000bc800010b7983 */ /* 0x001f280000300800 */
[----:B------:R-:W4:Y:S01]  /*188d0*/  LDL.LU R15, [R1+0xbe4] ;  /* 0x000be400010f7983 */ /* 0x000f220000300800 */
[----:B-----5:R-:W-:-:S05]  /*188e0*/  IMAD.X R8, R7, 0x1, R8, P2 ;  /* 0x0000000107087824 */ /* 0x020fca00010e0608 */
[----:B------:R0:W-:Y:S04]  /*188f0*/  STL [R1+0xc4c], R8 ;  /* 0x000c4c0801007387 */ /* 0x0001e80000100800 */
[----:B0-----:R-:W5:Y:S01]  /*18900*/  LDL.LU R8, [R1+0xbc0] ;  /* 0x000bc00001087983 */ /* 0x001f620000300800 */
[----:B------:R-:W-:-:S05]  /*18910*/  IADD3 R14, P2, PT, R5, R14, RZ ;  /* 0x0000000e050e7210 */ /* 0x000fca0007f5e0ff */
[----:B------:R0:W-:Y:S01]  /*18920*/  STL [R1+0xc28], R14 ;  /* 0x000c280e01007387 */ /* 0x0001e20000100800 */
[----:B------:R-:W-:Y:S01]  /*18930*/  IMAD.X R36, R7, 0x1, R36, P3 ;  /* 0x0000000107247824 */ /* 0x000fe200018e0624 */
[----:B------:R-:W-:Y:S02]  /*18940*/  IADD3 R35, P3, PT, R5, R35, RZ ;  /* 0x0000002305237210 */ /* 0x000fe40007f7e0ff */
[----:B0-----:R-:W5:Y:S01]  /*18950*/  LDL.LU R14, [R1+0xbdc] ;  /* 0x000bdc00010e7983 */ /* 0x001f620000300800 */
[----:B------:R-:W-:-:S03]  /*18960*/  IMAD.X R34, R7, 0x1, R34, P5 ;  /* 0x0000000107227824 */ /* 0x000fc600028e0622 */
[----:B------:R-:W-:Y:S04]  /*18970*/  STL [R1+0xc44], R36 ;  /* 0x000c442401007387 */ /* 0x000fe80000100800 */
[----:B------:R-:W-:Y:S04]  /*18980*/  STL [R1+0xc20], R35 ;  /* 0x000c202301007387 */ /* 0x000fe80000100800 */
[----:B------:R-:W-:Y:S01]  /*18990*/  STL [R1+0xc3c], R34 ;  /* 0x000c3c2201007387 */ /* 0x000fe20000100800 */
[----:B--2---:R-:W-:Y:S01]  /*189a0*/  IADD3 R33, P5, PT, R5, R33, RZ ;  /* 0x0000002105217210 */ /* 0x004fe20007fbe0ff */
[----:B------:R-:W-:-:S04]  /*189b0*/  IMAD.X R32, R7, 0x1, R32, P6 ;  /* 0x0000000107207824 */ /* 0x000fc800030e0620 */
        /* <DEDUP_REMOVED lines=26> */
[----:B------:R-:W-:Y:S01]  /*18b60*/  IMAD.X R18, R7, 0x1, R18, P2 ;  /* 0x0000000107127824 */ /* 0x000fe200010e0612 */
[----:B------:R-:W-:Y:S01]  /*18b70*/  IADD3 R13, P2, PT, R5, R13, RZ ;  /* 0x0000000d050d7210 */ /* 0x000fe20007f5e0ff */
[----:B------:R-:W-:Y:S01]  /*18b80*/  STL [R1+0xc04], R20 ;  /* 0x000c041401007387 */ /* 0x000fe20000100800 */
[----:B------:R-:W-:-:S03]  /*18b90*/  IMAD.X R17, R7, 0x1, R17, P3 ;  /* 0x0000000107117824 */ /* 0x000fc600018e0611 */
[----:B------:R0:W-:Y:S04]  /*18ba0*/  STL [R1+0xbd8], R13 ;  /* 0x000bd80d01007387 */ /* 0x0001e80000100800 */
[----:B------:R-:W-:Y:S04]  /*18bb0*/  STL [R1+0xbe0], R19 ;  /* 0x000be01301007387 */ /* 0x000fe80000100800 */
[----:B0-----:R-:W2:Y:S04]  /*18bc0*/  LDL.LU R13, [R1+0xbb8] ;  /* 0x000bb800010d7983 */ /* 0x001ea80000300800 */
[----:B------:R-:W-:Y:S01]  /*18bd0*/  STL [R1+0xbfc], R18 ;  /* 0x000bfc1201007387 */ /* 0x000fe20000100800 */
[----:B---3--:R-:W-:Y:S01]  /*18be0*/  IADD3 R12, P3, PT, R5, R12, RZ ;  /* 0x0000000c050c7210 */ /* 0x008fe20007f7e0ff */
[----:B----4-:R-:W-:-:S04]  /*18bf0*/  IMAD.X R16, R7, 0x1, R16, P5 ;  /* 0x0000000107107824 */ /* 0x010fc800028e0610 */
[----:B------:R0:W-:Y:S04]  /*18c00*/  STL [R1+0xbd0], R12 ;  /* 0x000bd00c01007387 */ /* 0x0001e80000100800 */
[----:B0-----:R-:W3:Y:S01]  /*18c10*/  LDL.LU R12, [R1+0xbd4] ;  /* 0x000bd400010c7983 */ /* 0x001ee20000300800 */
[----:B------:R-:W-:-:S03]  /*18c20*/  IADD3 R11, P5, PT, R5, R11, RZ ;  /* 0x0000000b050b7210 */ /* 0x000fc60007fbe0ff */
[----:B------:R-:W-:Y:S04]  /*18c30*/  STL [R1+0xbf4], R17 ;  /* 0x000bf41101007387 */ /* 0x000fe80000100800 */
[----:B------:R0:W-:Y:S04]  /*18c40*/  STL [R1+0xbc8], R11 ;  /* 0x000bc80b01007387 */ /* 0x0001e80000100800 */
[----:B0-----:R-:W4:Y:S01]  /*18c50*/  LDL.LU R11, [R1+0xbb0] ;  /* 0x000bb000010b7983 */ /* 0x001f220000300800 */
[----:B------:R-:W-:Y:S01]  /*18c60*/  IMAD.X R15, R7, 0x1, R15, P6 ;  /* 0x00000001070f7824 */ /* 0x000fe200030e060f */
[----:B-----5:R-:W-:-:S02]  /*18c70*/  IADD3 R8, P6, PT, R5, R8, RZ ;  /* 0x0000000805087210 */ /* 0x020fc40007fde0ff */
[----:B------:R-:W-:Y:S04]  /*18c80*/  STL [R1+0xbec], R16 ;  /* 0x000bec1001007387 */ /* 0x000fe80000100800 */
[----:B------:R0:W-:Y:S04]  /*18c90*/  STL [R1+0xbc0], R8 ;  /* 0x000bc00801007387 */ /* 0x0001e80000100800 */
[----:B0-----:R-:W5:Y:S01]  /*18ca0*/  LDL.LU R8, [R1+0xbcc] ;  /* 0x000bcc0001087983 */ /* 0x001f620000300800 */
[----:B------:R-:W-:-:S03]  /*18cb0*/  IMAD.X R14, R7, 0x1, R14, P0 ;  /* 0x00000001070e7824 */ /* 0x000fc600000e060e */
        /* <DEDUP_REMOVED lines=23> */
[----:B--2---:R-:W-:-:S05]  /*18e30*/  IADD3 R13, P0, PT, R5, R13, RZ ;  /* 0x0000000d050d7210 */ /* 0x004fca0007f1e0ff */
[----:B------:R0:W-:Y:S04]  /*18e40*/  STL [R1+0xbb8], R13 ;  /* 0x000bb80d01007387 */ /* 0x0001e80000100800 */
        /* <DEDUP_REMOVED lines=8> */
[----:B0-----:R-:W4:Y:S01]  /*18ed0*/  LDL.LU R11, [R1+0xb64] ;  /* 0x000b6400010b7983 */ /* 0x001f220000300800 */
[----:B-----5:R-:W-:-:S05]  /*18ee0*/  IMAD.X R8, R7, 0x1, R8, P3 ;  /* 0x0000000107087824 */ /* 0x020fca00018e0608 */
[----:B------:R0:W-:Y:S01]  /*18ef0*/  STL [R1+0xbcc], R8 ;  /* 0x000bcc0801007387 */ /* 0x0001e20000100800 */
[----:B------:R-:W-:Y:S01]  /*18f00*/  IADD3 R36, P3, PT, R5, R36, RZ ;  /* 0x0000002405247210 */ /* 0x000fe20007f7e0ff */
[----:B------:R-:W-:Y:S02]  /*18f10*/  IMAD.X R35, R7, 0x1, R35, P5 ;  /* 0x0000000107237824 */ /* 0x000fe400028e0623 */
[----:B0-----:R-:W5:Y:S01]  /*18f20*/  LDL.LU R8, [R1+0xb40] ;  /* 0x000b400001087983 */ /* 0x001f620000300800 */
        /* <DEDUP_REMOVED lines=38> */
[----:B0-----:R-:W5:Y:S04]  /*19190*/  LDL.LU R14, [R1+0xb5c] ;  /* 0x000b5c00010e7983 */ /* 0x001f680000300800 */
[----:B------:R-:W-:Y:S01]  /*191a0*/  STL [R1+0xb60], R18 ;  /* 0x000b601201007387 */ /* 0x000fe20000100800 */
[----:B--2---:R-:W-:-:S05]  /*191b0*/  IMAD.X R13, R7, 0x1, R13, P5 ;  /* 0x00000001070d7824 */ /* 0x004fca00028e060d */
[----:B------:R0:W-:Y:S01]  /*191c0*/  STL [R1+0xb74], R13 ;  /* 0x000b740d01007387 */ /* 0x0001e20000100800 */
[----:B------:R-:W-:-:S03]  /*191d0*/  IADD3 R16, P5, PT, R5, R16, RZ ;  /* 0x0000001005107210 */ /* 0x000fc60007fbe0ff */
[----:B0-----:R-:W2:Y:S04]  /*191e0*/  LDL.LU R13, [R1+0xb38] ;  /* 0x000b3800010d7983 */ /* 0x001ea80000300800 */
[----:B------:R-:W-:Y:S01]  /*191f0*/  STL [R1+0xb58], R17 ;  /* 0x000b581101007387 */ /* 0x000fe20000100800 */
[----:B---3--:R-:W-:-:S05]  /*19200*/  IMAD.X R12, R7, 0x1, R12, P6 ;  /* 0x00000001070c7824 */ /* 0x008fca00030e060c */
[----:B------:R0:W-:Y:S04]  /*19210*/  STL [R1+0xb6c], R12 ;  /* 0x000b6c0c01007387 */ /* 0x0001e80000100800 */
[----:B0-----:R-:W3:Y:S01]  /*19220*/  LDL.LU R12, [R1+0xb54] ;  /* 0x000b5400010c7983 */ /* 0x001ee20000300800 */
[----:B----4-:R-:W-:-:S03]  /*19230*/  IMAD.X R11, R7, 0x1, R11, P0 ;  /* 0x00000001070b7824 */ /* 0x010fc600000e060b */
[----:B------:R-:W-:Y:S04]  /*19240*/  STL [R1+0xb50], R16 ;  /* 0x000b501001007387 */ /* 0x000fe80000100800 */
[----:B------:R0:W-:Y:S04]  /*19250*/  STL [R1+0xb64], R11 ;  /* 0x000b640b01007387 */ /* 0x0001e80000100800 */
[----:B0-----:R-:W4:Y:S01]  /*19260*/  LDL.LU R11, [R1+0xb30] ;  /* 0x000b3000010b7983 */ /* 0x001f220000300800 */
[C---:B------:R-:W-:Y:S02]  /*19270*/  IADD3 R15, P6, PT, R5.reuse, R15, RZ ;  /* 0x0000000f050f7210 */ /* 0x040fe40007fde0ff */
[----:B-----5:R-:W-:-:S03]  /*19280*/  IADD3 R8, P0, PT, R5, R8, RZ ;  /* 0x0000000805087210 */ /* 0x020fc60007f1e0ff */
        /* <DEDUP_REMOVED lines=22> */
[----:B------:R-:W-:-:S03]  /*193f0*/  IMAD.X R14, R7, 0x1, R14, P2 ;  /* 0x00000001070e7824 */ /* 0x000fc600010e060e */
[----:B------:R-:W5:Y:S04]  /*19400*/  LDL.LU R17, [R1+0xb0c] ;  /* 0x000b0c0001117983 */ /* 0x000f680000300800 */
[----:B------:R0:W-:Y:S04]  /*19410*/  STL [R1+0xb5c], R14 ;  /* 0x000b5c0e01007387 */ /* 0x0001e80000100800 */
        /* <DEDUP_REMOVED lines=9> */
[----:B----4-:R-:W-:-:S05]  /*194b0*/  IADD3 R11, P3, PT, R5, R11, RZ ;  /* 0x0000000b050b7210 */ /* 0x010fca0007f7e0ff */
[----:B------:R0:W-:Y:S04]  /*194c0*/  STL [R1+0xb30], R11 ;  /* 0x000b300b01007387 */ /* 0x0001e80000100800 */
[----:B0-----:R-:W4:Y:S01]  /*194d0*/  LDL.LU R11, [R1+0xaf4] ;  /* 0x000af400010b7983 */ /* 0x001f220000300800 */
[----:B-----5:R-:W-:Y:S01]  /*194e0*/  IMAD.X R36, R7, 0x1, R36, P5 ;  /* 0x0000000107247824 */ /* 0x020fe200028e0624 */
[----:B------:R-:W-:Y:S01]  /*194f0*/  IADD3 R35, P5, PT, R5, R35, RZ ;  /* 0x0000002305237210 */ /* 0x000fe20007fbe0ff */
        /* <DEDUP_REMOVED lines=38> */
[----:B0-----:R-:W5:Y:S01]  /*19760*/  LDL.LU R8, [R1+0xad0] ;  /* 0x000ad00001087983 */ /* 0x001f620000300800 */
[----:B------:R-:W-:-:S03]  /*19770*/  IADD3 R14, P5, PT, R5, R14, RZ ;  /* 0x0000000e050e7210 */ /* 0x000fc60007fbe0ff */
[----:B------:R-:W-:Y:S01]  /*19780*/  STL [R1+0xc74], R18 ;  /* 0x000c741201007387 */ /* 0x000fe20000100800 */
[----:B------:R-:W-:-:S03]  /*19790*/  IMAD.X R16, R7, 0x1, R16, P6 ;  /* 0x0000000107107824 */ /* 0x000fc600030e0610 */
[----:B------:R0:W-:Y:S04]  /*197a0*/  STL [R1+0xae8], R14 ;  /* 0x000ae80e01007387 */ /* 0x0001e80000100800 */
[----:B0-----:R-:W5:Y:S04]  /*197b0*/  LDL.LU R14, [R1+0xaec] ;  /* 0x000aec00010e7983 */ /* 0x001f680000300800 */
[----:B------:R-:W-:Y:S01]  /*197c0*/  STL [R1+0xb0c], R17 ;  /* 0x000b0c1101007387 */ /* 0x000fe20000100800 */
[----:B--2---:R-:W-:Y:S01]  /*197d0*/  IADD3 R13, P6, PT, R5, R13, RZ ;  /* 0x0000000d050d7210 */ /* 0x004fe20007fde0ff */
[----:B------:R-:W-:-:S04]  /*197e0*/  IMAD.X R15, R7, 0x1, R15, P0 ;  /* 0x00000001070f7824 */ /* 0x000fc800000e060f */
[----:B------:R0:W-:Y:S04]  /*197f0*/  STL [R1+0xae0], R13 ;  /* 0x000ae00d01007387 */ /* 0x0001e80000100800 */
[----:B0-----:R-:W2:Y:S04]  /*19800*/  LDL.LU R13, [R1+0xac8] ;  /* 0x000ac800010d7983 */ /* 0x001ea80000300800 */
[----:B------:R-:W-:Y:S01]  /*19810*/  STL [R1+0xb04], R16 ;  /* 0x000b041001007387 */ /* 0x000fe20000100800 */
[----:B---3--:R-:W-:-:S05]  /*19820*/  IADD3 R12, P0, PT, R5, R12, RZ ;  /* 0x0000000c050c7210 */ /* 0x008fca0007f1e0ff */
[----:B------:R0:W-:Y:S04]  /*19830*/  STL [R1+0xad8], R12 ;  /* 0x000ad80c01007387 */ /* 0x0001e80000100800 */
[----:B0-----:R-:W3:Y:S01]  /*19840*/  LDL.LU R12, [R1+0xae4] ;  /* 0x000ae400010c7983 */ /* 0x001ee20000300800 */
[----:B----4-:R-:W-:-:S03]  /*19850*/  IMAD.X R11, R7, 0x1, R11, P2 ;  /* 0x00000001070b7824 */ /* 0x010fc600010e060b */
        /* <DEDUP_REMOVED lines=21> */
[----:B0-----:R-:W4:Y:S04]  /*199b0*/  LDL.LU R11, [R1+0xc88] ;  /* 0x000c8800010b7983 */ /* 0x001f280000300800 */
[----:B------:R-:W4:Y:S01]  /*199c0*/  LDL.LU R17, [R1+0xa80] ;  /* 0x000a800001117983 */ /* 0x000f220000300800 */
[----:B-----5:R-:W-:-:S05]  /*199d0*/  IADD3 R8, P2, PT, R5, R8, RZ ;  /* 0x0000000805087210 */ /* 0x020fca0007f5e0ff */
[----:B------:R0:W-:Y:S04]  /*199e0*/  STL [R1+0xad0], R8 ;  /* 0x000ad00801007387 */ /* 0x0001e80000100800 */
        /* <DEDUP_REMOVED lines=8> */
[----:B0-----:R-:W2:Y:S01]  /*19a70*/  LDL.LU R13, [R1+0xa8c] ;  /* 0x000a8c00010d7983 */ /* 0x001ea20000300800 */
[----:B---3--:R-:W-:-:S05]  /*19a80*/  IMAD.X R12, R7, 0x1, R12, P5 ;  /* 0x00000001070c7824 */ /* 0x008fca00028e060c */
[----:B------:R0:W-:Y:S01]  /*19a90*/  STL [R1+0xae4], R12 ;  /* 0x000ae40c01007387 */ /* 0x0001e20000100800 */
[----:B----4-:R-:W-:Y:S01]  /*19aa0*/  IADD3 R36, P5, PT, R5, R36, RZ ;  /* 0x0000002405247210 */ /* 0x010fe20007fbe0ff */
[----:B------:R-:W-:Y:S02]  /*19ab0*/  IMAD.X R35, R7, 0x1, R35, P6 ;  /* 0x0000000107237824 */ /* 0x000fe400030e0623 */
[----:B0-----:R-:W3:Y:S01]  /*19ac0*/  LDL.LU R12, [R1+0xa68] ;  /* 0x000a6800010c7983 */ /* 0x001ee20000300800 */
        /* <DEDUP_REMOVED lines=33> */
[----:B------:R-:W-:Y:S04]  /*19ce0*/  STL [R1+0xa90], R20 ;  /* 0x000a901401007387 */ /* 0x000fe80000100800 */
[----:B------:R0:W-:Y:S04]  /*19cf0*/  STL [R1+0xc88], R11 ;  /* 0x000c880b01007387 */ /* 0x0001e80000100800 */
[----:B------:R-:W-:Y:S04]  /*19d00*/  STL [R1+0xc80], R19 ;  /* 0x000c801301007387 */ /* 0x000fe80000100800 */
[----:B0-----:R-:W4:Y:S01]  /*19d10*/  LDL.LU R11, [R1+0xa84] ;  /* 0x000a8400010b7983 */ /* 0x001f220000300800 */
[----:B------:R-:W-:-:S02]  /*19d20*/  IADD3 R18, P3, PT, R5, R18, RZ ;  /* 0x0000001205127210 */ /* 0x000fc40007f7e0ff */
[----:B------:R-:W-:Y:S01]  /*19d30*/  IADD3 R17, P5, PT, R5, R17, RZ ;  /* 0x0000001105117210 */ /* 0x000fe20007fbe0ff */
[----:B-----5:R-:W-:Y:S02]  /*19d40*/  IMAD.X R8, R7, 0x1, R8, P6 ;  /* 0x0000000107087824 */ /* 0x020fe400030e0608 */
[----:B------:R-:W-:Y:S04]  /*19d50*/  STL [R1+0xa88], R18 ;  /* 0x000a881201007387 */ /* 0x000fe80000100800 */
[----:B------:R0:W-:Y:S01]  /*19d60*/  STL [R1+0xa9c], R8 ;  /* 0x000a9c0801007387 */ /* 0x0001e20000100800 */
        /* <DEDUP_REMOVED lines=9> */
[----:B------:R0:W-:Y:S04]  /*19e00*/  STL [R1+0xa8c], R13 ;  /* 0x000a8c0d01007387 */ /* 0x0001e80000100800 */
[----:B0-----:R-:W2:Y:S04]  /*19e10*/  LDL.LU R13, [R1+0xa58] ;  /* 0x000a5800010d7983 */ /* 0x001ea80000300800 */
[----:B------:R-:W-:Y:S04]  /*19e20*/  STL [R1+0xa70], R15 ;  /* 0x000a700f01007387 */ /* 0x000fe80000100800 */
[----:B------:R-:W2:Y:S04]  /*19e30*/  LDL.LU R36, [R1+0xa74] ;  /* 0x000a740001247983 */ /* 0x000ea80000300800 */
[----:B------:R-:W2:Y:S01]  /*19e40*/  LDL.LU R35, [R1+0xa50] ;  /* 0x000a500001237983 */ /* 0x000ea20000300800 */
[----:B---3--:R-:W-:-:S03]  /*19e50*/  IADD3 R12, P2, PT, R5, R12, RZ ;  /* 0x0000000c050c7210 */ /* 0x008fc60007f5e0ff */
        /* <DEDUP_REMOVED lines=18> */
[----:B0-----:R-:W3:Y:S04]  /*19f80*/  LDL.LU R12, [R1+0xa18] ;  /* 0x000a1800010c7983 */ /* 0x001ee80000300800 */
[----:B------:R-:W3:Y:S01]  /*19f90*/  LDL.LU R17, [R1+0xc98] ;  /* 0x000c980001117983 */ /* 0x000ee20000300800 */
[----:B----4-:R-:W-:-:S05]  /*19fa0*/  IMAD.X R11, R7, 0x1, R11, P3 ;  /* 0x00000001070b7824 */ /* 0x010fca00018e060b */
[----:B------:R0:W-:Y:S04]  /*19fb0*/  STL [R1+0xa84], R11 ;  /* 0x000a840b01007387 */ /* 0x0001e80000100800 */
        /* <DEDUP_REMOVED lines=8> */
[----:B0-----:R-:W5:Y:S01]  /*1a040*/  LDL.LU R14, [R1+0xa00] ;  /* 0x000a0000010e7983 */ /* 0x001f620000300800 */
[----:B--2---:R-:W-:-:S05]  /*1a050*/  IADD3 R13, P5, PT, R5, R13, RZ ;  /* 0x0000000d050d7210 */ /* 0x004fca0007fbe0ff */
[----:B------:R0:W-:Y:S01]  /*1a060*/  STL [R1+0xa58], R13 ;  /* 0x000a580d01007387 */ /* 0x0001e20000100800 */
[----:B------:R-:W-:Y:S01]  /*1a070*/  IMAD.X R36, R7, 0x1, R36, P6 ;  /* 0x0000000107247824 */ /* 0x000fe200030e0624 */
[----:B------:R-:W-:Y:S02]  /*1a080*/  IADD3 R35, P6, PT, R5, R35, RZ ;  /* 0x0000002305237210 */ /* 0x000fe40007fde0ff */
[----:B0-----:R-:W2:Y:S01]  /*1a090*/  LDL.LU R13, [R1+0xa1c] ;  /* 0x000a1c00010d7983 */ /* 0x001ea20000300800 */
[----:B---3--:R-:W-:-:S03]  /*1a0a0*/  IMAD.X R34, R7, 0x1, R34, P0 ;  /* 0x0000000107227824 */ /* 0x008fc600000e0622 */
        /* <DEDUP_REMOVED lines=37> */
[----:B0-----:R-:W3:Y:S04]  /*1a300*/  LDL.LU R12, [R1+0x9f8] ;  /* 0x0009f800010c7983 */ /* 0x001ee80000300800 */
[----:B------:R-:W-:Y:S01]  /*1a310*/  STL [R1+0xc90], R18 ;  /* 0x000c901201007387 */ /* 0x000fe20000100800 */
[----:B----4-:R-:W-:-:S05]  /*1a320*/  IADD3 R11, P6, PT, R5, R11, RZ ;  /* 0x0000000b050b7210 */ /* 0x010fca0007fde0ff */
[----:B------:R0:W-:Y:S04]  /*1a330*/  STL [R1+0xa10], R11 ;  /* 0x000a100b01007387 */ /* 0x0001e80000100800 */
[----:B0-----:R-:W4:Y:S01]  /*1a340*/  LDL.LU R11, [R1+0xa14] ;  /* 0x000a1400010b7983 */ /* 0x001f220000300800 */
[----:B------:R-:W-:Y:S01]  /*1a350*/  IMAD.X R16, R7, 0x1, R16, P0 ;  /* 0x0000000107107824 */ /* 0x000fe200000e0610 */
[----:B-----5:R-:W-:Y:S02]  /*1a360*/  IADD3 R8, P0, PT, R5, R8, RZ ;  /* 0x0000000805087210 */ /* 0x020fe40007f1e0ff */
[----:B------:R-:W-:Y:S01]  /*1a370*/  STL [R1+0xc98], R17 ;  /* 0x000c981101007387 */ /* 0x000fe20000100800 */
[----:B------:R-:W-:-:S03]  /*1a380*/  IMAD.X R15, R7, 0x1, R15, P2 ;  /* 0x00000001070f7824 */ /* 0x000fc600010e060f */
[----:B------:R0:W-:Y:S04]  /*1a390*/  STL [R1+0xa08], R8 ;  /* 0x000a080801007387 */ /* 0x0001e80000100800 */
[----:B0-----:R-:W5:Y:S01]  /*1a3a0*/  LDL.LU R8, [R1+0x9f0] ;  /* 0x0009f00001087983 */ /* 0x001f620000300800 */
[----:B------:R-:W-:-:S03]  /*1a3b0*/  IADD3 R14, P2, PT, R5, R14, RZ ;  /* 0x0000000e050e7210 */ /* 0x000fc60007f5e0ff */
[----:B------:R-:W-:Y:S04]  /*1a3c0*/  STL [R1+0xa2c], R16 ;  /* 0x000a2c1001007387 */ /* 0x000fe80000100800 */
[----:B------:R0:W-:Y:S04]  /*1a3d0*/  STL [R1+0xa00], R14 ;  /* 0x000a000e01007387 */ /* 0x0001e80000100800 */
[----:B0-----:R-:W5:Y:S04]  /*1a3e0*/  LDL.LU R14, [R1+0xa0c] ;  /* 0x000a0c00010e7983 */ /* 0x001f680000300800 */
[----:B------:R-:W-:Y:S04]  /*1a3f0*/  STL [R1+0xa24], R15 ;  /* 0x000a240f01007387 */ /* 0x000fe80000100800 */
[----:B------:R-:W5:Y:S04]  /*1a400*/  LDL.LU R36, [R1+0x9e8] ;  /* 0x0009e80001247983 */ /* 0x000f680000300800 */
[----:B------:R-:W5:Y:S04]  /*1a410*/  LDL.LU R35, [R1+0xa04] ;  /* 0x000a040001237983 */ /* 0x000f680000300800 */
[----:B------:R-:W5:Y:S01]  /*1a420*/  LDL.LU R34, [R1+0x9e0] ;  /* 0x0009e00001227983 */ /* 0x000f620000300800 */
[----:B--2---:R-:W-:-:S05]  /*1a430*/  IMAD.X R13, R7, 0x1, R13, P3 ;  /* 0x00000001070d7824 */ /* 0x004fca00018e060d */
        /* <DEDUP_REMOVED lines=19> */
[----:B---3--:R-:W-:-:S05]  /*1a570*/  IADD3 R12, P3, PT, R5, R12, RZ ;  /* 0x0000000c050c7210 */ /* 0x008fca0007f7e0ff */
[----:B------:R0:W-:Y:S04]  /*1a580*/  STL [R1+0x9f8], R12 ;  /* 0x0009f80c01007387 */ /* 0x0001e80000100800 */
        /* <DEDUP_REMOVED lines=9> */
[----:B------:R-:W-:-:S05]  /*1a620*/  IMAD.X R14, R7, 0x1, R14, P6 ;  /* 0x00000001070e7824 */ /* 0x000fca00030e060e */
[----:B------:R0:W-:Y:S01]  /*1a630*/  STL [R1+0xa0c], R14 ;  /* 0x000a0c0e01007387 */ /* 0x0001e20000100800 */
[----:B------:R-:W-:Y:S01]  /*1a640*/  IADD3 R36, P6, PT, R5, R36, RZ ;  /* 0x0000002405247210 */ /* 0x000fe20007fde0ff */
[----:B------:R-:W-:Y:S02]  /*1a650*/  IMAD.X R35, R7, 0x1, R35, P0 ;  /* 0x0000000107237824 */ /* 0x000fe400000e0623 */
[----:B0-----:R-:W5:Y:S01]  /*1a660*/  LDL.LU R14, [R1+0x990] ;  /* 0x00099000010e7983 */ /* 0x001f620000300800 */
[----:B------:R-:W-:-:S03]  /*1a670*/  IADD3 R34, P0, PT, R5, R34, RZ ;  /* 0x0000002205227210 */ /* 0x000fc60007f1e0ff */
[----:B------:R-:W-:Y:S04]  /*1a680*/  STL [R1+0x9e8], R36 ;  /* 0x0009e82401007387 */ /* 0x000fe80000100800 */
[----:B------:R-:W-:Y:S04]  /*1a690*/  STL [R1+0xa04], R35 ;  /* 0x000a042301007387 */ /* 0x000fe80000100800 */
[----:B------:R-:W-:Y:S01]  /*1a6a0*/  STL [R1+0x9e0], R34 ;  /* 0x0009e02201007387 */ /* 0x000fe20000100800 */
[----:B--2---:R-:W-:Y:S01]  /*1a6b0*/  IMAD.X R33, R7, 0x1, R33, P2 ;  /* 0x0000000107217824 */ /* 0x004fe200010e0621 */
[----:B------:R-:W-:-:S04]  /*1a6c0*/  IADD3 R32, P2, PT, R5, R32, RZ ;  /* 0x0000002005207210 */ /* 0x000fc80007f5e0ff */
        /* <DEDUP_REMOVED lines=27> */
[----:B------:R-:W-:Y:S01]  /*1a880*/  IMAD.X R13, R7, 0x1, R13, P6 ;  /* 0x00000001070d7824 */ /* 0x000fe200030e060d */
[----:B------:R-:W-:-:S04]  /*1a890*/  IADD3 R18, P5, PT, R5, R18, RZ ;  /* 0x0000001205127210 */ /* 0x000fc80007fbe0ff */
[----:B------:R0:W-:Y:S04]  /*1a8a0*/  STL [R1+0xca0], R13 ;  /* 0x000ca00d01007387 */ /* 0x0001e80000100800 */
[----:B------:R-:W-:Y:S01]  /*1a8b0*/  STL [R1+0x9c4], R19 ;  /* 0x0009c41301007387 */ /* 0x000fe20000100800 */
[----:B------:R-:W-:-:S03]  /*1a8c0*/  IADD3 R17, P6, PT, R5, R17, RZ ;  /* 0x0000001105117210 */ /* 0x000fc60007fde0ff */
[----:B0-----:R-:W2:Y:S04]  /*1a8d0*/  LDL.LU R13, [R1+0x9ac] ;  /* 0x0009ac00010d7983 */ /* 0x001ea80000300800 */
[----:B------:R-:W-:Y:S01]  /*1a8e0*/  STL [R1+0x9b0], R18 ;  /* 0x0009b01201007387 */ /* 0x000fe20000100800 */
[----:B---3--:R-:W-:-:S05]  /*1a8f0*/  IMAD.X R12, R7, 0x1, R12, P0 ;  /* 0x00000001070c7824 */ /* 0x008fca00000e060c */
[----:B------:R0:W-:Y:S04]  /*1a900*/  STL [R1+0xca8], R12 ;  /* 0x000ca80c01007387 */ /* 0x0001e80000100800 */
[----:B0-----:R-:W3:Y:S04]  /*1a910*/  LDL.LU R12, [R1+0x988] ;  /* 0x00098800010c7983 */ /* 0x001ee80000300800 */
[----:B------:R-:W-:Y:S01]  /*1a920*/  STL [R1+0x9a8], R17 ;  /* 0x0009a81101007387 */ /* 0x000fe20000100800 */
[----:B----4-:R-:W-:-:S05]  /*1a930*/  IMAD.X R11, R7, 0x1, R11, P2 ;  /* 0x00000001070b7824 */ /* 0x010fca00010e060b */
[----:B------:R0:W-:Y:S04]  /*1a940*/  STL [R1+0x9bc], R11 ;  /* 0x0009bc0b01007387 */ /* 0x0001e80000100800 */
[----:B0-----:R-:W4:Y:S01]  /*1a950*/  LDL.LU R11, [R1+0x9a4] ;  /* 0x0009a400010b7983 */ /* 0x001f220000300800 */
[C---:B------:R-:W-:Y:S02]  /*1a960*/  IADD3 R16, P0, PT, R5.reuse, R16, RZ ;  /* 0x0000001005107210 */ /* 0x040fe40007f1e0ff */
[----:B------:R-:W-:Y:S01]  /*1a970*/  IADD3 R15, P2, PT, R5, R15, RZ ;  /* 0x0000000f050f7210 */ /* 0x000fe20007f5e0ff */
[----:B-----5:R-:W-:Y:S02]  /*1a980*/  IMAD.X R8, R7, 0x1, R8, P3 ;  /* 0x0000000107087824 */ /* 0x020fe400018e0608 */
[----:B------:R-:W-:Y:S04]  /*1a990*/  STL [R1+0x9a0], R16 ;  /* 0x0009a01001007387 */ /* 0x000fe80000100800 */
[----:B------:R0:W-:Y:S04]  /*1a9a0*/  STL [R1+0x9b4], R8 ;  /* 0x0009b40801007387 */ /* 0x0001e80000100800 */
[----:B0-----:R-:W5:Y:S01]  /*1a9b0*/  LDL.LU R8, [R1+0x980] ;  /* 0x0009800001087983 */ /* 0x001f620000300800 */
[----:B------:R-:W-:-:S03]  /*1a9c0*/  IADD3 R14, P3, PT, R5, R14, RZ ;  /* 0x0000000e050e7210 */ /* 0x000fc60007f7e0ff */
        /* <DEDUP_REMOVED lines=80> */
[----:B------:R-:W-:-:S04]  /*1aed0*/  IMAD.X R16, R7, 0x1, R16, P2 ;  /* 0x0000000107107824 */ /* 0x000fc800010e0610 */
[----:B------:R0:W-:Y:S04]  /*1aee0*/  STL [R1+0x930], R13 ;  /* 0x0009300d01007387 */ /* 0x0001e80000100800 */
[----:B0-----:R-:W2:Y:S04]  /*1aef0*/  LDL.LU R13, [R1+0x934] ;  /* 0x00093400010d7983 */ /* 0x001ea80000300800 */
[----:B------:R-:W-:Y:S01]  /*1af00*/  STL [R1+0xcb0], R17 ;  /* 0x000cb01101007387 */ /* 0x000fe20000100800 */
[----:B---3--:R-:W-:Y:S01]  /*1af10*/  IADD3 R12, P2, PT, R5, R12, RZ ;  /* 0x0000000c050c7210 */ /* 0x008fe20007f5e0ff */
[----:B------:R-:W-:-:S04]  /*1af20*/  IMAD.X R15, R7, 0x1, R15, P3 ;  /* 0x00000001070f7824 */ /* 0x000fc800018e060f */
[----:B------:R0:W-:Y:S04]  /*1af30*/  STL [R1+0x928], R12 ;  /* 0x0009280c01007387 */ /* 0x0001e80000100800 */
[----:B0-----:R-:W3:Y:S04]  /*1af40*/  LDL.LU R12, [R1+0x910] ;  /* 0x00091000010c7983 */ /* 0x001ee80000300800 */
[----:B------:R-:W-:Y:S01]  /*1af50*/  STL [R1+0x94c], R16 ;  /* 0x00094c1001007387 */ /* 0x000fe20000100800 */
[----:B----4-:R-:W-:-:S05]  /*1af60*/  IADD3 R11, P3, PT, R5, R11, RZ ;  /* 0x0000000b050b7210 */ /* 0x010fca0007f7e0ff */
[----:B------:R0:W-:Y:S04]  /*1af70*/  STL [R1+0x920], R11 ;  /* 0x0009200b01007387 */ /* 0x0001e80000100800 */
[----:B0-----:R-:W4:Y:S04]  /*1af80*/  LDL.LU R11, [R1+0x92c] ;  /* 0x00092c00010b7983 */ /* 0x001f280000300800 */
[----:B------:R-:W-:Y:S01]  /*1af90*/  STL [R1+0x944], R15 ;  /* 0x0009440f01007387 */ /* 0x000fe20000100800 */
[----:B-----5:R-:W-:-:S03]  /*1afa0*/  IMAD.X R8, R7, 0x1, R8, P5 ;  /* 0x0000000107087824 */ /* 0x020fc600028e0608 */
        /* <DEDUP_REMOVED lines=22> */
[----:B------:R-:W-:-:S05]  /*1b110*/  IADD3 R14, P5, PT, R5, R14, RZ ;  /* 0x0000000e050e7210 */ /* 0x000fca0007fbe0ff */
[----:B------:R0:W-:Y:S04]  /*1b120*/  STL [R1+0x918], R14 ;  /* 0x0009180e01007387 */ /* 0x0001e80000100800 */
        /* <DEDUP_REMOVED lines=50> */
[----:B------:R0:W-:Y:S04]  /*1b450*/  STL [R1+0x8dc], R8 ;  /* 0x0008dc0801007387 */ /* 0x0001e80000100800 */
[----:B------:R-:W-:Y:S04]  /*1b460*/  STL [R1+0x8e4], R19 ;  /* 0x0008e41301007387 */ /* 0x000fe80000100800 */
        /* <DEDUP_REMOVED lines=14> */
[----:B0-----:R-:W3:Y:S04]  /*1b550*/  LDL.LU R12, [R1+0x890] ;  /* 0x00089000010c7983 */ /* 0x001ee80000300800 */
[----:B------:R-:W-:Y:S04]  /*1b560*/  STL [R1+0x8a8], R15 ;  /* 0x0008a80f01007387 */ /* 0x000fe80000100800 */
[----:B------:R-:W3:Y:S04]  /*1b570*/  LDL.LU R36, [R1+0x8ac] ;  /* 0x0008ac0001247983 */ /* 0x000ee80000300800 */
[----:B------:R-:W3:Y:S01]  /*1b580*/  LDL.LU R35, [R1+0x888] ;  /* 0x0008880001237983 */ /* 0x000ee20000300800 */
[----:B----4-:R-:W-:-:S03]  /*1b590*/  IADD3 R11, P5, PT, R5, R11, RZ ;  /* 0x0000000b050b7210 */ /* 0x010fc60007fbe0ff */
        /* <DEDUP_REMOVED lines=20> */
[----:B-----5:R-:W-:-:S05]  /*1b6e0*/  IMAD.X R8, R7, 0x1, R8, P6 ;  /* 0x0000000107087824 */ /* 0x020fca00030e0608 */
[----:B------:R0:W-:Y:S04]  /*1b6f0*/  STL [R1+0x8bc], R8 ;  /* 0x0008bc0801007387 */ /* 0x0001e80000100800 */
        /* <DEDUP_REMOVED lines=11> */
[----:B------:R-:W-:Y:S01]  /*1b7b0*/  IMAD.X R36, R7, 0x1, R36, P2 ;  /* 0x0000000107247824 */ /* 0x000fe200010e0624 */
[----:B------:R-:W-:Y:S02]  /*1b7c0*/  IADD3 R35, P2, PT, R5, R35, RZ ;  /* 0x0000002305237210 */ /* 0x000fe40007f5e0ff */
[----:B0-----:R-:W3:Y:S01]  /*1b7d0*/  LDL.LU R12, [R1+0x844] ;  /* 0x00084400010c7983 */ /* 0x001ee20000300800 */
[----:B----4-:R-:W-:-:S03]  /*1b7e0*/  IMAD.X R34, R7, 0x1, R34, P3 ;  /* 0x0000000107227824 */ /* 0x010fc600018e0622 */
        /* <DEDUP_REMOVED lines=37> */
[----:B------:R-:W-:-:S03]  /*1ba40*/  IMAD.X R17, R7, 0x1, R17, P2 ;  /* 0x0000000107117824 */ /* 0x000fc600010e0611 */
[----:B------:R-:W-:Y:S01]  /*1ba50*/  STL [R1+0x864], R18 ;  /* 0x0008641201007387 */ /* 0x000fe20000100800 */
[----:B-----5:R-:W-:Y:S01]  /*1ba60*/  IADD3 R8, P2, PT, R5, R8, RZ ;  /* 0x0000000805087210 */ /* 0x020fe20007f5e0ff */
[----:B------:R-:W-:-:S04]  /*1ba70*/  IMAD.X R16, R7, 0x1, R16, P3 ;  /* 0x0000000107107824 */ /* 0x000fc800018e0610 */
        /* <DEDUP_REMOVED lines=10> */
[----:B0-----:R-:W2:Y:S04]  /*1bb20*/  LDL.LU R13, [R1+0x690] ;  /* 0x00069000010d7983 */ /* 0x001ea80000300800 */
[----:B------:R-:W-:Y:S04]  /*1bb30*/  STL [R1+0x84c], R15 ;  /* 0x00084c0f01007387 */ /* 0x000fe80000100800 */
[----:B------:R-:W2:Y:S04]  /*1bb40*/  LDL.LU R36, [R1+0x820] ;  /* 0x0008200001247983 */ /* 0x000ea80000300800 */
[----:B------:R-:W2:Y:S01]  /*1bb50*/  LDL.LU R35, [R1+0x490] ;  /* 0x0004900001237983 */ /* 0x000ea20000300800 */
[----:B---3--:R-:W-:-:S03]  /*1bb60*/  IMAD.X R12, R7, 0x1, R12, P6 ;  /* 0x00000001070c7824 */ /* 0x008fc600030e060c */
        /* <DEDUP_REMOVED lines=20> */
[----:B----4-:R-:W-:-:S05]  /*1bcb0*/  IADD3 R11, P6, PT, R5, R11, RZ ;  /* 0x0000000b050b7210 */ /* 0x010fca0007fde0ff */
[----:B------:R0:W-:Y:S04]  /*1bcc0*/  STL [R1+0x830], R11 ;  /* 0x0008300b01007387 */ /* 0x0001e80000100800 */
        /* <DEDUP_REMOVED lines=8> */
[----:B0-----:R-:W5:Y:S01]  /*1bd50*/  LDL.LU R14, [R1+0x7dc] ;  /* 0x0007dc00010e7983 */ /* 0x001f620000300800 */
[----:B--2---:R-:W-:-:S05]  /*1bd60*/  IMAD.X R13, R7, 0x1, R13, P2 ;  /* 0x00000001070d7824 */ /* 0x004fca00010e060d */
[----:B------:R0:W-:Y:S01]  /*1bd70*/  STL [R1+0x690], R13 ;  /* 0x0006900d01007387 */ /* 0x0001e20000100800 */
[----:B------:R-:W-:Y:S01]  /*1bd80*/  IADD3 R36, P2, PT, R5, R36, RZ ;  /* 0x0000002405247210 */ /* 0x000fe20007f5e0ff */
[----:B------:R-:W-:Y:S02]  /*1bd90*/  IMAD.X R35, R7, 0x1, R35, P3 ;  /* 0x0000000107237824 */ /* 0x000fe400018e0623 */
[----:B0-----:R-:W2:Y:S01]  /*1bda0*/  LDL.LU R13, [R1+0x7d8] ;  /* 0x0007d800010d7983 */ /* 0x001ea20000300800 */
[----:B---3--:R-:W-:-:S03]  /*1bdb0*/  IADD3 R34, P3, PT, R5, R34, RZ ;  /* 0x0000002205227210 */ /* 0x008fc60007f7e0ff */
        /* <DEDUP_REMOVED lines=36> */
[----:B0-----:R-:W3:Y:S04]  /*1c000*/  LDL.LU R12, [R1+0x488] ;  /* 0x00048800010c7983 */ /* 0x001ee80000300800 */
[----:B------:R-:W-:Y:S01]  /*1c010*/  STL [R1+0x48c], R18 ;  /* 0x00048c1201007387 */ /* 0x000fe20000100800 */
[----:B----4-:R-:W-:-:S05]  /*1c020*/  IMAD.X R11, R7, 0x1, R11, P3 ;  /* 0x00000001070b7824 */ /* 0x010fca00018e060b */
[----:B------:R0:W-:Y:S04]  /*1c030*/  STL [R1+0x7ec], R11 ;  /* 0x0007ec0b01007387 */ /* 0x0001e80000100800 */
[----:B0-----:R-:W4:Y:S01]  /*1c040*/  LDL.LU R11, [R1+0x7d0] ;  /* 0x0007d000010b7983 */ /* 0x001f220000300800 */
[C---:B------:R-:W-:Y:S02]  /*1c050*/  IADD3 R17, P2, PT, R5.reuse, R17, RZ ;  /* 0x0000001105117210 */ /* 0x040fe40007f5e0ff */
[----:B------:R-:W-:-:S03]  /*1c060*/  IADD3 R16, P3, PT, R5, R16, RZ ;  /* 0x0000001005107210 */ /* 0x000fc60007f7e0ff */
[----:B------:R-:W-:Y:S01]  /*1c070*/  STL [R1+0x484], R17 ;  /* 0x0004841101007387 */ /* 0x000fe20000100800 */
[----:B-----5:R-:W-:Y:S01]  /*1c080*/  IMAD.X R8, R7, 0x1, R8, P5 ;  /* 0x0000000107087824 */ /* 0x020fe200028e0608 */
[----:B------:R-:W-:-:S04]  /*1c090*/  IADD3 R15, P5, PT, R5, R15, RZ ;  /* 0x0000000f050f7210 */ /* 0x000fc80007fbe0ff */
        /* <DEDUP_REMOVED lines=93> */
[----:B0-----:R-:W4:Y:S01]  /*1c670*/  LDL.LU R11, [R1+0x770] ;  /* 0x00077000010b7983 */ /* 0x001f220000300800 */
[----:B------:R-:W-:-:S03]  /*1c680*/  IMAD.X R15, R7, 0x1, R15, P6 ;  /* 0x00000001070f7824 */ /* 0x000fc600030e060f */
[----:B------:R-:W-:Y:S01]  /*1c690*/  STL [R1+0x78c], R16 ;  /* 0x00078c1001007387 */ /* 0x000fe20000100800 */
[----:B-----5:R-:W-:-:S05]  /*1c6a0*/  IADD3 R8, P6, PT, R5, R8, RZ ;  /* 0x0000000805087210 */ /* 0x020fca0007fde0ff */
[----:B------:R0:W-:Y:S04]  /*1c6b0*/  STL [R1+0x454], R8 ;  /* 0x0004540801007387 */ /* 0x0001e80000100800 */
[----:B0-----:R-:W5:Y:S04]  /*1c6c0*/  LDL.LU R8, [R1+0x460] ;  /* 0x0004600001087983 */ /* 0x001f680000300800 */
[----:B------:R-:W-:Y:S01]  /*1c6d0*/  STL [R1+0x784], R15 ;  /* 0x0007840f01007387 */ /* 0x000fe20000100800 */
[----:B------:R-:W-:-:S03]  /*1c6e0*/  IMAD.X R14, R7, 0x1, R14, P0 ;  /* 0x00000001070e7824 */ /* 0x000fc600000e060e */
        /* <DEDUP_REMOVED lines=90> */
[----:B------:R-:W-:-:S05]  /*1cc90*/  IADD3 R15, P6, PT, R5, R15, RZ ;  /* 0x0000000f050f7210 */ /* 0x000fca0007fde0ff */
[----:B------:R-:W-:Y:S04]  /*1cca0*/  STL [R1+0x718], R15 ;  /* 0x0007180f01007387 */ /* 0x000fe80000100800 */
[----:B------:R-:W4:Y:S04]  /*1ccb0*/  LDL.LU R36, [R1+0x440] ;  /* 0x0004400001247983 */ /* 0x000f280000300800 */
[----:B------:R-:W4:Y:S01]  /*1ccc0*/  LDL.LU R35, [R1+0x6f8] ;  /* 0x0006f80001237983 */ /* 0x000f220000300800 */
[----:B-----5:R-:W-:-:S03]  /*1ccd0*/  IADD3 R8, P0, PT, R5, R8, RZ ;  /* 0x0000000805087210 */ /* 0x020fc60007f1e0ff */
        /* <DEDUP_REMOVED lines=20> */
[----:B------:R-:W-:-:S05]  /*1ce20*/  IMAD.X R14, R7, 0x1, R14, P2 ;  /* 0x00000001070e7824 */ /* 0x000fca00010e060e */
        /* <DEDUP_REMOVED lines=13> */
[----:B------:R-:W-:Y:S01]  /*1cf00*/  IMAD.X R36, R7, 0x1, R36, P5 ;  /* 0x0000000107247824 */ /* 0x000fe200028e0624 */
[----:B------:R-:W-:Y:S01]  /*1cf10*/  IADD3 R35, P5, PT, R5, R35, RZ ;  /* 0x0000002305237210 */ /* 0x000fe20007fbe0ff */
[----:B-----5:R-:W-:-:S03]  /*1cf20*/  IMAD.X R34, R7, 0x1, R34, P6 ;  /* 0x0000000107227824 */ /* 0x020fc600030e0622 */
        /* <DEDUP_REMOVED lines=39> */
[----:B------:R-:W-:Y:S01]  /*1d1a0*/  IADD3 R14, P5, PT, R5, R14, RZ ;  /* 0x0000000e050e7210 */ /* 0x000fe20007fbe0ff */
[----:B------:R-:W-:-:S04]  /*1d1b0*/  IMAD.X R16, R7, 0x1, R16, P6 ;  /* 0x0000000107107824 */ /* 0x000fc800030e0610 */
        /* <DEDUP_REMOVED lines=10> */
[----:B0-----:R-:W3:Y:S04]  /*1d260*/  LDL.LU R12, [R1+0x438] ;  /* 0x00043800010c7983 */ /* 0x001ee80000300800 */
[----:B------:R-:W-:Y:S04]  /*1d270*/  STL [R1+0x6bc], R15 ;  /* 0x0006bc0f01007387 */ /* 0x000fe80000100800 */
[----:B------:R-:W3:Y:S04]  /*1d280*/  LDL.LU R36, [R1+0x428] ;  /* 0x0004280001247983 */ /* 0x000ee80000300800 */
[----:B------:R-:W3:Y:S01]  /*1d290*/  LDL.LU R35, [R1+0x430] ;  /* 0x0004300001237983 */ /* 0x000ee20000300800 */
[----:B----4-:R-:W-:-:S03]  /*1d2a0*/  IMAD.X R11, R7, 0x1, R11, P2 ;  /* 0x00000001070b7824 */ /* 0x010fc600010e060b */
        /* <DEDUP_REMOVED lines=33> */
[----:B------:R-:W-:Y:S01]  /*1d4c0*/  IADD3 R36, P5, PT, R5, R36, RZ ;  /* 0x0000002405247210 */ /* 0x000fe20007fbe0ff */
[----:B------:R-:W-:Y:S02]  /*1d4d0*/  IMAD.X R35, R7, 0x1, R35, P6 ;  /* 0x0000000107237824 */ /* 0x000fe400030e0623 */
[----:B0-----:R-:W3:Y:S01]  /*1d4e0*/  LDL.LU R12, [R1+0x3a8] ;  /* 0x0003a800010c7983 */ /* 0x001ee20000300800 */
[----:B----4-:R-:W-:-:S03]  /*1d4f0*/  IADD3 R34, P6, PT, R5, R34, RZ ;  /* 0x0000002205227210 */ /* 0x010fc60007fde0ff */
        /* <DEDUP_REMOVED lines=37> */
[----:B------:R-:W-:-:S03]  /*1d750*/  IADD3 R17, P5, PT, R5, R17, RZ ;  /* 0x0000001105117210 */ /* 0x000fc60007fbe0ff */
[----:B------:R-:W-:Y:S01]  /*1d760*/  STL [R1+0x3c8], R18 ;  /* 0x0003c81201007387 */ /* 0x000fe20000100800 */
[----:B-----5:R-:W-:Y:S01]  /*1d770*/  IMAD.X R8, R7, 0x1, R8, P6 ;  /* 0x0000000107087824 */ /* 0x020fe200030e0608 */
[----:B------:R-:W-:-:S04]  /*1d780*/  IADD3 R16, P6, PT, R5, R16, RZ ;  /* 0x0000001005107210 */ /* 0x000fc80007fde0ff */
[----:B------:R0:W-:Y:S04]  /*1d790*/  STL [R1+0x3dc], R8 ;  /* 0x0003dc0801007387 */ /* 0x0001e80000100800 */
[----:B0-----:R-:W5:Y:S04]  /*1d7a0*/  LDL.LU R8, [R1+0x3a0] ;  /* 0x0003a00001087983 */ /* 0x001f680000300800 */
[----:B------:R-:W-:Y:S01]  /*1d7b0*/  STL [R1+0x3c0], R17 ;  /* 0x0003c01101007387 */ /* 0x000fe20000100800 */
[----:B------:R-:W-:Y:S01]  /*1d7c0*/  IMAD.X R14, R7, 0x1, R14, P0 ;  /* 0x00000001070e7824 */ /* 0x000fe200000e060e */
[----:B------:R-:W-:-:S04]  /*1d7d0*/  IADD3 R15, P0, PT, R5, R15, RZ ;  /* 0x0000000f050f7210 */ /* 0x000fc80007f1e0ff */
[----:B------:R0:W-:Y:S04]  /*1d7e0*/  STL [R1+0x3d4], R14 ;  /* 0x0003d40e01007387 */ /* 0x0001e80000100800 */
        /* <DEDUP_REMOVED lines=88> */
[----:B------:R-:W-:-:S03]  /*1dd70*/  IMAD.X R16, R7, 0x1, R16, P0 ;  /* 0x0000000107107824 */ /* 0x000fc600000e0610 */
[----:B------:R-:W-:Y:S01]  /*1dd80*/  STL [R1+0x364], R17 ;  /* 0x0003641101007387 */ /* 0x000fe20000100800 */
[----:B-----5:R-:W-:Y:S01]  /*1dd90*/  IADD3 R8, P0, PT, R5, R8, RZ ;  /* 0x0000000805087210 */ /* 0x020fe20007f1e0ff */
[----:B------:R-:W-:-:S04]  /*1dda0*/  IMAD.X R15, R7, 0x1, R15, P2 ;  /* 0x00000001070f7824 */ /* 0x000fc800010e060f */
[----:B------:R0:W-:Y:S04]  /*1ddb0*/  STL [R1+0x338], R8 ;  /* 0x0003380801007387 */ /* 0x0001e80000100800 */
[----:B0-----:R-:W5:Y:S04]  /*1ddc0*/  LDL.LU R8, [R1+0x320] ;  /* 0x0003200001087983 */ /* 0x001f680000300800 */
[----:B------:R-:W-:Y:S04]  /*1ddd0*/  STL [R1+0x35c], R16 ;  /* 0x00035c1001007387 */ /* 0x000fe80000100800 */
[----:B------:R-:W5:Y:S01]  /*1dde0*/  LDL.LU R36, [R1+0x33c] ;  /* 0x00033c0001247983 */ /* 0x000f620000300800 */
[----:B------:R-:W-:-:S03]  /*1ddf0*/  IADD3 R14, P2, PT, R5, R14, RZ ;  /* 0x0000000e050e7210 */ /* 0x000fc60007f5e0ff */
[----:B------:R0:W-:Y:S04]  /*1de00*/  STL [R1+0x354], R15 ;  /* 0x0003540f01007387 */ /* 0x0001e80000100800 */
[----:B------:R-:W5:Y:S04]  /*1de10*/  LDL.LU R35, [R1+0x334] ;  /* 0x0003340001237983 */ /* 0x000f680000300800 */
[----:B------:R1:W-:Y:S04]  /*1de20*/  STL [R1+0x330], R14 ;  /* 0x0003300e01007387 */ /* 0x0003e80000100800 */
[----:B------:R-:W5:Y:S04]  /*1de30*/  LDL.LU R34, [R1+0x318] ;  /* 0x0003180001227983 */ /* 0x000f680000300800 */
[----:B------:R-:W5:Y:S01]  /*1de40*/  LDL.LU R33, [R1+0x32c] ;  /* 0x00032c0001217983 */ /* 0x000f620000300800 */
[----:B--2---:R-:W-:-:S05]  /*1de50*/  IMAD.X R13, R7, 0x1, R13, P3 ;  /* 0x00000001070d7824 */ /* 0x004fca00018e060d */
        /* <DEDUP_REMOVED lines=14> */
[----:B0-----:R-:W5:Y:S04]  /*1df40*/  LDL R15, [R1+0xcc4] ;  /* 0x000cc400010f7983 */ /* 0x001f680000100800 */
[----:B------:R-:W5:Y:S04]  /*1df50*/  LDL.LU R19, [R1+0x2ec] ;  /* 0x0002ec0001137983 */ /* 0x000f680000300800 */
[----:B------:R-:W5:Y:S04]  /*1df60*/  LDL.LU R18, [R1+0x2cc] ;  /* 0x0002cc0001127983 */ /* 0x000f680000300800 */
[----:B------:R-:W5:Y:S04]  /*1df70*/  LDL.LU R17, [R1+0x2e4] ;  /* 0x0002e40001117983 */ /* 0x000f680000300800 */
[----:B------:R-:W5:Y:S04]  /*1df80*/  LDL.LU R16, [R1+0x2c4] ;  /* 0x0002c40001107983 */ /* 0x000f680000300800 */
[----:B-1----:R-:W5:Y:S01]  /*1df90*/  LDL.LU R14, [R1+0x2d8] ;  /* 0x0002d800010e7983 */ /* 0x002f620000300800 */
[----:B---3--:R-:W-:-:S05]  /*1dfa0*/  IADD3 R12, P3, PT, R5, R12, RZ ;  /* 0x0000000c050c7210 */ /* 0x008fca0007f7e0ff */
[----:B------:R0:W-:Y:S04]  /*1dfb0*/  STL [R1+0x328], R12 ;  /* 0x0003280c01007387 */ /* 0x0001e80000100800 */
[----:B--2---:R-:W2:Y:S04]  /*1dfc0*/  LDL.LU R13, [R1+0x2d0] ;  /* 0x0002d000010d7983 */ /* 0x004ea80000300800 */
[----:B0-----:R-:W3:Y:S01]  /*1dfd0*/  LDL.LU R12, [R1+0x2c8] ;  /* 0x0002c800010c7983 */ /* 0x001ee20000300800 */
[----:B----4-:R-:W-:-:S05]  /*1dfe0*/  IMAD.X R11, R7, 0x1, R11, P5 ;  /* 0x00000001070b7824 */ /* 0x010fca00028e060b */
[----:B------:R0:W-:Y:S04]  /*1dff0*/  STL [R1+0x344], R11 ;  /* 0x0003440b01007387 */ /* 0x0001e80000100800 */
[----:B0-----:R-:W4:Y:S01]  /*1e000*/  LDL.LU R11, [R1+0x2c0] ;  /* 0x0002c000010b7983 */ /* 0x001f220000300800 */
[----:B-----5:R-:W-:Y:S01]  /*1e010*/  IADD3 R8, P5, PT, R5, R8, RZ ;  /* 0x0000000805087210 */ /* 0x020fe20007fbe0ff */
[----:B------:R-:W-:-:S04]  /*1e020*/  IMAD.X R36, R7, 0x1, R36, P6 ;  /* 0x0000000107247824 */ /* 0x000fc800030e0624 */
[----:B------:R0:W-:Y:S01]  /*1e030*/  STL [R1+0x320], R8 ;  /* 0x0003200801007387 */ /* 0x0001e20000100800 */
[----:B------:R-:W1:Y:S03]  /*1e040*/  SYNCS.PHASECHK.TRANS64.TRYWAIT P6, [UR8], R9 ;  /* 0x00000009ff0075a7 */ /* 0x000e6600080c1108 */
[----:B------:R0:W-:Y:S01]  /*1e050*/  STL [R1+0x33c], R36 ;  /* 0x00033c2401007387 */ /* 0x0001e20000100800 */
[----:B------:R-:W-:Y:S01]  /*1e060*/  IMAD.X R35, R7, 0x1, R35, P0 ;  /* 0x0000000107237824 */ /* 0x000fe200000e0623 */
[----:B------:R-:W-:-:S04]  /*1e070*/  IADD3 R34, P0, PT, R5, R34, RZ ;  /* 0x0000002205227210 */ /* 0x000fc80007f1e0ff */
[----:B------:R1:W-:Y:S01]  /*1e080*/  STL [R1+0x334], R35 ;  /* 0x0003342301007387 */ /* 0x0003e20000100800 */
[----:B0-----:R-:W0:Y:S01]  /*1e090*/  LDC R8, c[0x0][0x3a0] ;  /* 0x0000e800ff087b82 */ /* 0x001e220000000800 */
[----:B------:R-:W-:Y:S02]  /*1e0a0*/  IMAD.X R33, R7, 0x1, R33, P2 ;  /* 0x0000000107217824 */ /* 0x000fe400010e0621 */
[----:B------:R0:W-:Y:S04]  /*1e0b0*/  STL [R1+0x318], R34 ;  /* 0x0003182201007387 */ /* 0x0001e80000100800 */
[----:B------:R0:W-:Y:S01]  /*1e0c0*/  STL [R1+0x32c], R33 ;  /* 0x00032c2101007387 */ /* 0x0001e20000100800 */
[----:B------:R-:W-:Y:S02]  /*1e0d0*/  PRMT R10, RZ, 0x7610, R10 ;  /* 0x00007610ff0a7816 */ /* 0x000fe4000000000a */
[----:B------:R-:W-:Y:S01]  /*1e0e0*/  IADD3 R32, P2, PT, R5, R32, RZ ;  /* 0x0000002005207210 */ /* 0x000fe20007f5e0ff */
[----:B------:R-:W-:-:S04]  /*1e0f0*/  IMAD.X R31, R7, 0x1, R31, P3 ;  /* 0x00000001071f7824 */ /* 0x000fc800018e061f */
[----:B------:R0:W-:Y:S01]  /*1e100*/  STL [R1+0x310], R32 ;  /* 0x0003102001007387 */ /* 0x0001e20000100800 */
[----:B------:R-:W-:-:S03]  /*1e110*/  IADD3 R30, P3, PT, R5, R30, RZ ;  /* 0x0000001e051e7210 */ /* 0x000fc60007f7e0ff */
[----:B------:R0:W-:Y:S01]  /*1e120*/  STL [R1+0x324], R31 ;  /* 0x0003241f01007387 */ /* 0x0001e20000100800 */
[----:B------:R-:W-:-:S03]  /*1e130*/  IMAD.X R29, R7, 0x1, R29, P5 ;  /* 0x00000001071d7824 */ /* 0x000fc600028e061d */
        /* <DEDUP_REMOVED lines=19> */
[----:B------:R-:W-:-:S03]  /*1e270*/  VIADD R15, R15, 0x1 ;  /* 0x000000010f0f7836 */ /* 0x000fc60000000000 */
[----:B------:R0:W-:Y:S01]  /*1e280*/  STL [R1+0x2d4], R20 ;  /* 0x0002d41401007387 */ /* 0x0001e20000100800 */
[----:B------:R-:W-:-:S03]  /*1e290*/  IMAD.X R19, R7, 0x1, R19, P0 ;  /* 0x0000000107137824 */ /* 0x000fc600000e0613 */
[----:B------:R0:W-:Y:S01]  /*1e2a0*/  STL [R1+0xcd0], R15 ;  /* 0x000cd00f01007387 */ /* 0x0001e20000100800 */
[----:B------:R-:W-:Y:S01]  /*1e2b0*/  IADD3 R18, P0, PT, R5, R18, RZ ;  /* 0x0000001205127210 */ /* 0x000fe20007f1e0ff */
[----:B------:R-:W-:Y:S02]  /*1e2c0*/  IMAD.X R17, R7, 0x1, R17, P2 ;  /* 0x0000000107117824 */ /* 0x000fe400010e0611 */
[----:B------:R0:W-:Y:S01]  /*1e2d0*/  STL [R1+0x2ec], R19 ;  /* 0x0002ec1301007387 */ /* 0x0001e20000100800 */
[----:B------:R-:W-:-:S03]  /*1e2e0*/  IADD3 R16, P2, PT, R5, R16, RZ ;  /* 0x0000001005107210 */ /* 0x000fc60007f5e0ff */
[----:B------:R0:W-:Y:S01]  /*1e2f0*/  STL [R1+0x2cc], R18 ;  /* 0x0002cc1201007387 */ /* 0x0001e20000100800 */
[----:B------:R-:W-:-:S03]  /*1e300*/  IMAD.X R14, R7, 0x1, R14, P3 ;  /* 0x00000001070e7824 */ /* 0x000fc600018e060e */
[----:B------:R0:W-:Y:S04]  /*1e310*/  STL [R1+0x2e4], R17 ;  /* 0x0002e41101007387 */ /* 0x0001e80000100800 */
[----:B------:R0:W-:Y:S04]  /*1e320*/  STL [R1+0x2c4], R16 ;  /* 0x0002c41001007387 */ /* 0x0001e80000100800 */
[----:B------:R0:W-:Y:S01]  /*1e330*/  STL [R1+0x2d8], R14 ;  /* 0x0002d80e01007387 */ /* 0x0001e20000100800 */
[C---:B--2---:R-:W-:Y:S02]  /*1e340*/  IMAD.X R13, R7.reuse, 0x1, R13, P5 ;  /* 0x00000001070d7824 */ /* 0x044fe400028e060d */
[----:B---3--:R-:W-:-:S03]  /*1e350*/  IMAD.X R12, R7, 0x1, R12, P0 ;  /* 0x00000001070c7824 */ /* 0x008fc600000e060c */
[----:B------:R2:W-:Y:S04]  /*1e360*/  STL [R1+0x2d0], R13 ;  /* 0x0002d00d01007387 */ /* 0x0005e80000100800 */
[----:B------:R2:W-:Y:S01]  /*1e370*/  STL [R1+0x2c8], R12 ;  /* 0x0002c80c01007387 */ /* 0x0005e20000100800 */
[----:B0-----:R-:W-:Y:S01]  /*1e380*/  IMAD R8, R15, -0x80, R8 ;  /* 0xffffff800f087824 */ /* 0x001fe200078e0208 */
[----:B------:R-:W-:Y:S01]  /*1e390*/  IADD3 R3, P3, PT, R5, R3, RZ ;  /* 0x0000000305037210 */ /* 0x000fe20007f7e0ff */
[----:B----4-:R-:W-:-:S05]  /*1e3a0*/  IMAD.X R11, R7, 0x1, R11, P2 ;  /* 0x00000001070b7824 */ /* 0x010fca00010e060b */
[----:B------:R2:W-:Y:S04]  /*1e3b0*/  STL [R1+0x2c0], R11 ;  /* 0x0002c00b01007387 */ /* 0x0005e80000100800 */
[----:B------:R2:W-:Y:S01]  /*1e3c0*/  STL.S16 [R1+0x280], R10 ;  /* 0x0002800a01007387 */ /* 0x0005e20000100600 */
[----:B------:R-:W-:Y:S01]  /*1e3d0*/  IADD3 R0, P2, PT, R5, R0, RZ ;  /* 0x0000000005007210 */ /* 0x000fe20007f5e0ff */
[C---:B------:R-:W-:Y:S01]  /*1e3e0*/  IMAD.X R4, R7.reuse, 0x1, R4, P3 ;  /* 0x0000000107047824 */ /* 0x040fe200018e0604 */
[C---:B------:R-:W-:Y:S02]  /*1e3f0*/  ISETP.GT.AND P0, PT, R8.reuse, RZ, PT ;  /* 0x000000ff0800720c */ /* 0x040fe40003f04270 */
[----:B------:R-:W-:Y:S01]  /*1e400*/  ISETP.GT.AND P5, PT, R8, 0x1, PT ;  /* 0x000000010800780c */ /* 0x000fe20003fa4270 */
[----:B------:R-:W-:Y:S01]  /*1e410*/  IMAD.X R2, R7, 0x1, R2, P2 ;  /* 0x0000000107027824 */ /* 0x000fe200010e0602 */
[----:B-1----:R-:W-:Y:S11]  /*1e420*/  @!P6 BRA `(.L_x_14) ;  /* 0x000001780050e947 */ /* 0x002ff60003800000 */
.L_x_24:
[----:B------:R0:W-:Y:S04]  /*1e430*/  STL [R1+0xf58], R4 ;  /* 0x000f580401007387 */ /* 0x0001e80000100800 */
[----:B0-----:R-:W3:Y:S01]  /*1e440*/  LDL R4, [R1+0x280] ;  /* 0x0002800001047983 */ /* 0x001ee20000100800 */
[----:B--2---:R-:W-:Y:S02]  /*1e450*/  @P0 IMAD.MOV.U32 R10, RZ, RZ, R0 ;  /* 0x000000ffff0a0224 */ /* 0x004fe400078e0000 */
[----:B------:R-:W-:Y:S01]  /*1e460*/  @P0 IMAD.MOV.U32 R11, RZ, RZ, R2 ;  /* 0x000000ffff0b0224 */ /* 0x000fe200078e0002 */
        /* <DEDUP_REMOVED lines=45> */
[----:B------:R-:W-:Y:S04]  /*1e740*/  STL [R1+0xea0], R23 ;  /* 0x000ea01701007387 */ /* 0x000fe80000100800 */
[----:B------:R-:W-:Y:S01]  /*1e750*/  STL [R1+0xe9c], R44 ;  /* 0x000e9c2c01007387 */ /* 0x000fe20000100800 */
[----:B0-----:R-:W-:-:S03]  /*1e760*/  PRMT R47, RZ, 0x7610, R47 ;  /* 0x00007610ff2f7816 */ /* 0x001fc6000000002f */
        /* <DEDUP_REMOVED lines=27> */
[----:B---3--:R-:W2:Y:S04]  /*1e920*/  @P0 LDG.E.U8 R4, desc[UR14][R10.64] ;  /* 0x0000000e0a040981 */ /* 0x008ea8000c1e1100 */
        /* <DEDUP_REMOVED lines=57> */
[----:B--2---:R0:W-:Y:S04]  /*1ecc0*/  @P0 STL [R1+0x280], R4 ;  /* 0x0002800401000387 */ /* 0x0041e80000100800 */
[----:B0-----:R-:W2:Y:S01]  /*1ecd0*/  LDL.LU R4, [R1+0xf58] ;  /* 0x000f580001047983 */ /* 0x001ea20000300800 */
[----:B------:R-:W-:-:S02]  /*1ece0*/  @P0 IMAD.MOV.U32 R10, RZ, RZ, R3 ;  /* 0x000000ffff0a0224 */ /* 0x000fc400078e0003 */
[----:B--2---:R-:W-:-:S05]  /*1ecf0*/  @P0 IMAD.MOV.U32 R11, RZ, RZ, R4 ;  /* 0x000000ffff0b0224 */ /* 0x004fca00078e0004 */
[----:B------:R-:W2:Y:S04]  /*1ed00*/  @P0 LDG.E.U8 R47, desc[UR14][R10.64] ;  /* 0x0000000e0a2f0981 */ /* 0x000ea8000c1e1100 */
[----:B------:R-:W-:Y:S04]  /*1ed10*/  STL [R1+0xd00], R3 ;  /* 0x000d000301007387 */ /* 0x000fe80000100800 */
[----:B------:R-:W-:Y:S04]  /*1ed20*/  STL [R1+0xcfc], R4 ;  /* 0x000cfc0401007387 */ /* 0x000fe80000100800 */
[----:B--2---:R0:W-:Y:S04]  /*1ed30*/  STL [R1+0x270], R47 ;  /* 0x0002702f01007387 */ /* 0x0041e80000100800 */
[----:B0-----:R-:W2:Y:S04]  /*1ed40*/  LDL.LU R47, [R1+0xf54] ;  /* 0x000f5400012f7983 */ /* 0x001ea80000300800 */
[----:B------:R-:W3:Y:S04]  /*1ed50*/  LDL R10, [R1+0x2c0] ;  /* 0x0002c000010a7983 */ /* 0x000ee80000100800 */
[----:B------:R-:W3:Y:S01]  /*1ed60*/  LDL R11, [R1+0x2c4] ;  /* 0x0002c400010b7983 */ /* 0x000ee20000100800 */
[----:B------:R-:W-:-:S02]  /*1ed70*/  PRMT R34, RZ, 0x7610, R34 ;  /* 0x00007610ff227816 */ /* 0x000fc40000000022 */
[----:B---3--:R-:W-:-:S04]  /*1ed80*/  @P5 LOP3.LUT R11, R11, R10, RZ, 0x3c, !PT ;  /* 0x0000000a0b0b5212 */ /* 0x008fc800078e3cff */
[----:B------:R-:W-:-:S04]  /*1ed90*/  @P5 LOP3.LUT R10, R11, R10, RZ, 0x3c, !PT ;  /* 0x0000000a0b0a5212 */ /* 0x000fc800078e3cff */
[----:B------:R-:W-:-:S05]  /*1eda0*/  @P5 LOP3.LUT R11, R11, R10, RZ, 0x3c, !PT ;  /* 0x0000000a0b0b5212 */ /* 0x000fca00078e3cff */
[----:B------:R-:W3:Y:S04]  /*1edb0*/  @P5 LDG.E.U8 R34, desc[UR14][R10.64] ;  /* 0x0000000e0a225981 */ /* 0x000ee8000c1e1100 */
[----:B---3--:R0:W-:Y:S04]  /*1edc0*/  STL [R1+0x26c], R34 ;  /* 0x00026c2201007387 */ /* 0x0081e80000100800 */
[----:B0-----:R-:W3:Y:S04]  /*1edd0*/  LDL.LU R34, [R1+0xf50] ;  /* 0x000f500001227983 */ /* 0x001ee80000300800 */
[----:B------:R-:W4:Y:S04]  /*1ede0*/  LDL R10, [R1+0x2c8] ;  /* 0x0002c800010a7983 */ /* 0x000f280000100800 */
[----:B------:R-:W4:Y:S01]  /*1edf0*/  LDL R11, [R1+0x2cc] ;  /* 0x0002cc00010b7983 */ /* 0x000f220000100800 */
[----:B--2---:R-:W-:-:S02]  /*1ee00*/  PRMT R47, RZ, 0x7610, R47 ;  /* 0x00007610ff2f7816 */ /* 0x004fc4000000002f */
[----:B----4-:R-:W-:-:S04]  /*1ee10*/  @P5 LOP3.LUT R11, R11, R10, RZ, 0x3c, !PT ;  /* 0x0000000a0b0b5212 */ /* 0x010fc800078e3cff */
[----:B------:R-:W-:-:S04]  /*1ee20*/  @P5 LOP3.LUT R10, R11, R10, RZ, 0x3c, !PT ;  /* 0x0000000a0b0a5212 */ /* 0x000fc800078e3cff */
[----:B------:R-:W-:-:S05]  /*1ee30*/  @P5 LOP3.LUT R11, R11, R10, RZ, 0x3c, !PT ;  /* 0x0000000a0b0b5212 */ /* 0x000fca00078e3cff */
[----:B------:R-:W2:Y:S01]  /*1ee40*/  @P5 LDG.E.U8 R47, desc[UR14][R10.64] ;  /* 0x0000000e0a2f5981 */ /* 0x000ea2000c1e1100 */
[----:B------:R-:W-:-:S03]  /*1ee50*/  ISETP.GT.AND P2, PT, R8, 0x2, PT ;  /* 0x000000020800780c */ /* 0x000fc60003f44270 */
[----:B--2---:R0:W-:Y:S04]  /*1ee60*/  STL [R1+0x268], R47 ;  /* 0x0002682f01007387 */ /* 0x0041e80000100800 */
[----:B0-----:R-:W2:Y:S04]  /*1ee70*/  LDL.LU R47, [R1+0xf4c] ;  /* 0x000f4c00012f7983 */ /* 0x001ea80000300800 */
[----:B------:R-:W4:Y:S04]  /*1ee80*/  LDL R10, [R1+0x2d0] ;  /* 0x0002d000010a7983 */ /* 0x000f280000100800 */
[----:B------:R-:W4:Y:S01]  /*1ee90*/  LDL R11, [R1+0x2d4] ;  /* 0x0002d400010b7983 */ /* 0x000f220000100800 */
[----:B---3--:R-:W-:-:S02]  /*1eea0*/  PRMT R34, RZ, 0x7610, R34 ;  /* 0x00007610ff227816 */ /* 0x008fc40000000022 */
[----:B----4-:R-:W-:-:S04]  /*1eeb0*/  @P2 LOP3.LUT R11, R11, R10, RZ, 0x3c, !PT ;  /* 0x0000000a0b0b2212 */ /* 0x010fc800078e3cff */
        /* <DEDUP_REMOVED lines=397> */
[----:B------:R-:W-:-:S02]  /*20790*/  PRMT R23, RZ, 0x7610, R23 ;  /* 0x00007610ff177816 */ /* 0x000fc40000000017 */
[----:B----4-:R-:W-:-:S04]  /*207a0*/  @P2 LOP3.LUT R11, R11, R10, RZ, 0x3c, !PT ;  /* 0x0000000a0b0b2212 */ /* 0x010fc800078e3cff */
[----:B------:R-:W-:-:S04]  /*207b0*/  @P2 LOP3.LUT R10, R11, R10, RZ, 0x3c, !PT ;  /* 0x0000000a0b0a2212 */ /* 0x000fc800078e3cff */
[----:B------:R-:W-:-:S05]  /*207c0*/  @P2 LOP3.LUT R11, R11, R10, RZ, 0x3c, !PT ;  /* 0x0000000a0b0b2212 */ /* 0x000fca00078e3cff */
[----:B------:R-:W4:Y:S04]  /*207d0*/  @P2 LDG.E.U8 R23, desc[UR14][R10.64] ;  /* 0x0000000e0a172981 */ /* 0x000f28000c1e1100 */
[----:B----4-:R0:W-:Y:S04]  /*207e0*/  STL [R1+0x2f8], R23 ;  /* 0x0002f81701007387 */ /* 0x0101e80000100800 */
[----:B0-----:R-:W4:Y:S04]  /*207f0*/  LDL.LU R23, [R1+0xea0] ;  /* 0x000ea00001177983 */ /* 0x001f280000300800 */
[----:B------:R-:W2:Y:S04]  /*20800*/  LDL R10, [R1+0x438] ;  /* 0x00043800010a7983 */ /* 0x000ea80000100800 */
[----:B------:R-:W2:Y:S01]  /*20810*/  LDL R11, [R1+0x43c] ;  /* 0x00043c00010b7983 */ /* 0x000ea20000100800 */
[----:B------:R-:W-:-:S02]  /*20820*/  PRMT R44, RZ, 0x7610, R44 ;  /* 0x00007610ff2c7816 */ /* 0x000fc4000000002c */
[----:B--2---:R-:W-:-:S04]  /*20830*/  @P2 LOP3.LUT R11, R11, R10, RZ, 0x3c, !PT ;  /* 0x0000000a0b0b2212 */ /* 0x004fc800078e3cff */
[----:B------:R-:W-:-:S04]  /*20840*/  @P2 LOP3.LUT R10, R11, R10, RZ, 0x3c, !PT ;  /* 0x0000000a0b0a2212 */ /* 0x000fc800078e3cff */
[----:B------:R-:W-:-:S05]  /*20850*/  @P2 LOP3.LUT R11, R11, R10, RZ, 0x3c, !PT ;  /* 0x0000000a0b0b2212 */ /* 0x000fca00078e3cff */
[----:B------:R-:W2:Y:S01]  /*20860*/  @P2 LDG.E.U8 R44, desc[UR14][R10.64] ;  /* 0x0000000e0a2c2981 */ /* 0x000ea2000c1e1100 */
[----:B------:R-:W-:-:S03]  /*20870*/  ISETP.GT.AND P0, PT, R8, 0x18, PT ;  /* 0x000000180800780c */ /* 0x000fc60003f04270 */
[----:B--2---:R0:W-:Y:S04]  /*20880*/  STL [R1+0x2f0], R44 ;  /* 0x0002f02c01007387 */ /* 0x0041e80000100800 */
[----:B0-----:R-:W2:Y:S04]  /*20890*/  LDL.LU R44, [R1+0xe9c] ;  /* 0x000e9c00012c7983 */ /* 0x001ea80000300800 */
[----:B------:R-:W2:Y:S04]  /*208a0*/  LDL R10, [R1+0x6ac] ;  /* 0x0006ac00010a7983 */ /* 0x000ea80000100800 */
[----:B------:R-:W2:Y:S01]  /*208b0*/  LDL R11, [R1+0x6b0] ;  /* 0x0006b000010b7983 */ /* 0x000ea20000100800 */
[----:B------:R-:W-:-:S02]  /*208c0*/  PRMT R20, RZ, 0x7610, R20 ;  /* 0x00007610ff147816 */ /* 0x000fc40000000014 */
[----:B--2---:R-:W-:-:S04]  /*208d0*/  @P0 LOP3.LUT R11, R11, R10, RZ, 0x3c, !PT ;  /* 0x0000000a0b0b0212 */ /* 0x004fc800078e3cff */
[----:B------:R-:W-:-:S04]  /*208e0*/  @P0 LOP3.LUT R10, R11, R10, RZ, 0x3c, !PT ;  /* 0x0000000a0b0a0212 */ /* 0x000fc800078e3cff */
[----:B------:R-:W-:-:S05]  /*208f0*/  @P0 LOP3.LUT R11, R11, R10, RZ, 0x3c, !PT ;  /* 0x0000000a0b0b0212 */ /* 0x000fca00078e3cff */
[----:B------:R-:W2:Y:S04]  /*20900*/  @P0 LDG.E.U8 R20, desc[UR14][R10.64] ;  /* 0x0000000e0a140981 */ /* 0x000ea8000c1e1100 */
        /* <DEDUP_REMOVED lines=612> */
[----:B---3--:R-:W-:-:S02]  /*22f50*/  PRMT R34, RZ, 0x7610, R34 ;  /* 0x00007610ff227816 */ /* 0x008fc40000000022 */
[----:B--2---:R-:W-:-:S04]  /*22f60*/  @P2 LOP3.LUT R11, R11, R10, RZ, 0x3c, !PT ;  /* 0x0000000a0b0b2212 */ /* 0x004fc800078e3cff */
[----:B------:R-:W-:-:S04]  /*22f70*/  @P2 LOP3.LUT R10, R11, R10, RZ, 0x3c, !PT ;  /* 0x0000000a0b0a2212 */ /* 0x000fc800078e3cff */
[----:B------:R-:W-:-:S05]  /*22f80*/  @P2 LOP3.LUT R11, R11, R10, RZ, 0x3c, !PT ;  /* 0x0000000a0b0b2212 */ /* 0x000fca00078e3cff */
[----:B------:R0:W2:Y:S04]  /*22f90*/  @P2 LDG.E.U8 R34, desc[UR14][R10.64] ;  /* 0x0000000e0a222981 */ /* 0x0000a8000c1e1100 */
[----:B------:R-:W0:Y:S04]  /*22fa0*/  LDL R10, [R1+0x85c] ;  /* 0x00085c00010a7983 */ /* 0x000e280000100800 */
[----:B------:R-:W0:Y:S01]  /*22fb0*/  LDL R11, [R1+0x860] ;  /* 0x00086000010b7983 */ /* 0x000e220000100800 */
[----:B------:R-:W-:Y:S02]  /*22fc0*/  ISETP.GT.AND P0, PT, R8, 0x39, PT ;  /* 0x000000390800780c */ /* 0x000fe40003f04270 */
[----:B------:R-:W-:-:S11]  /*22fd0*/  PRMT R32, RZ, 0x7610, R32 ;  /* 0x00007610ff207816 */ /* 0x000fd60000000020 */
[----:B0-----:R-:W-:-:S04]  /*22fe0*/  @P0 LOP3.LUT R11, R11, R10, RZ, 0x3c, !PT ;  /* 0x0000000a0b0b0212 */ /* 0x001fc800078e3cff */
[----:B------:R-:W-:-:S04]  /*22ff0*/  @P0 LOP3.LUT R10, R11, R10, RZ, 0x3c, !PT ;  /* 0x0000000a0b0a0212 */ /* 0x000fc800078e3cff */
[----:B------:R-:W-:-:S05]  /*23000*/  @P0 LOP3.LUT R11, R11, R10, RZ, 0x3c, !PT ;  /* 0x0000000a0b0b0212 */ /* 0x000fca00078e3cff */
[----:B------:R-:W3:Y:S04]  /*23010*/  @P0 LDG.E.U8 R32, desc[UR14][R10.64] ;  /* 0x0000000e0a200981 */ /* 0x000ee8000c1e1100 */
[----:B--2---:R0:W-:Y:S04]  /*23020*/  STL [R1+0xa0], R34 ;  /* 0x0000a02201007387 */ /* 0x0041e80000100800 */
[----:B0-----:R-:W2:Y:S04]  /*23030*/  LDL R34, [R1+0x880] ;  /* 0x0008800001227983 */ /* 0x001ea80000100800 */
[----:B---3--:R0:W-:Y:S04]  /*23040*/  STL [R1+0x9c], R32 ;  /* 0x00009c2001007387 */ /* 0x0081e80000100800 */
[----:B0-----:R-:W3:Y:S04]  /*23050*/  LDL.LU R32, [R1+0xd94] ;  /* 0x000d940001207983 */ /* 0x001ee80000300800 */
[----:B------:R-:W2:Y:S04]  /*23060*/  LDL R10, [R1+0x864] ;  /* 0x00086400010a7983 */ /* 0x000ea80000100800 */
[----:B------:R-:W2:Y:S01]  /*23070*/  LDL R11, [R1+0x868] ;  /* 0x00086800010b7983 */ /* 0x000ea20000100800 */
[----:B------:R-:W-:-:S02]  /*23080*/  PRMT R47, RZ, 0x7610, R47 ;  /* 0x00007610ff2f7816 */ /* 0x000fc4000000002f */
        /* <DEDUP_REMOVED lines=22> */
[----:B------:R-:W2:Y:S01]  /*231f0*/  @P3 LDG.E.U8 R51, desc[UR14][R10.64] ;  /* 0x0000000e0a333981 */ /* 0x000ea2000c1e1100 */
[----:B------:R-:W-:Y:S02]  /*23200*/  ISETP.GT.AND P2, PT, R8, 0x3b, PT ;  /* 0x0000003b0800780c */ /* 0x000fe40003f44270 */
[----:B----4-:R-:W-:Y:S01]  /*23210*/  PRMT R23, RZ, 0x7610, R23 ;  /* 0x00007610ff177816 */ /* 0x010fe20000000017 */
[----:B--2---:R0:W-:Y:S04]  /*23220*/  STL [R1+0x90], R51 ;  /* 0x0000903301007387 */ /* 0x0041e80000100800 */
[----:B0-----:R-:W2:Y:S04]  /*23230*/  LDL.LU R51, [R1+0xd8c] ;  /* 0x000d8c0001337983 */ /* 0x001ea80000300800 */
[----:B------:R-:W4:Y:S02]  /*23240*/  LDL R11, [R1+0x87c] ;  /* 0x00087c00010b7983 */ /* 0x000f240000100800 */
[----:B------:R-:W-:Y:S01]  /*23250*/  @P2 IMAD.MOV.U32 R10, RZ, RZ, R34 ;  /* 0x000000ffff0a2224 */ /* 0x000fe200078e0022 */
[----:B------:R-:W-:Y:S01]  /*23260*/  PRMT R53, RZ, 0x7610, R53 ;  /* 0x00007610ff357816 */ /* 0x000fe20000000035 */
[----:B------:R-:W2:Y:S04]  /*23270*/  LDL R34, [R1+0x8a4] ;  /* 0x0008a40001227983 */ /* 0x000ea80000100800 */
[----:B----4-:R0:W4:Y:S04]  /*23280*/  @P2 LDG.E.U8 R23, desc[UR14][R10.64] ;  /* 0x0000000e0a172981 */ /* 0x010128000c1e1100 */
[----:B------:R-:W0:Y:S04]  /*23290*/  LDL R10, [R1+0x884] ;  /* 0x00088400010a7983 */ /* 0x000e280000100800 */
[----:B------:R-:W0:Y:S02]  /*232a0*/  LDL R11, [R1+0x888] ;  /* 0x00088800010b7983 */ /* 0x000e240000100800 */
[----:B0-----:R-:W-:-:S04]  /*232b0*/  @P2 LOP3.LUT R11, R11, R10, RZ, 0x3c, !PT ;  /* 0x0000000a0b0b2212 */ /* 0x001fc800078e3cff */
[----:B------:R-:W-:-:S04]  /*232c0*/  @P2 LOP3.LUT R10, R11, R10, RZ, 0x3c, !PT ;  /* 0x0000000a0b0a2212 */ /* 0x000fc800078e3cff */
[----:B------:R-:W-:-:S05]  /*232d0*/  @P2 LOP3.LUT R11, R11, R10, RZ, 0x3c, !PT ;  /* 0x0000000a0b0b2212 */ /* 0x000fca00078e3cff */
[----:B------:R-:W2:Y:S04]  /*232e0*/  @P2 LDG.E.U8 R53, desc[UR14][R10.64] ;  /* 0x0000000e0a352981 */ /* 0x000ea8000c1e1100 */
[----:B----4-:R0:W-:Y:S04]  /*232f0*/  STL [R1+0x8c], R23 ;  /* 0x00008c1701007387 */ /* 0x0101e80000100800 */
[----:B0-----:R-:W4:Y:S01]  /*23300*/  LDL R23, [R1+0x8a8] ;  /* 0x0008a80001177983 */ /* 0x001f220000100800 */
[----:B------:R-:W-:-:S03]  /*23310*/  ISETP.GT.AND P0, PT, R8, 0x3c, PT ;  /* 0x0000003c0800780c */ /* 0x000fc60003f04270 */
[----:B--2---:R0:W-:Y:S04]  /*23320*/  STL [R1+0x88], R53 ;  /* 0x0000883501007387 */ /* 0x0041e80000100800 */
[----:B0-----:R-:W2:Y:S04]  /*23330*/  LDL.LU R53, [R1+0xd88] ;  /* 0x000d880001357983 */ /* 0x001ea80000300800 */
[----:B------:R-:W2:Y:S01]  /*23340*/  LDL R11, [R1+0x88c] ;  /* 0x00088c00010b7983 */ /* 0x000ea20000100800 */
[----:B------:R-:W-:Y:S01]  /*23350*/  PRMT R44, RZ, 0x7610, R44 ;  /* 0x00007610ff2c7816 */ /* 0x000fe2000000002c */
[----:B------:R-:W-:Y:S01]  /*23360*/  @P0 IMAD.MOV.U32 R10, RZ, RZ, R47 ;  /* 0x000000ffff0a0224 */ /* 0x000fe200078e002f */
[----:B------:R-:W-:Y:S01]  /*23370*/  PRMT R55, RZ, 0x7610, R55 ;  /* 0x00007610ff377816 */ /* 0x000fe20000000037 */
[----:B------:R-:W3:Y:S04]  /*23380*/  LDL R47, [R1+0x8b4] ;  /* 0x0008b400012f7983 */ /* 0x000ee80000100800 */
[----:B--2---:R0:W2:Y:S04]  /*23390*/  @P0 LDG.E.U8 R44, desc[UR14][R10.64] ;  /* 0x0000000e0a2c0981 */ /* 0x0040a8000c1e1100 */
[----:B------:R-:W0:Y:S04]  /*233a0*/  LDL R10, [R1+0x894] ;  /* 0x00089400010a7983 */ /* 0x000e280000100800 */
[----:B------:R-:W0:Y:S02]  /*233b0*/  LDL R11, [R1+0x898] ;  /* 0x00089800010b7983 */ /* 0x000e240000100800 */
        /* <DEDUP_REMOVED lines=10> */
[----:B------:R-:W-:-:S02]  /*23460*/  ISETP.GT.AND P3, PT, R8, 0x3d, PT ;  /* 0x0000003d0800780c */ /* 0x000fc40003f64270 */
[----:B------:R-:W-:Y:S02]  /*23470*/  PRMT R57, RZ, 0x7610, R57 ;  /* 0x00007610ff397816 */ /* 0x000fe40000000039 */
[----:B------:R-:W-:-:S09]  /*23480*/  PRMT R59, RZ, 0x7610, R59 ;  /* 0x00007610ff3b7816 */ /* 0x000fd2000000003b */
[----:B--2---:R-:W-:-:S04]  /*23490*/  @P3 LOP3.LUT R11, R11, R10, RZ, 0x3c, !PT ;  /* 0x0000000a0b0b3212 */ /* 0x004fc800078e3cff */
[----:B------:R-:W-:-:S04]  /*234a0*/  @P3 LOP3.LUT R10, R11, R10, RZ, 0x3c, !PT ;  /* 0x0000000a0b0a3212 */ /* 0x000fc800078e3cff */
[----:B------:R-:W-:-:S05]  /*234b0*/  @P3 LOP3.LUT R11, R11, R10, RZ, 0x3c, !PT ;  /* 0x0000000a0b0b3212 */ /* 0x000fca00078e3cff */
[----:B------:R4:W2:Y:S02]  /*234c0*/  @P3 LDG.E.U8 R57, desc[UR14][R10.64] ;  /* 0x0000000e0a393981 */ /* 0x0008a4000c1e1100 */
[----:B----4-:R-:W-:Y:S02]  /*234d0*/  @P3 IMAD.MOV.U32 R10, RZ, RZ, R23 ;  /* 0x000000ffff0a3224 */ /* 0x010fe400078e0017 */
[----:B------:R-:W-:-:S05]  /*234e0*/  @P3 IMAD.MOV.U32 R11, RZ, RZ, R34 ;  /* 0x000000ffff0b3224 */ /* 0x000fca00078e0022 */
[----:B------:R-:W4:Y:S04]  /*234f0*/  @P3 LDG.E.U8 R59, desc[UR14][R10.64] ;  /* 0x0000000e0a3b3981 */ /* 0x000f28000c1e1100 */
[----:B--2---:R0:W-:Y:S04]  /*23500*/  STL [R1+0x74], R57 ;  /* 0x0000743901007387 */ /* 0x0041e80000100800 */
[----:B0-----:R-:W2:Y:S04]  /*23510*/  LDL.LU R57, [R1+0xd80] ;  /* 0x000d800001397983 */ /* 0x001ea80000300800 */
[----:B------:R-:W2:Y:S04]  /*23520*/  LDL R34, [R1+0x8c4] ;  /* 0x0008c40001227983 */ /* 0x000ea80000100800 */
[----:B------:R-:W2:Y:S04]  /*23530*/  LDL R23, [R1+0x8c8] ;  /* 0x0008c80001177983 */ /* 0x000ea80000100800 */
[----:B----4-:R0:W-:Y:S04]  /*23540*/  STL [R1+0x70], R59 ;  /* 0x0000703b01007387 */ /* 0x0101e80000100800 */
[----:B0-----:R-:W4:Y:S04]  /*23550*/  LDL.LU R59, [R1+0xd7c] ;  /* 0x000d7c00013b7983 */ /* 0x001f280000300800 */
[----:B------:R-:W2:Y:S04]  /*23560*/  LDL R10, [R1+0x8ac] ;  /* 0x0008ac00010a7983 */ /* 0x000ea80000100800 */
[----:B------:R-:W2:Y:S01]  /*23570*/  LDL R11, [R1+0x8b0] ;  /* 0x0008b000010b7983 */ /* 0x000ea20000100800 */
[----:B------:R-:W-:-:S02]  /*23580*/  ISETP.GT.AND P2, PT, R8, 0x3e, PT ;  /* 0x0000003e0800780c */ /* 0x000fc40003f44270 */
[----:B------:R-:W-:-:S11]  /*23590*/  PRMT R61, RZ, 0x7610, R61 ;  /* 0x00007610ff3d7816 */ /* 0x000fd6000000003d */
[----:B--2---:R-:W-:-:S04]  /*235a0*/  @P2 LOP3.LUT R11, R11, R10, RZ, 0x3c, !PT ;  /* 0x0000000a0b0b2212 */ /* 0x004fc800078e3cff */
[----:B------:R-:W-:-:S04]  /*235b0*/  @P2 LOP3.LUT R10, R11, R10, RZ, 0x3c, !PT ;  /* 0x0000000a0b0a2212 */ /* 0x000fc800078e3cff */
[----:B------:R-:W-:-:S05]  /*235c0*/  @P2 LOP3.LUT R11, R11, R10, RZ, 0x3c, !PT ;  /* 0x0000000a0b0b2212 */ /* 0x000fca00078e3cff */
[----:B------:R0:W2:Y:S01]  /*235d0*/  @P2 LDG.E.U8 R61, desc[UR14][R10.64] ;  /* 0x0000000e0a3d2981 */ /* 0x0000a2000c1e1100 */
[----:B------:R-:W-:Y:S01]  /*235e0*/  PRMT R20, RZ, 0x7610, R20 ;  /* 0x00007610ff147816 */ /* 0x000fe20000000014 */
[----:B0-----:R-:W-:Y:S02]  /*235f0*/  @P2 IMAD.MOV.U32 R10, RZ, RZ, R44 ;  /* 0x000000ffff0a2224 */ /* 0x001fe400078e002c */
[----:B------:R-:W-:-:S05]  /*23600*/  @P2 IMAD.MOV.U32 R11, RZ, RZ, R47 ;  /* 0x000000ffff0b2224 */ /* 0x000fca00078e002f */
[----:B------:R0:W3:Y:S04]  /*23610*/  @P2 LDG.E.U8 R20, desc[UR14][R10.64] ;  /* 0x0000000e0a142981 */ /* 0x0000e8000c1e1100 */
[----:B--2---:R1:W-:Y:S04]  /*23620*/  STL [R1+0x284], R61 ;  /* 0x0002843d01007387 */ /* 0x0043e80000100800 */
[----:B-1----:R-:W2:Y:S04]  /*23630*/  LDL.LU R61, [R1+0xd78] ;  /* 0x000d7800013d7983 */ /* 0x002ea80000300800 */
[----:B------:R-:W0:Y:S04]  /*23640*/  LDL R10, [R1+0x8bc] ;  /* 0x0008bc00010a7983 */ /* 0x000e280000100800 */
[----:B------:R-:W0:Y:S01]  /*23650*/  LDL R11, [R1+0x8c0] ;  /* 0x0008c000010b7983 */ /* 0x000e220000100800 */
[----:B------:R-:W-:-:S02]  /*23660*/  ISETP.GT.AND P0, PT, R8, 0x3f, PT ;  /* 0x0000003f0800780c */ /* 0x000fc40003f04270 */
[----:B------:R-:W-:Y:S01]  /*23670*/  PRMT R63, RZ, 0x7610, R63 ;  /* 0x00007610ff3f7816 */ /* 0x000fe2000000003f */
[----:B------:R-:W2:Y:S01]  /*23680*/  LDL R44, [R1+0x8d8] ;  /* 0x0008d800012c7983 */ /* 0x000ea20000100800 */
[----:B------:R-:W-:-:S03]  /*23690*/  PRMT R92, RZ, 0x7610, R92 ;  /* 0x00007610ff5c7816 */ /* 0x000fc6000000005c */
[----:B------:R-:W2:Y:S06]  /*236a0*/  LDL R47, [R1+0x8dc] ;  /* 0x0008dc00012f7983 */ /* 0x000eac0000100800 */
[----:B0-----:R-:W-:-:S04]  /*236b0*/  @P0 LOP3.LUT R11, R11, R10, RZ, 0x3c, !PT ;  /* 0x0000000a0b0b0212 */ /* 0x001fc800078e3cff */
[----:B------:R-:W-:-:S04]  /*236c0*/  @P0 LOP3.LUT R10, R11, R10, RZ, 0x3c, !PT ;  /* 0x0000000a0b0a0212 */ /* 0x000fc800078e3cff */
[----:B------:R-:W-:-:S05]  /*236d0*/  @P0 LOP3.LUT R11, R11, R10, RZ, 0x3c, !PT ;  /* 0x0000000a0b0b0212 */ /* 0x000fca00078e3cff */
[----:B------:R0:W2:Y:S02]  /*236e0*/  @P0 LDG.E.U8 R63, desc[UR14][R10.64] ;  /* 0x0000000e0a3f0981 */ /* 0x0000a4000c1e1100 */
[----:B0-----:R-:W-:Y:S02]  /*236f0*/  @P0 IMAD.MOV.U32 R10, RZ, RZ, R23 ;  /* 0x000000ffff0a0224 */ /* 0x001fe400078e0017 */
[----:B------:R-:W-:-:S05]  /*23700*/  @P0 IMAD.MOV.U32 R11, RZ, RZ, R34 ;  /* 0x000000ffff0b0224 */ /* 0x000fca00078e0022 */
[----:B------:R-:W4:Y:S04]  /*23710*/  @P0 LDG.E.U8 R92, desc[UR14][R10.64] ;  /* 0x0000000e0a5c0981 */ /* 0x000f28000c1e1100 */
[----:B---3--:R0:W-:Y:S04]  /*23720*/  STL [R1+0x27c], R20 ;  /* 0x00027c1401007387 */ /* 0x0081e80000100800 */
[----:B0-----:R-:W3:Y:S04]  /*23730*/  LDL R20, [R1+0x8e0] ;  /* 0x0008e00001147983 */ /* 0x001ee80000100800 */
        /* <DEDUP_REMOVED lines=13> */
[----:B------:R-:W2:Y:S01]  /*23810*/  @P3 LDG.E.U8 R88, desc[UR14][R10.64] ;  /* 0x0000000e0a583981 */ /* 0x000ea2000c1e1100 */
[----:B------:R-:W-:-:S03]  /*23820*/  PRMT R84, RZ, 0x7610, R84 ;  /* 0x00007610ff547816 */ /* 0x000fc60000000054 */
[----:B--2---:R0:W-:Y:S04]  /*23830*/  STL [R1+0x6c], R88 ;  /* 0x00006c5801007387 */ /* 0x0041e80000100800 */
[----:B0-----:R-:W2:Y:S04]  /*23840*/  LDL.LU R88, [R1+0xd6c] ;  /* 0x000d6c0001587983 */ /* 0x001ea80000300800 */
[----:B------:R-:W2:Y:S01]  /*23850*/  LDL R11, [R1+0x8d4] ;  /* 0x0008d400010b7983 */ /* 0x000ea20000100800 */
[----:B------:R-:W-:Y:S01]  /*23860*/  @P3 IMAD.MOV.U32 R10, RZ, RZ, R44 ;  /* 0x000000ffff0a3224 */ /* 0x000fe200078e002c */
[----:B------:R-:W-:-:S02]  /*23870*/  ISETP.GT.AND P2, PT, R8, 0x41, PT ;  /* 0x000000410800780c */ /* 0x000fc40003f44270 */
[----:B------:R-:W-:Y:S01]  /*23880*/  PRMT R45, RZ, 0x7610, R45 ;  /* 0x00007610ff2d7816 */ /* 0x000fe2000000002d */
[----:B------:R-:W3:Y:S04]  /*23890*/  LDL R44, [R1+0x8f0] ;  /* 0x0008f000012c7983 */ /* 0x000ee80000100800 */
[----:B--2---:R3:W2:Y:S01]  /*238a0*/  @P3 LDG.E.U8 R84, desc[UR14][R10.64] ;  /* 0x0000000e0a543981 */ /* 0x0046a2000c1e1100 */
[----:B------:R-:W-:-:S05]  /*238b0*/  PRMT R19, RZ, 0x7610, R19 ;  /* 0x00007610ff137816 */ /* 0x000fca0000000013 */
[----:B---3--:R-:W-:Y:S02]  /*238c0*/  @P2 IMAD.MOV.U32 R10, RZ, RZ, R20 ;  /* 0x000000ffff0a2224 */ /* 0x008fe400078e0014 */
[----:B------:R-:W-:-:S05]  /*238d0*/  @P2 IMAD.MOV.U32 R11, RZ, RZ, R47 ;  /* 0x000000ffff0b2224 */ /* 0x000fca00078e002f */
[----:B------:R0:W3:Y:S02]  /*238e0*/  @P2 LDG.E.U8 R45, desc[UR14][R10.64] ;  /* 0x0000000e0a2d2981 */ /* 0x0000e4000c1e1100 */
[----:B0-----:R-:W-:Y:S02]  /*238f0*/  @P2 IMAD.MOV.U32 R10, RZ, RZ, R23 ;  /* 0x000000ffff0a2224 */ /* 0x001fe400078e0017 */
[----:B------:R-:W-:-:S05]  /*23900*/  @P2 IMAD.MOV.U32 R11, RZ, RZ, R34 ;  /* 0x000000ffff0b2224 */ /* 0x000fca00078e0022 */
[----:B------:R0:W3:Y:S04]  /*23910*/  @P2 LDG.E.U8 R19, desc[UR14][R10.64] ;  /* 0x0000000e0a132981 */ /* 0x0000e8000c1e1100 */
[----:B--2---:R1:W-:Y:S04]  /*23920*/  STL [R1+0x64], R84 ;  /* 0x0000645401007387 */ /* 0x0043e80000100800 */
[----:B-1----:R-:W2:Y:S04]  /*23930*/  LDL.LU R84, [R1+0xd68] ;  /* 0x000d680001547983 */ /* 0x002ea80000300800 */
[----:B------:R-:W2:Y:S04]  /*23940*/  LDL R11, [R1+0x8ec] ;  /* 0x0008ec00010b7983 */ /* 0x000ea80000100800 */
[----:B------:R-:W3:Y:S04]  /*23950*/  LDL R47, [R1+0x8f4] ;  /* 0x0008f400012f7983 */ /* 0x000ee80000100800 */
[----:B------:R-:W3:Y:S01]  /*23960*/  LDL R20, [R1+0x8f8] ;  /* 0x0008f80001147983 */ /* 0x000ee20000100800 */
[----:B------:R-:W-:-:S02]  /*23970*/  ISETP.GT.AND P0, PT, R8, 0x42, PT ;  /* 0x000000420800780c */ /* 0x000fc40003f04270 */
[----:B------:R-:W-:Y:S01]  /*23980*/  PRMT R43, RZ, 0x7610, R43 ;  /* 0x00007610ff2b7816 */ /* 0x000fe2000000002b */
[----:B------:R-:W4:Y:S01]  /*23990*/  LDL R34, [R1+0x8fc] ;  /* 0x0008fc0001227983 */ /* 0x000f220000100800 */
[----:B------:R-:W-:-:S03]  /*239a0*/  PRMT R17, RZ, 0x7610, R17 ;  /* 0x00007610ff117816 */ /* 0x000fc60000000011 */
[----:B------:R-:W4:Y:S06]  /*239b0*/  LDL R23, [R1+0x900] ;  /* 0x0009000001177983 */ /* 0x000f2c0000100800 */
[----:B0-----:R-:W-:-:S05]  /*239c0*/  @P0 IMAD.MOV.U32 R10, RZ, RZ, R44 ;  /* 0x000000ffff0a0224 */ /* 0x001fca00078e002c */
[----:B--2---:R3:W2:Y:S02]  /*239d0*/  @P0 LDG.E.U8 R43, desc[UR14][R10.64] ;  /* 0x0000000e0a2b0981 */ /* 0x0046a4000c1e1100 */
[----:B---3--:R-:W-:Y:S02]  /*239e0*/  @P0 IMAD.MOV.U32 R10, RZ, RZ, R20 ;  /* 0x000000ffff0a0224 */ /* 0x008fe400078e0014 */
[----:B------:R-:W-:-:S05]  /*239f0*/  @P0 IMAD.MOV.U32 R11, RZ, RZ, R47 ;  /* 0x000000ffff0b0224 */ /* 0x000fca00078e002f */
[----:B------:R4:W3:Y:S04]  /*23a00*/  @P0 LDG.E.U8 R17, desc[UR14][R10.64] ;  /* 0x0000000e0a110981 */ /* 0x0008e8000c1e1100 */
[----:B------:R0:W-:Y:S04]  /*23a10*/  STL [R1+0x58], R45 ;  /* 0x0000582d01007387 */ /* 0x0001e80000100800 */
[----:B0-----:R-:W3:Y:S04]  /*23a20*/  LDL R45, [R1+0x904] ;  /* 0x00090400012d7983 */ /* 0x001ee80000100800 */
[----:B------:R0:W-:Y:S01]  /*23a30*/  STL [R1+0x54], R19 ;  /* 0x0000541301007387 */ /* 0x0001e20000100800 */
[----:B------:R-:W-:-:S03]  /*23a40*/  ISETP.GT.AND P3, PT, R8, 0x43, PT ;  /* 0x000000430800780c */ /* 0x000fc60003f64270 */
[----:B------:R-:W3:Y:S04]  /*23a50*/  LDL R44, [R1+0x90c] ;  /* 0x00090c00012c7983 */ /* 0x000ee80000100800 */
[----:B0-----:R-:W3:Y:S06]  /*23a60*/  LDL R19, [R1+0x908] ;  /* 0x0009080001137983 */ /* 0x001eec0000100800 */
[----:B----4-:R-:W-:-:S02]  /*23a70*/  @P3 IMAD.MOV.U32 R10, RZ, RZ, R23 ;  /* 0x000000ffff0a3224 */ /* 0x010fc400078e0017 */
[----:B------:R-:W-:Y:S01]  /*23a80*/  @P3 IMAD.MOV.U32 R11, RZ, RZ, R34 ;  /* 0x000000ffff0b3224 */ /* 0x000fe200078e0022 */
[----:B--2---:R0:W-:Y:S04]  /*23a90*/  STL [R1+0x50], R43 ;  /* 0x0000502b01007387 */ /* 0x0041e80000100800 */
[----:B------:R-:W2:Y:S04]  /*23aa0*/  LDL R20, [R1+0x914] ;  /* 0x0009140001147983 */ /* 0x000ea80000100800 */
[----:B0-----:R-:W4:Y:S04]  /*23ab0*/  LDL R43, [R1+0x910] ;  /* 0x00091000012b7983 */ /* 0x001f280000100800 */
[----:B---3--:R0:W-:Y:S04]  /*23ac0*/  STL [R1+0x48], R17 ;  /* 0x0000481101007387 */ /* 0x0081e80000100800 */
[----:B------:R-:W3:Y:S04]  /*23ad0*/  LDL R34, [R1+0x91c] ;  /* 0x00091c0001227983 */ /* 0x000ee80000100800 */
[----:B------:R-:W2:Y:S04]  /*23ae0*/  LDL R23, [R1+0x920] ;  /* 0x0009200001177983 */ /* 0x000ea80000100800 */
[----:B0-----:R-:W3:Y:S01]  /*23af0*/  LDL R17, [R1+0x918] ;  /* 0x0009180001117983 */ /* 0x001ee20000100800 */
[----:B------:R-:W-:-:S02]  /*23b00*/  PRMT R46, RZ, 0x7610, R46 ;  /* 0x00007610ff2e7816 */ /* 0x000fc4000000002e */
[C---:B------:R-:W-:Y:S02]  /*23b10*/  ISETP.GT.AND P2, PT, R8.reuse, 0x44, PT ;  /* 0x000000440800780c */ /* 0x040fe40003f44270 */
[----:B------:R-:W-:Y:S02]  /*23b20*/  PRMT R18, RZ, 0x7610, R18 ;  /* 0x00007610ff127816 */ /* 0x000fe40000000012 */
[----:B------:R0:W3:Y:S02]  /*23b30*/  @P3 LDG.E.U8 R46, desc[UR14][R10.64] ;  /* 0x0000000e0a2e3981 */ /* 0x0000e4000c1e1100 */
[----:B0-----:R-:W-:Y:S02]  /*23b40*/  @P3 IMAD.MOV.U32 R10, RZ, RZ, R19 ;  /* 0x000000ffff0a3224 */ /* 0x001fe400078e0013 */
[----:B------:R-:W-:Y:S01]  /*23b50*/  @P3 IMAD.MOV.U32 R11, RZ, RZ, R45 ;  /* 0x000000ffff0b3224 */ /* 0x000fe200078e002d */
[----:B------:R-:W-:Y:S01]  /*23b60*/  ISETP.GT.AND P0, PT, R8, 0x45, PT ;  /* 0x000000450800780c */ /* 0x000fe20003f04270 */
[----:B------:R-:W3:Y:S04]  /*23b70*/  LDL R19, [R1+0x924] ;  /* 0x0009240001137983 */ /* 0x000ee80000100800 */
[----:B------:R0:W3:Y:S01]  /*23b80*/  @P3 LDG.E.U8 R18, desc[UR14][R10.64] ;  /* 0x0000000e0a123981 */ /* 0x0000e2000c1e1100 */
[----:B------:R-:W-:-:S02]  /*23b90*/  PRMT R42, RZ, 0x7610, R42 ;  /* 0x00007610ff2a7816 */ /* 0x000fc4000000002a */
[----:B------:R-:W-:Y:S01]  /*23ba0*/  PRMT R35, RZ, 0x7610, R35 ;  /* 0x00007610ff237816 */ /* 0x000fe20000000023 */
[----:B0-----:R-:W-:Y:S01]  /*23bb0*/  @P2 IMAD.MOV.U32 R11, RZ, RZ, R44 ;  /* 0x000000ffff0b2224 */ /* 0x001fe200078e002c */
[----:B------:R-:W-:Y:S01]  /*23bc0*/  PRMT R22, RZ, 0x7610, R22 ;  /* 0x00007610ff167816 */ /* 0x000fe20000000016 */
[----:B----4-:R-:W-:-:S05]  /*23bd0*/  @P2 IMAD.MOV.U32 R10, RZ, RZ, R43 ;  /* 0x000000ffff0a2224 */ /* 0x010fca00078e002b */
[----:B------:R2:W4:Y:S02]  /*23be0*/  @P2 LDG.E.U8 R42, desc[UR14][R10.64] ;  /* 0x0000000e0a2a2981 */ /* 0x000524000c1e1100 */
[----:B--2---:R-:W-:Y:S02]  /*23bf0*/  @P2 IMAD.MOV.U32 R11, RZ, RZ, R20 ;  /* 0x000000ffff0b2224 */ /* 0x004fe400078e0014 */
[----:B---3--:R-:W-:-:S05]  /*23c00*/  @P2 IMAD.MOV.U32 R10, RZ, RZ, R17 ;  /* 0x000000ffff0a2224 */ /* 0x008fca00078e0011 */
[----:B------:R0:W2:Y:S02]  /*23c10*/  @P2 LDG.E.U8 R35, desc[UR14][R10.64] ;  /* 0x0000000e0a232981 */ /* 0x0000a4000c1e1100 */
[----:B0-----:R-:W-:Y:S02]  /*23c20*/  @P0 IMAD.MOV.U32 R10, RZ, RZ, R23 ;  /* 0x000000ffff0a0224 */ /* 0x001fe400078e0017 */
[----:B------:R-:W-:-:S05]  /*23c30*/  @P0 IMAD.MOV.U32 R11, RZ, RZ, R34 ;  /* 0x000000ffff0b0224 */ /* 0x000fca00078e0022 */
[----:B------:R-:W3:Y:S04]  /*23c40*/  @P0 LDG.E.U8 R22, desc[UR14][R10.64] ;  /* 0x0000000e0a160981 */ /* 0x000ee8000c1e1100 */
[----:B------:R0:W-:Y:S04]  /*23c50*/  STL [R1+0x3c], R18 ;  /* 0x00003c1201007387 */ /* 0x0001e80000100800 */
[----:B------:R-:W4:Y:S04]  /*23c60*/  LDL R20, [R1+0x92c] ;  /* 0x00092c0001147983 */ /* 0x000f280000100800 */
[----:B------:R-:W4:Y:S04]  /*23c70*/  LDL R17, [R1+0x930] ;  /* 0x0009300001117983 */ /* 0x000f280000100800 */
[----:B0-----:R-:W4:Y:S04]  /*23c80*/  LDL R18, [R1+0x928] ;  /* 0x0009280001127983 */ /* 0x001f280000100800 */
[----:B--2---:R0:W-:Y:S04]  /*23c90*/  STL [R1+0x34], R35 ;  /* 0x0000342301007387 */ /* 0x0041e80000100800 */
[----:B------:R-:W2:Y:S04]  /*23ca0*/  LDL R34, [R1+0x938] ;  /* 0x0009380001227983 */ /* 0x000ea80000100800 */
[----:B------:R-:W2:Y:S04]  /*23cb0*/  LDL R23, [R1+0x93c] ;  /* 0x00093c0001177983 */ /* 0x000ea80000100800 */
[----:B0-----:R-:W2:Y:S04]  /*23cc0*/  LDL R35, [R1+0x934] ;  /* 0x0009340001237983 */ /* 0x001ea80000100800 */
[----:B---3--:R0:W-:Y:S04]  /*23cd0*/  STL [R1+0x2c], R22 ;  /* 0x00002c1601007387 */ /* 0x0081e80000100800 */
[----:B0-----:R-:W3:Y:S01]  /*23ce0*/  LDL R22, [R1+0x940] ;  /* 0x0009400001167983 */ /* 0x001ee20000100800 */
[----:B------:R-:W-:Y:S01]  /*23cf0*/  ISETP.GT.AND P3, PT, R8, 0x46, PT ;  /* 0x000000460800780c */ /* 0x000fe20003f64270 */
[----:B------:R-:W-:Y:S01]  /*23d00*/  @P0 IMAD.MOV.U32 R11, RZ, RZ, R19 ;  /* 0x000000ffff0b0224 */ /* 0x000fe200078e0013 */
[----:B------:R-:W-:Y:S01]  /*23d10*/  PRMT R41, RZ, 0x7610, R41 ;  /* 0x00007610ff297816 */ /* 0x000fe20000000029 */
[----:B------:R-:W3:Y:S01]  /*23d20*/  LDL R19, [R1+0x944] ;  /* 0x0009440001137983 */ /* 0x000ee20000100800 */
[----:B----4-:R-:W-:-:S03]  /*23d30*/  @P0 IMAD.MOV.U32 R10, RZ, RZ, R18 ;  /* 0x000000ffff0a0224 */ /* 0x010fc600078e0012 */
[----:B------:R-:W4:Y:S04]  /*23d40*/  LDL R18, [R1+0x948] ;  /* 0x0009480001127983 */ /* 0x000f280000100800 */
[----:B------:R0:W4:Y:S04]  /*23d50*/  @P0 LDG.E.U8 R41, desc[UR14][R10.64] ;  /* 0x0000000e0a290981 */ /* 0x000128000c1e1100 */
[----:B------:R-:W-:Y:S01]  /*23d60*/  STL [R1+0x44], R46 ;  /* 0x0000442e01007387 */ /* 0x000fe20000100800 */
[----:B------:R-:W-:Y:S01]  /*23d70*/  ISETP.GT.AND P2, PT, R8, 0x47, PT ;  /* 0x000000470800780c */ /* 0x000fe20003f44270 */
[----:B0-----:R-:W-:-:S02]  /*23d80*/  @P3 IMAD.MOV.U32 R10, RZ, RZ, R17 ;  /* 0x000000ffff0a3224 */ /* 0x001fc400078e0011 */
[----:B------:R-:W-:Y:S01]  /*23d90*/  @P3 IMAD.MOV.U32 R11, RZ, RZ, R20 ;  /* 0x000000ffff0b3224 */ /* 0x000fe200078e0014 */
[----:B------:R-:W4:Y:S04]  /*23da0*/  LDL R17, [R1+0x950] ;  /* 0x0009500001117983 */ /* 0x000f280000100800 */
[----:B------:R-:W4:Y:S01]  /*23db0*/  LDL R20, [R1+0x94c] ;  /* 0x00094c0001147983 */ /* 0x000f220000100800 */
[----:B------:R-:W-:Y:S02]  /*23dc0*/  PRMT R40, RZ, 0x7610, R40 ;  /* 0x00007610ff287816 */ /* 0x000fe40000000028 */
[----:B------:R-:W-:-:S04]  /*23dd0*/  PRMT R39, RZ, 0x7610, R39 ;  /* 0x00007610ff277816 */ /* 0x000fc80000000027 */
[----:B------:R2:W4:Y:S02]  /*23de0*/  @P3 LDG.E.U8 R40, desc[UR14][R10.64] ;  /* 0x0000000e0a283981 */ /* 0x000524000c1e1100 */
[----:B--2---:R-:W-:Y:S02]  /*23df0*/  @P3 IMAD.MOV.U32 R10, RZ, RZ, R34 ;  /* 0x000000ffff0a3224 */ /* 0x004fe400078e0022 */
[----:B------:R-:W2:Y:S01]  /*23e00*/  LDL R34, [R1+0xcb8] ;  /* 0x000cb80001227983 */ /* 0x000ea20000100800 */
[----:B------:R-:W-:-:S03]  /*23e10*/  @P3 IMAD.MOV.U32 R11, RZ, RZ, R35 ;  /* 0x000000ffff0b3224 */ /* 0x000fc600078e0023 */
[----:B------:R-:W2:Y:S04]  /*23e20*/  LDL R35, [R1+0xcb0] ;  /* 0x000cb00001237983 */ /* 0x000ea80000100800 */
[----:B------:R3:W2:Y:S04]  /*23e30*/  @P3 LDG.E.U8 R39, desc[UR14][R10.64] ;  /* 0x0000000e0a273981 */ /* 0x0006a8000c1e1100 */
[----:B------:R-:W-:Y:S01]  /*23e40*/  STL [R1+0x38], R42 ;  /* 0x0000382a01007387 */ /* 0x000fe20000100800 */
[----:B---3--:R-:W-:Y:S02]  /*23e50*/  @P2 IMAD.MOV.U32 R10, RZ, RZ, R22 ;  /* 0x000000ffff0a2224 */ /* 0x008fe400078e0016 */
[----:B------:R-:W-:Y:S01]  /*23e60*/  @P2 IMAD.MOV.U32 R11, RZ, RZ, R23 ;  /* 0x000000ffff0b2224 */ /* 0x000fe200078e0017 */
[----:B------:R-:W3:Y:S04]  /*23e70*/  LDL R22, [R1+0x958] ;  /* 0x0009580001167983 */ /* 0x000ee80000100800 */
[----:B------:R-:W3:Y:S01]  /*23e80*/  LDL R23, [R1+0x954] ;  /* 0x0009540001177983 */ /* 0x000ee20000100800 */
[----:B------:R-:W-:-:S02]  /*23e90*/  ISETP.GT.AND P0, PT, R8, 0x48, PT ;  /* 0x000000480800780c */ /* 0x000fc40003f04270 */
[----:B------:R-:W-:Y:S02]  /*23ea0*/  PRMT R38, RZ, 0x7610, R38 ;  /* 0x00007610ff267816 */ /* 0x000fe40000000026 */
[----:B------:R-:W-:-:S04]  /*23eb0*/  PRMT R37, RZ, 0x7610, R37 ;  /* 0x00007610ff257816 */ /* 0x000fc80000000025 */
[----:B------:R4:W3:Y:S02]  /*23ec0*/  @P2 LDG.E.U8 R38, desc[UR14][R10.64] ;  /* 0x0000000e0a262981 */ /* 0x0008e4000c1e1100 */
[----:B----4-:R-:W-:Y:S02]  /*23ed0*/  @P2 IMAD.MOV.U32 R10, RZ, RZ, R18 ;  /* 0x000000ffff0a2224 */ /* 0x010fe400078e0012 */
[----:B------:R-:W-:Y:S01]  /*23ee0*/  @P2 IMAD.MOV.U32 R11, RZ, RZ, R19 ;  /* 0x000000ffff0b2224 */ /* 0x000fe200078e0013 */
[----:B------:R-:W4:Y:S04]  /*23ef0*/  LDL R18, [R1+0x960] ;  /* 0x0009600001127983 */ /* 0x000f280000100800 */
[----:B------:R-:W4:Y:S04]  /*23f00*/  LDL R19, [R1+0x95c] ;  /* 0x00095c0001137983 */ /* 0x000f280000100800 */
[----:B------:R0:W4:Y:S01]  /*23f10*/  @P2 LDG.E.U8 R37, desc[UR14][R10.64] ;  /* 0x0000000e0a252981 */ /* 0x000122000c1e1100 */
[----:B------:R-:W-:-:S02]  /*23f20*/  ISETP.GT.AND P3, PT, R8, 0x49, PT ;  /* 0x000000490800780c */ /* 0x000fc40003f64270 */
[----:B------:R-:W-:Y:S01]  /*23f30*/  PRMT R36, RZ, 0x7610, R36 ;  /* 0x00007610ff247816 */ /* 0x000fe20000000024 */
[----:B0-----:R-:W-:Y:S02]  /*23f40*/  @P0 IMAD.MOV.U32 R10, RZ, RZ, R17 ;  /* 0x000000ffff0a0224 */ /* 0x001fe400078e0011 */
[----:B------:R-:W-:Y:S01]  /*23f50*/  @P0 IMAD.MOV.U32 R11, RZ, RZ, R20 ;  /* 0x000000ffff0b0224 */ /* 0x000fe200078e0014 */
[----:B------:R-:W4:Y:S04]  /*23f60*/  LDL R17, [R1+0x968] ;  /* 0x0009680001117983 */ /* 0x000f280000100800 */
[----:B------:R-:W4:Y:S01]  /*23f70*/  LDL R20, [R1+0x964] ;  /* 0x0009640001147983 */ /* 0x000f220000100800 */
[----:B------:R-:W-:-:S03]  /*23f80*/  PRMT R31, RZ, 0x7610, R31 ;  /* 0x00007610ff1f7816 */ /* 0x000fc6000000001f */
[----:B------:R2:W4:Y:S01]  /*23f90*/  @P0 LDG.E.U8 R36, desc[UR14][R10.64] ;  /* 0x0000000e0a240981 */ /* 0x000522000c1e1100 */
[----:B------:R-:W-:Y:S01]  /*23fa0*/  PRMT R21, RZ, 0x7610, R21 ;  /* 0x00007610ff157816 */ /* 0x000fe20000000015 */
[----:B--2---:R-:W-:Y:S02]  /*23fb0*/  @P0 IMAD.MOV.U32 R10, RZ, RZ, R34 ;  /* 0x000000ffff0a0224 */ /* 0x004fe400078e0022 */
[----:B------:R-:W-:-:S05]  /*23fc0*/  @P0 IMAD.MOV.U32 R11, RZ, RZ, R35 ;  /* 0x000000ffff0b0224 */ /* 0x000fca00078e0023 */
[----:B------:R3:W2:Y:S02]  /*23fd0*/  @P0 LDG.E.U8 R31, desc[UR14][R10.64] ;  /* 0x0000000e0a1f0981 */ /* 0x0006a4000c1e1100 */
[----:B---3--:R-:W-:Y:S02]  /*23fe0*/  @P3 IMAD.MOV.U32 R10, RZ, RZ, R22 ;  /* 0x000000ffff0a3224 */ /* 0x008fe400078e0016 */
[----:B------:R-:W-:-:S05]  /*23ff0*/  @P3 IMAD.MOV.U32 R11, RZ, RZ, R23 ;  /* 0x000000ffff0b3224 */ /* 0x000fca00078e0017 */
[----:B------:R4:W3:Y:S01]  /*24000*/  @P3 LDG.E.U8 R21, desc[UR14][R10.64] ;  /* 0x0000000e0a153981 */ /* 0x0008e2000c1e1100 */
[----:B------:R-:W-:Y:S02]  /*24010*/  ISETP.GT.AND P2, PT, R8, 0x4a, PT ;  /* 0x0000004a0800780c */ /* 0x000fe40003f44270 */
[----:B------:R-:W-:Y:S02]  /*24020*/  PRMT R24, RZ, 0x7610, R24 ;  /* 0x00007610ff187816 */ /* 0x000fe40000000018 */
[----:B------:R-:W-:Y:S01]  /*24030*/  PRMT R27, RZ, 0x7610, R27 ;  /* 0x00007610ff1b7816 */ /* 0x000fe2000000001b */
[----:B----4-:R-:W-:Y:S02]  /*24040*/  @P3 IMAD.MOV.U32 R10, RZ, RZ, R18 ;  /* 0x000000ffff0a3224 */ /* 0x010fe400078e0012 */
[----:B------:R-:W-:-:S05]  /*24050*/  @P3 IMAD.MOV.U32 R11, RZ, RZ, R19 ;  /* 0x000000ffff0b3224 */ /* 0x000fca00078e0013 */
[----:B------:R0:W4:Y:S02]  /*24060*/  @P3 LDG.E.U8 R24, desc[UR14][R10.64] ;  /* 0x0000000e0a183981 */ /* 0x000124000c1e1100 */
[----:B0-----:R-:W-:Y:S02]  /*24070*/  @P2 IMAD.MOV.U32 R10, RZ, RZ, R17 ;  /* 0x000000ffff0a2224 */ /* 0x001fe400078e0011 */
[----:B------:R-:W-:-:S05]  /*24080*/  @P2 IMAD.MOV.U32 R11, RZ, RZ, R20 ;  /* 0x000000ffff0b2224 */ /* 0x000fca00078e0014 */
[----:B------:R-:W2:Y:S04]  /*24090*/  @P2 LDG.E.U8 R27, desc[UR14][R10.64] ;  /* 0x0000000e0a1b2981 */ /* 0x000ea8000c1e1100 */
[----:B------:R-:W-:Y:S04]  /*240a0*/  STL [R1+0x28], R41 ;  /* 0x0000282901007387 */ /* 0x000fe80000100800 */
[----:B------:R-:W2:Y:S04]  /*240b0*/  LDL R23, [R1+0x96c] ;  /* 0x00096c0001177983 */ /* 0x000ea80000100800 */
[----:B------:R-:W2:Y:S04]  /*240c0*/  LDL R22, [R1+0x970] ;  /* 0x0009700001167983 */ /* 0x000ea80000100800 */
[----:B------:R-:W-:Y:S04]  /*240d0*/  STL [R1+0x23c], R40 ;  /* 0x00023c2801007387 */ /* 0x000fe80000100800 */
[----:B---3--:R0:W-:Y:S04]  /*240e0*/  STL [R1+0x10], R21 ;  /* 0x0000101501007387 */ /* 0x0081e80000100800 */
[----:B------:R-:W3:Y:S04]  /*240f0*/  LDL R18, [R1+0x978] ;  /* 0x0009780001127983 */ /* 0x000ee80000100800 */
[----:B0-----:R-:W3:Y:S04]  /*24100*/  LDL R21, [R1+0x974] ;  /* 0x0009740001157983 */ /* 0x001ee80000100800 */
[----:B------:R-:W-:Y:S04]  /*24110*/  STL [R1+0x234], R39 ;  /* 0x0002342701007387 */ /* 0x000fe80000100800 */
[----:B------:R-:W3:Y:S04]  /*24120*/  LDL R19, [R1+0x980] ;  /* 0x0009800001137983 */ /* 0x000ee80000100800 */
[----:B------:R-:W3:Y:S04]  /*24130*/  LDL R20, [R1+0x97c] ;  /* 0x00097c0001147983 */ /* 0x000ee80000100800 */
[----:B------:R-:W-:Y:S04]  /*24140*/  STL [R1+0x230], R38 ;  /* 0x0002302601007387 */ /* 0x000fe80000100800 */
[----:B----4-:R0:W-:Y:S04]  /*24150*/  STL [R1+0xc], R24 ;  /* 0x00000c1801007387 */ /* 0x0101e80000100800 */
[----:B------:R-:W4:Y:S04]  /*24160*/  LDL R17, [R1+0x988] ;  /* 0x0009880001117983 */ /* 0x000f280000100800 */
[----:B0-----:R-:W4:Y:S04]  /*24170*/  LDL R24, [R1+0x984] ;  /* 0x0009840001187983 */ /* 0x001f280000100800 */
[----:B------:R-:W-:Y:S04]  /*24180*/  STL [R1+0x22c], R37 ;  /* 0x00022c2501007387 */ /* 0x000fe80000100800 */
[----:B--2---:R0:W-:Y:S01]  /*24190*/  STL [R1+0x1c], R31 ;  /* 0x00001c1f01007387 */ /* 0x0041e20000100800 */
[----:B------:R-:W-:-:S03]  /*241a0*/  ISETP.GT.AND P0, PT, R8, 0x4b, PT ;  /* 0x0000004b0800780c */ /* 0x000fc60003f04270 */
[----:B0-----:R-:W2:Y:S04]  /*241b0*/  LDL R31, [R1+0x98c] ;  /* 0x00098c00011f7983 */ /* 0x001ea80000100800 */
[----:B------:R0:W-:Y:S01]  /*241c0*/  STL [R1+0x4], R27 ;  /* 0x0000041b01007387 */ /* 0x0001e20000100800 */
[----:B------:R-:W-:Y:S02]  /*241d0*/  @P2 IMAD.MOV.U32 R10, RZ, RZ, R22 ;  /* 0x000000ffff0a2224 */ /* 0x000fe400078e0016 */
[----:B------:R-:W-:Y:S01]  /*241e0*/  @P2 IMAD.MOV.U32 R11, RZ, RZ, R23 ;  /* 0x000000ffff0b2224 */ /* 0x000fe200078e0017 */
[----:B0-----:R-:W2:Y:S04]  /*241f0*/  LDL R27, [R1+0x990] ;  /* 0x00099000011b7983 */ /* 0x001ea80000100800 */
[----:B------:R-:W-:Y:S04]  /*24200*/  STL [R1+0x20], R36 ;  /* 0x0000202401007387 */ /* 0x000fe80000100800 */
[----:B------:R-:W2:Y:S04]  /*24210*/  LDL R23, [R1+0x994] ;  /* 0x0009940001177983 */ /* 0x000ea80000100800 */
[----:B------:R-:W2:Y:S01]  /*24220*/  LDL R22, [R1+0x998] ;  /* 0x0009980001167983 */ /* 0x000ea20000100800 */
[----:B------:R-:W-:-:S02]  /*24230*/  PRMT R33, RZ, 0x7610, R33 ;  /* 0x00007610ff217816 */ /* 0x000fc40000000021 */
[----:B------:R-:W-:-:S04]  /*24240*/  PRMT R93, RZ, 0x7610, R93 ;  /* 0x00007610ff5d7816 */ /* 0x000fc8000000005d */
[----:B------:R3:W2:Y:S02]  /*24250*/  @P2 LDG.E.U8 R33, desc[UR14][R10.64] ;  /* 0x0000000e0a212981 */ /* 0x0006a4000c1e1100 */
[----:B---3--:R-:W-:Y:S02]  /*24260*/  @P0 IMAD.MOV.U32 R10, RZ, RZ, R18 ;  /* 0x000000ffff0a0224 */ /* 0x008fe400078e0012 */
[----:B------:R-:W3:Y:S01]  /*24270*/  LDL R18, [R1+0x9a0] ;  /* 0x0009a00001127983 */ /* 0x000ee20000100800 */
[----:B------:R-:W-:-:S03]  /*24280*/  @P0 IMAD.MOV.U32 R11, RZ, RZ, R21 ;  /* 0x000000ffff0b0224 */ /* 0x000fc600078e0015 */
[----:B------:R-:W3:Y:S04]  /*24290*/  LDL R21, [R1+0x99c] ;  /* 0x00099c0001157983 */ /* 0x000ee80000100800 */
[----:B------:R0:W3:Y:S01]  /*242a0*/  @P0 LDG.E.U8 R93, desc[UR14][R10.64] ;  /* 0x0000000e0a5d0981 */ /* 0x0000e2000c1e1100 */
[C---:B------:R-:W-:Y:S02]  /*242b0*/  ISETP.GT.AND P3, PT, R8.reuse, 0x4c, PT ;  /* 0x0000004c0800780c */ /* 0x040fe40003f64270 */
[----:B------:R-:W-:Y:S02]  /*242c0*/  PRMT R90, RZ, 0x7610, R90 ;  /* 0x00007610ff5a7816 */ /* 0x000fe4000000005a */
[----:B------:R-:W-:Y:S01]  /*242d0*/  ISETP.GT.AND P2, PT, R8, 0x4d, PT ;  /* 0x0000004d0800780c */ /* 0x000fe20003f44270 */
[----:B0-----:R-:W-:-:S02]  /*242e0*/  @P0 IMAD.MOV.U32 R10, RZ, RZ, R19 ;  /* 0x000000ffff0a0224 */ /* 0x001fc400078e0013 */
[----:B------:R-:W-:Y:S01]  /*242f0*/  @P0 IMAD.MOV.U32 R11, RZ, RZ, R20 ;  /* 0x000000ffff0b0224 */ /* 0x000fe200078e0014 */
[----:B------:R-:W-:-:S04]  /*24300*/  PRMT R89, RZ, 0x7610, R89 ;  /* 0x00007610ff597816 */ /* 0x000fc80000000059 */
[----:B------:R4:W3:Y:S01]  /*24310*/  @P0 LDG.E.U8 R90, desc[UR14][R10.64] ;  /* 0x0000000e0a5a0981 */ /* 0x0008e2000c1e1100 */
[----:B------:R-:W-:Y:S01]  /*24320*/  PRMT R87, RZ, 0x7610, R87 ;  /* 0x00007610ff577816 */ /* 0x000fe20000000057 */
[----:B----4-:R-:W-:Y:S02]  /*24330*/  @P3 IMAD.MOV.U32 R10, RZ, RZ, R17 ;  /* 0x000000ffff0a3224 */ /* 0x010fe400078e0011 */
[----:B------:R-:W-:-:S05]  /*24340*/  @P3 IMAD.MOV.U32 R11, RZ, RZ, R24 ;  /* 0x000000ffff0b3224 */ /* 0x000fca00078e0018 */
[----:B------:R2:W4:Y:S01]  /*24350*/  @P3 LDG.E.U8 R89, desc[UR14][R10.64] ;  /* 0x0000000e0a593981 */ /* 0x000522000c1e1100 */
[----:B------:R-:W-:Y:S01]  /*24360*/  PRMT R86, RZ, 0x7610, R86 ;  /* 0x00007610ff567816 */ /* 0x000fe20000000056 */
[----:B--2---:R-:W-:Y:S02]  /*24370*/  @P3 IMAD.MOV.U32 R11, RZ, RZ, R31 ;  /* 0x000000ffff0b3224 */ /* 0x004fe400078e001f */
[----:B------:R-:W-:-:S05]  /*24380*/  @P3 IMAD.MOV.U32 R10, RZ, RZ, R27 ;  /* 0x000000ffff0a3224 */ /* 0x000fca00078e001b */
[----:B------:R0:W2:Y:S02]  /*24390*/  @P3 LDG.E.U8 R87, desc[UR14][R10.64] ;  /* 0x0000000e0a573981 */ /* 0x0000a4000c1e1100 */
[----:B0-----:R-:W-:Y:S02]  /*243a0*/  @P2 IMAD.MOV.U32 R10, RZ, RZ, R22 ;  /* 0x000000ffff0a2224 */ /* 0x001fe400078e0016 */
[----:B------:R-:W-:-:S05]  /*243b0*/  @P2 IMAD.MOV.U32 R11, RZ, RZ, R23 ;  /* 0x000000ffff0b2224 */ /* 0x000fca00078e0017 */
[----:B------:R3:W2:Y:S01]  /*243c0*/  @P2 LDG.E.U8 R86, desc[UR14][R10.64] ;  /* 0x0000000e0a562981 */ /* 0x0006a2000c1e1100 */
[----:B------:R-:W-:Y:S01]  /*243d0*/  PRMT R85, RZ, 0x7610, R85 ;  /* 0x00007610ff557816 */ /* 0x000fe20000000055 */
[----:B---3--:R-:W-:Y:S02]  /*243e0*/  @P2 IMAD.MOV.U32 R10, RZ, RZ, R18 ;  /* 0x000000ffff0a2224 */ /* 0x008fe400078e0012 */
[----:B------:R-:W-:Y:S01]  /*243f0*/  @P2 IMAD.MOV.U32 R11, RZ, RZ, R21 ;  /* 0x000000ffff0b2224 */ /* 0x000fe200078e0015 */
[----:B------:R-:W-:Y:S04]  /*24400*/  STL [R1+0xd4c], R93 ;  /* 0x000d4c5d01007387 */ /* 0x000fe80000100800 */
[----:B------:R-:W3:Y:S04]  /*24410*/  LDL R20, [R1+0x9a4] ;  /* 0x0009a40001147983 */ /* 0x000ee80000100800 */
[----:B------:R-:W3:Y:S04]  /*24420*/  LDL R19, [R1+0x9a8] ;  /* 0x0009a80001137983 */ /* 0x000ee80000100800 */
[----:B------:R3:W3:Y:S04]  /*24430*/  @P2 LDG.E.U8 R85, desc[UR14][R10.64] ;  /* 0x0000000e0a552981 */ /* 0x0006e8000c1e1100 */
[----:B------:R-:W-:Y:S04]  /*24440*/  STL [R1+0xd50], R90 ;  /* 0x000d505a01007387 */ /* 0x000fe80000100800 */
[----:B------:R-:W3:Y:S04]  /*24450*/  LDL R24, [R1+0x9ac] ;  /* 0x0009ac0001187983 */ /* 0x000ee80000100800 */
[----:B------:R-:W3:Y:S01]  /*24460*/  LDL R17, [R1+0x9b0] ;  /* 0x0009b00001117983 */ /* 0x000ee20000100800 */
[----:B------:R-:W-:-:S03]  /*24470*/  ISETP.GT.AND P0, PT, R8, 0x4e, PT ;  /* 0x0000004e0800780c */ /* 0x000fc60003f04270 */
[----:B----4-:R-:W-:Y:S04]  /*24480*/  STL [R1+0xd54], R89 ;  /* 0x000d545901007387 */ /* 0x010fe80000100800 */
[----:B--2---:R-:W-:Y:S04]  /*24490*/  STL [R1+0xd58], R87 ;  /* 0x000d585701007387 */ /* 0x004fe80000100800 */
[----:B------:R-:W2:Y:S04]  /*244a0*/  LDL R23, [R1+0x9b4] ;  /* 0x0009b40001177983 */ /* 0x000ea80000100800 */
[----:B------:R-:W4:Y:S04]  /*244b0*/  LDL R22, [R1+0x9b8] ;  /* 0x0009b80001167983 */ /* 0x000f280000100800 */
[----:B------:R-:W-:Y:S04]  /*244c0*/  STL [R1+0xd5c], R86 ;  /* 0x000d5c5601007387 */ /* 0x000fe80000100800 */
[----:B------:R-:W-:Y:S04]  /*244d0*/  STL [R1], R33 ;  /* 0x0000002101007387 */ /* 0x000fe80000100800 */
[----:B------:R-:W4:Y:S04]  /*244e0*/  LDL R21, [R1+0x9bc] ;  /* 0x0009bc0001157983 */ /* 0x000f280000100800 */
[----:B------:R-:W4:Y:S01]  /*244f0*/  LDL R18, [R1+0x9c0] ;  /* 0x0009c00001127983 */ /* 0x000f220000100800 */
[----:B------:R-:W-:Y:S01]  /*24500*/  PRMT R26, RZ, 0x7610, R26 ;  /* 0x00007610ff1a7816 */ /* 0x000fe2000000001a */
[----:B---3--:R-:W-:-:S02]  /*24510*/  @P0 IMAD.MOV.U32 R11, RZ, RZ, R20 ;  /* 0x000000ffff0b0224 */ /* 0x008fc400078e0014 */
[----:B------:R-:W-:Y:S01]  /*24520*/  @P0 IMAD.MOV.U32 R10, RZ, RZ, R19 ;  /* 0x000000ffff0a0224 */ /* 0x000fe200078e0013 */
[----:B------:R-:W-:Y:S04]  /*24530*/  STL [R1+0xd60], R85 ;  /* 0x000d605501007387 */ /* 0x000fe80000100800 */
[----:B------:R-:W3:Y:S04]  /*24540*/  LDL R20, [R1+0xca8] ;  /* 0x000ca80001147983 */ /* 0x000ee80000100800 */
[----:B------:R-:W3:Y:S04]  /*24550*/  LDL R19, [R1+0xcb4] ;  /* 0x000cb40001137983 */ /* 0x000ee80000100800 */
[----:B------:R0:W3:Y:S01]  /*24560*/  @P0 LDG.E.U8 R26, desc[UR14][R10.64] ;  /* 0x0000000e0a1a0981 */ /* 0x0000e2000c1e1100 */
[----:B------:R-:W-:-:S02]  /*24570*/  ISETP.GT.AND P3, PT, R8, 0x4f, PT ;  /* 0x0000004f0800780c */ /* 0x000fc40003f64270 */
[----:B------:R-:W-:Y:S01]  /*24580*/  PRMT R30, RZ, 0x7610, R30 ;  /* 0x00007610ff1e7816 */ /* 0x000fe2000000001e */
[----:B------:R-:W3:Y:S01]  /*24590*/  LDL R27, [R1+0xca0] ;  /* 0x000ca000011b7983 */ /* 0x000ee20000100800 */
[----:B------:R-:W-:Y:S01]  /*245a0*/  PRMT R28, RZ, 0x7610, R28 ;  /* 0x00007610ff1c7816 */ /* 0x000fe2000000001c */
[----:B0-----:R-:W-:Y:S02]  /*245b0*/  @P0 IMAD.MOV.U32 R10, RZ, RZ, R17 ;  /* 0x000000ffff0a0224 */ /* 0x001fe400078e0011 */
[----:B------:R-:W-:Y:S01]  /*245c0*/  @P0 IMAD.MOV.U32 R11, RZ, RZ, R24 ;  /* 0x000000ffff0b0224 */ /* 0x000fe200078e0018 */
[----:B------:R-:W-:Y:S01]  /*245d0*/  ISETP.GT.AND P2, PT, R8, 0x50, PT ;  /* 0x000000500800780c */ /* 0x000fe20003f44270 */
[----:B------:R-:W3:Y:S04]  /*245e0*/  LDL R17, [R1+0xcac] ;  /* 0x000cac0001117983 */ /* 0x000ee80000100800 */
[----:B------:R2:W3:Y:S01]  /*245f0*/  @P0 LDG.E.U8 R30, desc[UR14][R10.64] ;  /* 0x0000000e0a1e0981 */ /* 0x0004e2000c1e1100 */
[----:B------:R-:W-:-:S02]  /*24600*/  PRMT R13, RZ, 0x7610, R13 ;  /* 0x00007610ff0d7816 */ /* 0x000fc4000000000d */
[----:B------:R-:W-:Y:S01]  /*24610*/  PRMT R82, RZ, 0x7610, R82 ;  /* 0x00007610ff527816 */ /* 0x000fe20000000052 */
[----:B--2---:R-:W-:Y:S02]  /*24620*/  @P3 IMAD.MOV.U32 R11, RZ, RZ, R23 ;  /* 0x000000ffff0b3224 */ /* 0x004fe400078e0017 */
[----:B----4-:R-:W-:-:S05]  /*24630*/  @P3 IMAD.MOV.U32 R10, RZ, RZ, R22 ;  /* 0x000000ffff0a3224 */ /* 0x010fca00078e0016 */
[----:B------:R0:W2:Y:S02]  /*24640*/  @P3 LDG.E.U8 R28, desc[UR14][R10.64] ;  /* 0x0000000e0a1c3981 */ /* 0x0000a4000c1e1100 */
[----:B0-----:R-:W-:Y:S02]  /*24650*/  @P3 IMAD.MOV.U32 R11, RZ, RZ, R21 ;  /* 0x000000ffff0b3224 */ /* 0x001fe400078e0015 */
[----:B------:R-:W-:-:S05]  /*24660*/  @P3 IMAD.MOV.U32 R10, RZ, RZ, R18 ;  /* 0x000000ffff0a3224 */ /* 0x000fca00078e0012 */
[----:B------:R3:W4:Y:S02]  /*24670*/  @P3 LDG.E.U8 R13, desc[UR14][R10.64] ;  /* 0x0000000e0a0d3981 */ /* 0x000724000c1e1100 */
[----:B---3--:R-:W-:Y:S02]  /*24680*/  @P2 IMAD.MOV.U32 R11, RZ, RZ, R20 ;  /* 0x000000ffff0b2224 */ /* 0x008fe400078e0014 */
[----:B------:R-:W-:-:S05]  /*24690*/  @P2 IMAD.MOV.U32 R10, RZ, RZ, R19 ;  /* 0x000000ffff0a2224 */ /* 0x000fca00078e0013 */
[----:B------:R0:W3:Y:S04]  /*246a0*/  @P2 LDG.E.U8 R82, desc[UR14][R10.64] ;  /* 0x0000000e0a522981 */ /* 0x0000e8000c1e1100 */
[----:B------:R1:W-:Y:S04]  /*246b0*/  STL [R1+0x1f4], R26 ;  /* 0x0001f41a01007387 */ /* 0x0003e80000100800 */
[----:B------:R-:W2:Y:S04]  /*246c0*/  LDL R24, [R1+0x9c8] ;  /* 0x0009c80001187983 */ /* 0x000ea80000100800 */
[----:B------:R-:W2:Y:S04]  /*246d0*/  LDL R23, [R1+0x9cc] ;  /* 0x0009cc0001177983 */ /* 0x000ea80000100800 */
[----:B-1----:R-:W2:Y:S04]  /*246e0*/  LDL R26, [R1+0x9c4] ;  /* 0x0009c400011a7983 */ /* 0x002ea80000100800 */
[----:B------:R-:W2:Y:S04]  /*246f0*/  LDL R22, [R1+0x9d0] ;  /* 0x0009d00001167983 */ /* 0x000ea80000100800 */
[----:B------:R-:W2:Y:S04]  /*24700*/  LDL R21, [R1+0x9d4] ;  /* 0x0009d40001157983 */ /* 0x000ea80000100800 */
[----:B------:R-:W2:Y:S01]  /*24710*/  LDL R18, [R1+0x9d8] ;  /* 0x0009d80001127983 */ /* 0x000ea20000100800 */
[----:B------:R-:W-:Y:S01]  /*24720*/  ISETP.GT.AND P0, PT, R8, 0x51, PT ;  /* 0x000000510800780c */ /* 0x000fe20003f04270 */
[----:B0-----:R-:W-:Y:S01]  /*24730*/  @P2 IMAD.MOV.U32 R10, RZ, RZ, R17 ;  /* 0x000000ffff0a2224 */ /* 0x001fe200078e0011 */
[----:B------:R-:W-:Y:S01]  /*24740*/  PRMT R81, RZ, 0x7610, R81 ;  /* 0x00007610ff517816 */ /* 0x000fe20000000051 */
[----:B------:R-:W-:Y:S01]  /*24750*/  @P2 IMAD.MOV.U32 R11, RZ, RZ, R27 ;  /* 0x000000ffff0b2224 */ /* 0x000fe200078e001b */
[----:B------:R-:W-:-:S04]  /*24760*/  PRMT R80, RZ, 0x7610, R80 ;  /* 0x00007610ff507816 */ /* 0x000fc80000000050 */
[----:B------:R0:W2:Y:S04]  /*24770*/  @P2 LDG.E.U8 R81, desc[UR14][R10.64] ;  /* 0x0000000e0a512981 */ /* 0x0000a8000c1e1100 */
[----:B----4-:R1:W-:Y:S04]  /*24780*/  STL [R1+0x1dc], R13 ;  /* 0x0001dc0d01007387 */ /* 0x0103e80000100800 */
[----:B------:R-:W4:Y:S04]  /*24790*/  LDL R19, [R1+0x9dc] ;  /* 0x0009dc0001137983 */ /* 0x000f280000100800 */
[----:B-1----:R-:W4:Y:S04]  /*247a0*/  LDL R13, [R1+0x9e0] ;  /* 0x0009e000010d7983 */ /* 0x002f280000100800 */
[----:B------:R1:W-:Y:S04]  /*247b0*/  STL [R1+0x1ec], R30 ;  /* 0x0001ec1e01007387 */ /* 0x0003e80000100800 */
[----:B------:R-:W4:Y:S04]  /*247c0*/  LDL R20, [R1+0x9e8] ;  /* 0x0009e80001147983 */ /* 0x000f280000100800 */
[----:B-1----:R-:W4:Y:S04]  /*247d0*/  LDL R30, [R1+0x9e4] ;  /* 0x0009e400011e7983 */ /* 0x002f280000100800 */
[----:B---3--:R-:W-:Y:S04]  /*247e0*/  STL [R1+0xd64], R82 ;  /* 0x000d645201007387 */ /* 0x008fe80000100800 */
[----:B--2---:R1:W-:Y:S04]  /*247f0*/  STL [R1+0x1e8], R28 ;  /* 0x0001e81c01007387 */ /* 0x0043e80000100800 */
[----:B------:R-:W2:Y:S01]  /*24800*/  LDL R17, [R1+0x9f0] ;  /* 0x0009f00001117983 */ /* 0x000ea20000100800 */
[----:B0-----:R-:W-:-:S03]  /*24810*/  @P0 IMAD.MOV.U32 R10, RZ, RZ, R24 ;  /* 0x000000ffff0a0224 */ /* 0x001fc600078e0018 */
[----:B------:R-:W3:Y:S04]  /*24820*/  LDL R27, [R1+0x9f4] ;  /* 0x0009f400011b7983 */ /* 0x000ee80000100800 */
[----:B-1----:R-:W3:Y:S01]  /*24830*/  LDL R28, [R1+0x9ec] ;  /* 0x0009ec00011c7983 */ /* 0x002ee20000100800 */
[----:B------:R-:W-:-:S03]  /*24840*/  @P0 IMAD.MOV.U32 R11, RZ, RZ, R26 ;  /* 0x000000ffff0b0224 */ /* 0x000fc600078e001a */
[----:B------:R-:W3:Y:S04]  /*24850*/  LDL R26, [R1+0x9f8] ;  /* 0x0009f800011a7983 */ /* 0x000ee80000100800 */
[----:B------:R0:W3:Y:S04]  /*24860*/  @P0 LDG.E.U8 R80, desc[UR14][R10.64] ;  /* 0x0000000e0a500981 */ /* 0x0000e8000c1e1100 */
[----:B------:R-:W3:Y:S01]  /*24870*/  LDL R24, [R1+0x9fc] ;  /* 0x0009fc0001187983 */ /* 0x000ee20000100800 */
[----:B0-----:R-:W-:-:S03]  /*24880*/  @P0 IMAD.MOV.U32 R11, RZ, RZ, R23 ;  /* 0x000000ffff0b0224 */ /* 0x001fc600078e0017 */
[----:B------:R-:W3:Y:S01]  /*24890*/  LDL R23, [R1+0xa00] ;  /* 0x000a000001177983 */ /* 0x000ee20000100800 */
[C---:B------:R-:W-:Y:S01]  /*248a0*/  ISETP.GT.AND P3, PT, R8.reuse, 0x52, PT ;  /* 0x000000520800780c */ /* 0x040fe20003f64270 */
[----:B------:R-:W-:Y:S01]  /*248b0*/  @P0 IMAD.MOV.U32 R10, RZ, RZ, R22 ;  /* 0x000000ffff0a0224 */ /* 0x000fe200078e0016 */
[----:B------:R-:W-:Y:S01]  /*248c0*/  PRMT R79, RZ, 0x7610, R79 ;  /* 0x00007610ff4f7816 */ /* 0x000fe2000000004f */
[----:B------:R-:W3:Y:S01]  /*248d0*/  LDL R22, [R1+0xa04] ;  /* 0x000a040001167983 */ /* 0x000ee20000100800 */
[----:B------:R-:W-:Y:S02]  /*248e0*/  ISETP.GT.AND P2, PT, R8, 0x53, PT ;  /* 0x000000530800780c */ /* 0x000fe40003f44270 */
[----:B------:R-:W-:Y:S02]  /*248f0*/  PRMT R78, RZ, 0x7610, R78 ;  /* 0x00007610ff4e7816 */ /* 0x000fe4000000004e */
[----:B------:R0:W3:Y:S01]  /*24900*/  @P0 LDG.E.U8 R79, desc[UR14][R10.64] ;  /* 0x0000000e0a4f0981 */ /* 0x0000e2000c1e1100 */
[----:B------:R-:W-:-:S04]  /*24910*/  PRMT R77, RZ, 0x7610, R77 ;  /* 0x00007610ff4d7816 */ /* 0x000fc8000000004d */
[----:B0-----:R-:W-:Y:S02]  /*24920*/  @P3 IMAD.MOV.U32 R10, RZ, RZ, R18 ;  /* 0x000000ffff0a3224 */ /* 0x001fe400078e0012 */
[----:B------:R-:W-:Y:S01]  /*24930*/  @P3 IMAD.MOV.U32 R11, RZ, RZ, R21 ;  /* 0x000000ffff0b3224 */ /* 0x000fe200078e0015 */
[----:B------:R-:W3:Y:S04]  /*24940*/  LDL R18, [R1+0xa10] ;  /* 0x000a100001127983 */ /* 0x000ee80000100800 */
[----:B------:R-:W3:Y:S04]  /*24950*/  LDL R21, [R1+0xa08] ;  /* 0x000a080001157983 */ /* 0x000ee80000100800 */
[----:B------:R4:W3:Y:S01]  /*24960*/  @P3 LDG.E.U8 R78, desc[UR14][R10.64] ;  /* 0x0000000e0a4e3981 */ /* 0x0008e2000c1e1100 */
[----:B------:R-:W-:Y:S01]  /*24970*/  PRMT R76, RZ, 0x7610, R76 ;  /* 0x00007610ff4c7816 */ /* 0x000fe2000000004c */
[----:B----4-:R-:W-:-:S02]  /*24980*/  @P3 IMAD.MOV.U32 R11, RZ, RZ, R19 ;  /* 0x000000ffff0b3224 */ /* 0x010fc400078e0013 */
[----:B------:R-:W4:Y:S01]  /*24990*/  LDL R19, [R1+0xa0c] ;  /* 0x000a0c0001137983 */ /* 0x000f220000100800 */
[----:B------:R-:W-:-:S03]  /*249a0*/  @P3 IMAD.MOV.U32 R10, RZ, RZ, R13 ;  /* 0x000000ffff0a3224 */ /* 0x000fc600078e000d */
[----:B------:R-:W4:Y:S04]  /*249b0*/  LDL R13, [R1+0xa18] ;  /* 0x000a1800010d7983 */ /* 0x000f280000100800 */
[----:B------:R0:W4:Y:S01]  /*249c0*/  @P3 LDG.E.U8 R77, desc[UR14][R10.64] ;  /* 0x0000000e0a4d3981 */ /* 0x000122000c1e1100 */
[----:B------:R-:W-:Y:S01]  /*249d0*/  ISETP.GT.AND P0, PT, R8, 0x54, PT ;  /* 0x000000540800780c */ /* 0x000fe20003f04270 */
[----:B0-----:R-:W-:Y:S02]  /*249e0*/  @P2 IMAD.MOV.U32 R10, RZ, RZ, R20 ;  /* 0x000000ffff0a2224 */ /* 0x001fe400078e0014 */
[----:B------:R-:W-:Y:S01]  /*249f0*/  @P2 IMAD.MOV.U32 R11, RZ, RZ, R30 ;  /* 0x000000ffff0b2224 */ /* 0x000fe200078e001e */
[----:B------:R-:W4:Y:S04]  /*24a00*/  LDL R20, [R1+0xa14] ;  /* 0x000a140001147983 */ /* 0x000f280000100800 */
[----:B------:R2:W4:Y:S01]  /*24a10*/  @P2 LDG.E.U8 R76, desc[UR14][R10.64] ;  /* 0x0000000e0a4c2981 */ /* 0x000522000c1e1100 */
[----:B------:R-:W-:-:S02]  /*24a20*/  PRMT R75, RZ, 0x7610, R75 ;  /* 0x00007610ff4b7816 */ /* 0x000fc4000000004b */
[----:B------:R-:W-:Y:S01]  /*24a30*/  PRMT R74, RZ, 0x7610, R74 ;  /* 0x00007610ff4a7816 */ /* 0x000fe2000000004a */
[----:B--2---:R-:W-:Y:S02]  /*24a40*/  @P2 IMAD.MOV.U32 R10, RZ, RZ, R17 ;  /* 0x000000ffff0a2224 */ /* 0x004fe400078e0011 */
[----:B------:R-:W2:Y:S01]  /*24a50*/  LDL R17, [R1+0xa20] ;  /* 0x000a200001117983 */ /* 0x000ea20000100800 */
[----:B---3--:R-:W-:-:S03]  /*24a60*/  @P2 IMAD.MOV.U32 R11, RZ, RZ, R28 ;  /* 0x000000ffff0b2224 */ /* 0x008fc600078e001c */
[----:B------:R-:W3:Y:S04]  /*24a70*/  LDL R28, [R1+0xa1c] ;  /* 0x000a1c00011c7983 */ /* 0x000ee80000100800 */
[----:B------:R0:W3:Y:S02]  /*24a80*/  @P2 LDG.E.U8 R75, desc[UR14][R10.64] ;  /* 0x0000000e0a4b2981 */ /* 0x0000e4000c1e1100 */
[----:B0-----:R-:W-:Y:S02]  /*24a90*/  @P0 IMAD.MOV.U32 R10, RZ, RZ, R26 ;  /* 0x000000ffff0a0224 */ /* 0x001fe400078e001a */
[----:B------:R-:W-:Y:S01]  /*24aa0*/  @P0 IMAD.MOV.U32 R11, RZ, RZ, R27 ;  /* 0x000000ffff0b0224 */ /* 0x000fe200078e001b */
[----:B------:R-:W3:Y:S04]  /*24ab0*/  LDL R26, [R1+0xa28] ;  /* 0x000a2800011a7983 */ /* 0x000ee80000100800 */
[----:B------:R-:W3:Y:S04]  /*24ac0*/  LDL R27, [R1+0xa24] ;  /* 0x000a2400011b7983 */ /* 0x000ee80000100800 */
[----:B------:R0:W3:Y:S02]  /*24ad0*/  @P0 LDG.E.U8 R74, desc[UR14][R10.64] ;  /* 0x0000000e0a4a0981 */ /* 0x0000e4000c1e1100 */
[----:B0-----:R-:W-:-:S02]  /*24ae0*/  @P0 IMAD.MOV.U32 R10, RZ, RZ, R23 ;  /* 0x000000ffff0a0224 */ /* 0x001fc400078e0017 */
[----:B------:R-:W-:Y:S01]  /*24af0*/  @P0 IMAD.MOV.U32 R11, RZ, RZ, R24 ;  /* 0x000000ffff0b0224 */ /* 0x000fe200078e0018 */
[----:B------:R-:W3:Y:S04]  /*24b00*/  LDL R23, [R1+0xa30] ;  /* 0x000a300001177983 */ /* 0x000ee80000100800 */
[----:B------:R-:W3:Y:S01]  /*24b10*/  LDL R24, [R1+0xa2c] ;  /* 0x000a2c0001187983 */ /* 0x000ee20000100800 */
[C---:B------:R-:W-:Y:S02]  /*24b20*/  ISETP.GT.AND P3, PT, R8.reuse, 0x55, PT ;  /* 0x000000550800780c */ /* 0x040fe40003f64270 */
[----:B------:R-:W-:Y:S02]  /*24b30*/  PRMT R73, RZ, 0x7610, R73 ;  /* 0x00007610ff497816 */ /* 0x000fe40000000049 */
[----:B------:R-:W-:-:S02]  /*24b40*/  ISETP.GT.AND P2, PT, R8, 0x56, PT ;  /* 0x000000560800780c */ /* 0x000fc40003f44270 */
[----:B------:R-:W-:Y:S02]  /*24b50*/  PRMT R72, RZ, 0x7610, R72 ;  /* 0x00007610ff487816 */ /* 0x000fe40000000048 */
[----:B------:R0:W3:Y:S01]  /*24b60*/  @P0 LDG.E.U8 R73, desc[UR14][R10.64] ;  /* 0x0000000e0a490981 */ /* 0x0000e2000c1e1100 */
[----:B------:R-:W-:-:S04]  /*24b70*/  PRMT R71, RZ, 0x7610, R71 ;  /* 0x00007610ff477816 */ /* 0x000fc80000000047 */
[----:B0-----:R-:W-:Y:S02]  /*24b80*/  @P3 IMAD.MOV.U32 R10, RZ, RZ, R21 ;  /* 0x000000ffff0a3224 */ /* 0x001fe400078e0015 */
[----:B------:R-:W-:Y:S01]  /*24b90*/  @P3 IMAD.MOV.U32 R11, RZ, RZ, R22 ;  /* 0x000000ffff0b3224 */ /* 0x000fe200078e0016 */
[----:B------:R-:W-:Y:S01]  /*24ba0*/  PRMT R29, RZ, 0x7610, R29 ;  /* 0x00007610ff1d7816 */ /* 0x000fe2000000001d */
[----:B------:R-:W3:Y:S04]  /*24bb0*/  LDL R22, [R1+0xc90] ;  /* 0x000c900001167983 */ /* 0x000ee80000100800 */
[----:B------:R0:W3:Y:S01]  /*24bc0*/  @P3 LDG.E.U8 R72, desc[UR14][R10.64] ;  /* 0x0000000e0a483981 */ /* 0x0000e2000c1e1100 */
[----:B------:R-:W-:Y:S02]  /*24bd0*/  ISETP.GT.AND P0, PT, R8, 0x57, PT ;  /* 0x000000570800780c */ /* 0x000fe40003f04270 */
[----:B------:R-:W-:Y:S01]  /*24be0*/  PRMT R16, RZ, 0x7610, R16 ;  /* 0x00007610ff107816 */ /* 0x000fe20000000010 */
[----:B------:R-:W3:Y:S01]  /*24bf0*/  LDL R21, [R1+0xa34] ;  /* 0x000a340001157983 */ /* 0x000ee20000100800 */
[----:B0-----:R-:W-:-:S02]  /*24c00*/  @P3 IMAD.MOV.U32 R10, RZ, RZ, R18 ;  /* 0x000000ffff0a3224 */ /* 0x001fc400078e0012 */
[----:B----4-:R-:W-:Y:S01]  /*24c10*/  @P3 IMAD.MOV.U32 R11, RZ, RZ, R19 ;  /* 0x000000ffff0b3224 */ /* 0x010fe200078e0013 */
[----:B------:R-:W-:Y:S01]  /*24c20*/  PRMT R25, RZ, 0x7610, R25 ;  /* 0x00007610ff197816 */ /* 0x000fe20000000019 */
[----:B------:R-:W4:Y:S04]  /*24c30*/  LDL R19, [R1+0xc98] ;  /* 0x000c980001137983 */ /* 0x000f280000100800 */
[----:B------:R0:W4:Y:S01]  /*24c40*/  @P3 LDG.E.U8 R71, desc[UR14][R10.64] ;  /* 0x0000000e0a473981 */ /* 0x000122000c1e1100 */
[----:B------:R-:W-:-:S03]  /*24c50*/  PRMT R3, RZ, 0x7610, R3 ;  /* 0x00007610ff037816 */ /* 0x000fc60000000003 */
[----:B------:R-:W4:Y:S01]  /*24c60*/  LDL R18, [R1+0xca4] ;  /* 0x000ca40001127983 */ /* 0x000f220000100800 */
[----:B0-----:R-:W-:Y:S02]  /*24c70*/  @P2 IMAD.MOV.U32 R10, RZ, RZ, R13 ;  /* 0x000000ffff0a2224 */ /* 0x001fe400078e000d */
[----:B------:R-:W-:Y:S01]  /*24c80*/  @P2 IMAD.MOV.U32 R11, RZ, RZ, R20 ;  /* 0x000000ffff0b2224 */ /* 0x000fe200078e0014 */
[----:B------:R-:W4:Y:S04]  /*24c90*/  LDL R13, [R1+0xc9c] ;  /* 0x000c9c00010d7983 */ /* 0x000f280000100800 */
[----:B------:R2:W4:Y:S04]  /*24ca0*/  @P2 LDG.E.U8 R29, desc[UR14][R10.64] ;  /* 0x0000000e0a1d2981 */ /* 0x000528000c1e1100 */
[----:B------:R-:W4:Y:S01]  /*24cb0*/  LDL R20, [R1+0xa38] ;  /* 0x000a380001147983 */ /* 0x000f220000100800 */
[----:B--2---:R-:W-:-:S03]  /*24cc0*/  @P2 IMAD.MOV.U32 R10, RZ, RZ, R17 ;  /* 0x000000ffff0a2224 */ /* 0x004fc600078e0011 */
[----:B------:R-:W2:Y:S01]  /*24cd0*/  LDL R17, [R1+0xa3c] ;  /* 0x000a3c0001117983 */ /* 0x000ea20000100800 */
[----:B---3--:R-:W-:-:S05]  /*24ce0*/  @P2 IMAD.MOV.U32 R11, RZ, RZ, R28 ;  /* 0x000000ffff0b2224 */ /* 0x008fca00078e001c */
[----:B------:R0:W3:Y:S02]  /*24cf0*/  @P2 LDG.E.U8 R16, desc[UR14][R10.64] ;  /* 0x0000000e0a102981 */ /* 0x0000e4000c1e1100 */
[----:B0-----:R-:W-:Y:S02]  /*24d00*/  @P0 IMAD.MOV.U32 R10, RZ, RZ, R26 ;  /* 0x000000ffff0a0224 */ /* 0x001fe400078e001a */
[----:B------:R-:W-:-:S05]  /*24d10*/  @P0 IMAD.MOV.U32 R11, RZ, RZ, R27 ;  /* 0x000000ffff0b0224 */ /* 0x000fca00078e001b */
[----:B------:R0:W2:Y:S02]  /*24d20*/  @P0 LDG.E.U8 R25, desc[UR14][R10.64] ;  /* 0x0000000e0a190981 */ /* 0x0000a4000c1e1100 */
[----:B0-----:R-:W-:Y:S02]  /*24d30*/  @P0 IMAD.MOV.U32 R10, RZ, RZ, R23 ;  /* 0x000000ffff0a0224 */ /* 0x001fe400078e0017 */
[----:B------:R-:W-:-:S05]  /*24d40*/  @P0 IMAD.MOV.U32 R11, RZ, RZ, R24 ;  /* 0x000000ffff0b0224 */ /* 0x000fca00078e0018 */
[----:B------:R4:W2:Y:S01]  /*24d50*/  @P0 LDG.E.U8 R3, desc[UR14][R10.64] ;  /* 0x0000000e0a030981 */ /* 0x0008a2000c1e1100 */
[----:B------:R-:W-:Y:S02]  /*24d60*/  ISETP.GT.AND P3, PT, R8, 0x58, PT ;  /* 0x000000580800780c */ /* 0x000fe40003f64270 */
[----:B------:R-:W-:-:S11]  /*24d70*/  PRMT R70, RZ, 0x7610, R70 ;  /* 0x00007610ff467816 */ /* 0x000fd60000000046 */
[----:B----4-:R-:W-:Y:S02]  /*24d80*/  @P3 IMAD.MOV.U32 R11, RZ, RZ, R19 ;  /* 0x000000ffff0b3224 */ /* 0x010fe400078e0013 */
[----:B------:R-:W-:-:S05]  /*24d90*/  @P3 IMAD.MOV.U32 R10, RZ, RZ, R18 ;  /* 0x000000ffff0a3224 */ /* 0x000fca00078e0012 */
[----:B------:R0:W4:Y:S02]  /*24da0*/  @P3 LDG.E.U8 R70, desc[UR14][R10.64] ;  /* 0x0000000e0a463981 */ /* 0x000124000c1e1100 */
[----:B0-----:R-:W-:Y:S02]  /*24db0*/  @P3 IMAD.MOV.U32 R10, RZ, RZ, R13 ;  /* 0x000000ffff0a3224 */ /* 0x001fe400078e000d */
[----:B------:R-:W-:Y:S01]  /*24dc0*/  @P3 IMAD.MOV.U32 R11, RZ, RZ, R22 ;  /* 0x000000ffff0b3224 */ /* 0x000fe200078e0016 */
[----:B---3--:R0:W-:Y:S04]  /*24dd0*/  STL [R1+0x1a4], R16 ;  /* 0x0001a41001007387 */ /* 0x0081e80000100800 */
[----:B------:R-:W3:Y:S04]  /*24de0*/  LDL R28, [R1+0xa44] ;  /* 0x000a4400011c7983 */ /* 0x000ee80000100800 */
[----:B------:R-:W3:Y:S04]  /*24df0*/  LDL R27, [R1+0xa48] ;  /* 0x000a4800011b7983 */ /* 0x000ee80000100800 */
[----:B0-----:R-:W3:Y:S04]  /*24e00*/  LDL R16, [R1+0xa40] ;  /* 0x000a400001107983 */ /* 0x001ee80000100800 */
[----:B--2---:R0:W-:Y:S04]  /*24e10*/  STL [R1+0x198], R25 ;  /* 0x0001981901007387 */ /* 0x0041e80000100800 */
[----:B------:R-:W2:Y:S04]  /*24e20*/  LDL R24, [R1+0xa50] ;  /* 0x000a500001187983 */ /* 0x000ea80000100800 */
[----:B0-----:R-:W2:Y:S04]  /*24e30*/  LDL R25, [R1+0xa4c] ;  /* 0x000a4c0001197983 */ /* 0x001ea80000100800 */
[----:B------:R0:W-:Y:S04]  /*24e40*/  STL [R1+0xd04], R3 ;  /* 0x000d040301007387 */ /* 0x0001e80000100800 */
[----:B------:R-:W4:Y:S04]  /*24e50*/  LDL R19, [R1+0xa54] ;  /* 0x000a540001137983 */ /* 0x000f280000100800 */
[----:B------:R-:W4:Y:S04]  /*24e60*/  LDL R18, [R1+0xa58] ;  /* 0x000a580001127983 */ /* 0x000f280000100800 */
[----:B------:R-:W4:Y:S04]  /*24e70*/  LDL R26, [R1+0xa5c] ;  /* 0x000a5c00011a7983 */ /* 0x000f280000100800 */
[----:B------:R-:W4:Y:S04]  /*24e80*/  LDL R13, [R1+0xa60] ;  /* 0x000a6000010d7983 */ /* 0x000f280000100800 */
[----:B------:R-:W-:Y:S04]  /*24e90*/  STL [R1+0x1b0], R29 ;  /* 0x0001b01d01007387 */ /* 0x000fe80000100800 */
[----:B------:R-:W4:Y:S04]  /*24ea0*/  LDL R23, [R1+0xa64] ;  /* 0x000a640001177983 */ /* 0x000f280000100800 */
[----:B------:R-:W4:Y:S01]  /*24eb0*/  LDL R22, [R1+0xa68] ;  /* 0x000a680001167983 */ /* 0x000f220000100800 */
[----:B------:R-:W-:-:S02]  /*24ec0*/  ISETP.GT.AND P2, PT, R8, 0x59, PT ;  /* 0x000000590800780c */ /* 0x000fc40003f44270 */
[----:B------:R-:W-:Y:S02]  /*24ed0*/  PRMT R69, RZ, 0x7610, R69 ;  /* 0x00007610ff457816 */ /* 0x000fe40000000045 */
[----:B------:R-:W-:Y:S02]  /*24ee0*/  ISETP.GT.AND P0, PT, R8, 0x5a, PT ;  /* 0x0000005a0800780c */ /* 0x000fe40003f04270 */
[----:B------:R-:W-:Y:S02]  /*24ef0*/  PRMT R68, RZ, 0x7610, R68 ;  /* 0x00007610ff447816 */ /* 0x000fe40000000044 */
[----:B------:R1:W4:Y:S01]  /*24f00*/  @P3 LDG.E.U8 R69, desc[UR14][R10.64] ;  /* 0x0000000e0a453981 */ /* 0x000322000c1e1100 */
[----:B------:R-:W-:-:S04]  /*24f10*/  PRMT R67, RZ, 0x7610, R67 ;  /* 0x00007610ff437816 */ /* 0x000fc80000000043 */
[----:B-1----:R-:W-:Y:S02]  /*24f20*/  @P2 IMAD.MOV.U32 R10, RZ, RZ, R20 ;  /* 0x000000ffff0a2224 */ /* 0x002fe400078e0014 */
[----:B------:R-:W-:Y:S01]  /*24f30*/  @P2 IMAD.MOV.U32 R11, RZ, RZ, R21 ;  /* 0x000000ffff0b2224 */ /* 0x000fe200078e0015 */
[----:B------:R-:W4:Y:S04]  /*24f40*/  LDL R20, [R1+0xa70] ;  /* 0x000a700001147983 */ /* 0x000f280000100800 */
[----:B------:R1:W4:Y:S04]  /*24f50*/  @P2 LDG.E.U8 R68, desc[UR14][R10.64] ;  /* 0x0000000e0a442981 */ /* 0x000328000c1e1100 */
[----:B------:R-:W4:Y:S01]  /*24f60*/  LDL R21, [R1+0xa6c] ;  /* 0x000a6c0001157983 */ /* 0x000f220000100800 */
[----:B------:R-:W-:Y:S01]  /*24f70*/  ISETP.GT.AND P3, PT, R8, 0x5b, PT ;  /* 0x0000005b0800780c */ /* 0x000fe20003f64270 */
[----:B-1----:R-:W-:Y:S01]  /*24f80*/  @P2 IMAD.MOV.U32 R11, RZ, RZ, R17 ;  /* 0x000000ffff0b2224 */ /* 0x002fe200078e0011 */
[----:B------:R-:W-:Y:S01]  /*24f90*/  PRMT R66, RZ, 0x7610, R66 ;  /* 0x00007610ff427816 */ /* 0x000fe20000000042 */
[----:B------:R-:W4:Y:S01]  /*24fa0*/  LDL R17, [R1+0xa74] ;  /* 0x000a740001117983 */ /* 0x000f220000100800 */
[----:B------:R-:W-:-:S02]  /*24fb0*/  PRMT R65, RZ, 0x7610, R65 ;  /* 0x00007610ff417816 */ /* 0x000fc40000000041 */
[----:B------:R-:W-:Y:S02]  /*24fc0*/  PRMT R64, RZ, 0x7610, R64 ;  /* 0x00007610ff407816 */ /* 0x000fe40000000040 */
[----:B------:R-:W-:Y:S01]  /*24fd0*/  PRMT R62, RZ, 0x7610, R62 ;  /* 0x00007610ff3e7816 */ /* 0x000fe2000000003e */
[----:B---3--:R-:W-:Y:S02]  /*24fe0*/  @P2 IMAD.MOV.U32 R10, RZ, RZ, R16 ;  /* 0x000000ffff0a2224 */ /* 0x008fe400078e0010 */
[----:B------:R-:W3:Y:S04]  /*24ff0*/  LDL R16, [R1+0xa78] ;  /* 0x000a780001107983 */ /* 0x000ee80000100800 */
[----:B------:R1:W3:Y:S02]  /*25000*/  @P2 LDG.E.U8 R67, desc[UR14][R10.64] ;  /* 0x0000000e0a432981 */ /* 0x0002e4000c1e1100 */
[----:B-1----:R-:W-:-:S02]  /*25010*/  @P0 IMAD.MOV.U32 R10, RZ, RZ, R27 ;  /* 0x000000ffff0a0224 */ /* 0x002fc400078e001b */
[----:B------:R-:W-:-:S05]  /*25020*/  @P0 IMAD.MOV.U32 R11, RZ, RZ, R28 ;  /* 0x000000ffff0b0224 */ /* 0x000fca00078e001c */
[----:B------:R2:W3:Y:S01]  /*25030*/  @P0 LDG.E.U8 R66, desc[UR14][R10.64] ;  /* 0x0000000e0a420981 */ /* 0x0004e2000c1e1100 */
[----:B------:R-:W-:Y:S01]  /*25040*/  ISETP.GT.AND P2, PT, R8, 0x5c, PT ;  /* 0x0000005c0800780c */ /* 0x000fe20003f44270 */
[----:B--2---:R-:W-:Y:S02]  /*25050*/  @P0 IMAD.MOV.U32 R10, RZ, RZ, R24 ;  /* 0x000000ffff0a0224 */ /* 0x004fe400078e0018 */
[----:B------:R-:W-:Y:S01]  /*25060*/  @P0 IMAD.MOV.U32 R11, RZ, RZ, R25 ;  /* 0x000000ffff0b0224 */ /* 0x000fe200078e0019 */
[----:B------:R-:W2:Y:S04]  /*25070*/  LDL R24, [R1+0xa80] ;  /* 0x000a800001187983 */ /* 0x000ea80000100800 */
[----:B------:R-:W2:Y:S04]  /*25080*/  LDL R25, [R1+0xa7c] ;  /* 0x000a7c0001197983 */ /* 0x000ea80000100800 */
[----:B------:R4:W2:Y:S02]  /*25090*/  @P0 LDG.E.U8 R65, desc[UR14][R10.64] ;  /* 0x0000000e0a410981 */ /* 0x0008a4000c1e1100 */
[----:B----4-:R-:W-:-:S02]  /*250a0*/  @P3 IMAD.MOV.U32 R10, RZ, RZ, R18 ;  /* 0x000000ffff0a3224 */ /* 0x010fc400078e0012 */
[----:B------:R-:W-:Y:S01]  /*250b0*/  @P3 IMAD.MOV.U32 R11, RZ, RZ, R19 ;  /* 0x000000ffff0b3224 */ /* 0x000fe200078e0013 */
[----:B------:R-:W4:Y:S04]  /*250c0*/  LDL R18, [R1+0xa88] ;  /* 0x000a880001127983 */ /* 0x000f280000100800 */
[----:B------:R-:W4:Y:S04]  /*250d0*/  LDL R19, [R1+0xa84] ;  /* 0x000a840001137983 */ /* 0x000f280000100800 */
[----:B------:R1:W4:Y:S02]  /*250e0*/  @P3 LDG.E.U8 R64, desc[UR14][R10.64] ;  /* 0x0000000e0a403981 */ /* 0x000324000c1e1100 */
[----:B-1----:R-:W-:-:S02]  /*250f0*/  @P3 IMAD.MOV.U32 R10, RZ, RZ, R13 ;  /* 0x000000ffff0a3224 */ /* 0x002fc400078e000d */
[----:B------:R-:W-:Y:S01]  /*25100*/  @P3 IMAD.MOV.U32 R11, RZ, RZ, R26 ;  /* 0x000000ffff0b3224 */ /* 0x000fe200078e001a */
[----:B------:R-:W4:Y:S04]  /*25110*/  LDL R13, [R1+0xa90] ;  /* 0x000a9000010d7983 */ /* 0x000f280000100800 */
[----:B------:R-:W4:Y:S04]  /*25120*/  LDL R26, [R1+0xa8c] ;  /* 0x000a8c00011a7983 */ /* 0x000f280000100800 */
[----:B------:R1:W4:Y:S02]  /*25130*/  @P3 LDG.E.U8 R62, desc[UR14][R10.64] ;  /* 0x0000000e0a3e3981 */ /* 0x000324000c1e1100 */
[----:B-1----:R-:W-:-:S02]  /*25140*/  @P2 IMAD.MOV.U32 R10, RZ, RZ, R22 ;  /* 0x000000ffff0a2224 */ /* 0x002fc400078e0016 */
[----:B------:R-:W-:Y:S01]  /*25150*/  @P2 IMAD.MOV.U32 R11, RZ, RZ, R23 ;  /* 0x000000ffff0b2224 */ /* 0x000fe200078e0017 */
[----:B------:R-:W4:Y:S04]  /*25160*/  LDL R22, [R1+0xa98] ;  /* 0x000a980001167983 */ /* 0x000f280000100800 */
[----:B------:R-:W4:Y:S01]  /*25170*/  LDL R23, [R1+0xa94] ;  /* 0x000a940001177983 */ /* 0x000f220000100800 */
[----:B------:R-:W-:Y:S02]  /*25180*/  ISETP.GT.AND P0, PT, R8, 0x5d, PT ;  /* 0x0000005d0800780c */ /* 0x000fe40003f04270 */
[----:B------:R-:W-:Y:S02]  /*25190*/  PRMT R60, RZ, 0x7610, R60 ;  /* 0x00007610ff3c7816 */ /* 0x000fe4000000003c */
[----:B------:R-:W-:-:S04]  /*251a0*/  PRMT R58, RZ, 0x7610, R58 ;  /* 0x00007610ff3a7816 */ /* 0x000fc8000000003a */
[----:B------:R1:W4:Y:S01]  /*251b0*/  @P2 LDG.E.U8 R60, desc[UR14][R10.64] ;  /* 0x0000000e0a3c2981 */ /* 0x000322000c1e1100 */
[----:B------:R-:W-:Y:S02]  /*251c0*/  ISETP.GT.AND P3, PT, R8, 0x5e, PT ;  /* 0x0000005e0800780c */ /* 0x000fe40003f64270 */
[----:B------:R-:W-:Y:S01]  /*251d0*/  PRMT R56, RZ, 0x7610, R56 ;  /* 0x00007610ff387816 */ /* 0x000fe20000000038 */
[----:B-1----:R-:W-:Y:S02]  /*251e0*/  @P2 IMAD.MOV.U32 R10, RZ, RZ, R20 ;  /* 0x000000ffff0a2224 */ /* 0x002fe400078e0014 */
[----:B------:R-:W-:Y:S01]  /*251f0*/  @P2 IMAD.MOV.U32 R11, RZ, RZ, R21 ;  /* 0x000000ffff0b2224 */ /* 0x000fe200078e0015 */
[----:B------:R-:W-:Y:S01]  /*25200*/  PRMT R54, RZ, 0x7610, R54 ;  /* 0x00007610ff367816 */ /* 0x000fe20000000036 */
[----:B------:R-:W4:Y:S04]  /*25210*/  LDL R21, [R1+0xa9c] ;  /* 0x000a9c0001157983 */ /* 0x000f280000100800 */
[----:B------:R1:W4:Y:S04]  /*25220*/  @P2 LDG.E.U8 R58, desc[UR14][R10.64] ;  /* 0x0000000e0a3a2981 */ /* 0x000328000c1e1100 */
[----:B------:R-:W4:Y:S01]  /*25230*/  LDL R20, [R1+0xaa0] ;  /* 0x000aa00001147983 */ /* 0x000f220000100800 */
[----:B-1----:R-:W-:Y:S01]  /*25240*/  @P0 IMAD.MOV.U32 R11, RZ, RZ, R17 ;  /* 0x000000ffff0b0224 */ /* 0x002fe200078e0011 */
[----:B0-----:R-:W-:-:S02]  /*25250*/  PRMT R3, RZ, 0x7610, R3 ;  /* 0x00007610ff037816 */ /* 0x001fc40000000003 */
[----:B------:R-:W4:Y:S01]  /*25260*/  LDL R17, [R1+0xc88] ;  /* 0x000c880001117983 */ /* 0x000f220000100800 */
[----:B------:R-:W-:Y:S02]  /*25270*/  ISETP.GT.AND P2, PT, R8, 0x5f, PT ;  /* 0x0000005f0800780c */ /* 0x000fe40003f44270 */
[----:B------:R-:W-:Y:S02]  /*25280*/  PRMT R12, RZ, 0x7610, R12 ;  /* 0x00007610ff0c7816 */ /* 0x000fe4000000000c */
[----:B------:R-:W-:Y:S01]  /*25290*/  PRMT R4, RZ, 0x7610, R4 ;  /* 0x00007610ff047816 */ /* 0x000fe20000000004 */
[----:B---3--:R-:W-:Y:S01]  /*252a0*/  @P0 IMAD.MOV.U32 R10, RZ, RZ, R16 ;  /* 0x000000ffff0a0224 */ /* 0x008fe200078e0010 */
[----:B------:R-:W-:Y:S01]  /*252b0*/  PRMT R0, RZ, 0x7610, R0 ;  /* 0x00007610ff007816 */ /* 0x000fe20000000000 */
[----:B------:R-:W3:Y:S04]  /*252c0*/  LDL R16, [R1+0xc94] ;  /* 0x000c940001107983 */ /* 0x000ee80000100800 */
[----:B------:R2:W3:Y:S02]  /*252d0*/  @P0 LDG.E.U8 R56, desc[UR14][R10.64] ;  /* 0x0000000e0a380981 */ /* 0x0004e4000c1e1100 */
[----:B--2---:R-:W-:-:S02]  /*252e0*/  @P0 IMAD.MOV.U32 R10, RZ, RZ, R24 ;  /* 0x000000ffff0a0224 */ /* 0x004fc400078e0018 */
[----:B------:R-:W2:Y:S01]  /*252f0*/  LDL R24, [R1+0xc8c] ;  /* 0x000c8c0001187983 */ /* 0x000ea20000100800 */
[----:B------:R-:W-:-:S03]  /*25300*/  @P0 IMAD.MOV.U32 R11, RZ, RZ, R25 ;  /* 0x000000ffff0b0224 */ /* 0x000fc600078e0019 */
[----:B------:R-:W2:Y:S04]  /*25310*/  LDL R25, [R1+0xc80] ;  /* 0x000c800001197983 */ /* 0x000ea80000100800 */
[----:B------:R4:W2:Y:S02]  /*25320*/  @P0 LDG.E.U8 R54, desc[UR14][R10.64] ;  /* 0x0000000e0a360981 */ /* 0x0008a4000c1e1100 */
[----:B----4-:R-:W-:Y:S02]  /*25330*/  @P3 IMAD.MOV.U32 R10, RZ, RZ, R18 ;  /* 0x000000ffff0a3224 */ /* 0x010fe400078e0012 */
[----:B------:R-:W4:Y:S01]  /*25340*/  LDL R18, [R1+0xaa8] ;  /* 0x000aa80001127983 */ /* 0x000f220000100800 */
[----:B------:R-:W-:-:S03]  /*25350*/  @P3 IMAD.MOV.U32 R11, RZ, RZ, R19 ;  /* 0x000000ffff0b3224 */ /* 0x000fc600078e0013 */
[----:B------:R-:W2:Y:S04]  /*25360*/  LDL R19, [R1+0xaa4] ;  /* 0x000aa40001137983 */ /* 0x000ea80000100800 */
[----:B------:R0:W2:Y:S02]  /*25370*/  @P3 LDG.E.U8 R3, desc[UR14][R10.64] ;  /* 0x0000000e0a033981 */ /* 0x0000a4000c1e1100 */
[----:B0-----:R-:W-:Y:S02]  /*25380*/  @P3 IMAD.MOV.U32 R10, RZ, RZ, R13 ;  /* 0x000000ffff0a3224 */ /* 0x001fe400078e000d */
[----:B------:R-:W2:Y:S01]  /*25390*/  LDL R13, [R1+0xaac] ;  /* 0x000aac00010d7983 */ /* 0x000ea20000100800 */
[----:B------:R-:W-:-:S05]  /*253a0*/  @P3 IMAD.MOV.U32 R11, RZ, RZ, R26 ;  /* 0x000000ffff0b3224 */ /* 0x000fca00078e001a */
[----:B------:R0:W2:Y:S02]  /*253b0*/  @P3 LDG.E.U8 R12, desc[UR14][R10.64] ;  /* 0x0000000e0a0c3981 */ /* 0x0000a4000c1e1100 */
[----:B0-----:R-:W-:Y:S02]  /*253c0*/  @P2 IMAD.MOV.U32 R10, RZ, RZ, R22 ;  /* 0x000000ffff0a2224 */ /* 0x001fe400078e0016 */
[----:B------:R-:W-:-:S05]  /*253d0*/  @P2 IMAD.MOV.U32 R11, RZ, RZ, R23 ;  /* 0x000000ffff0b2224 */ /* 0x000fca00078e0017 */
[----:B------:R0:W3:Y:S02]  /*253e0*/  @P2 LDG.E.U8 R4, desc[UR14][R10.64] ;  /* 0x0000000e0a042981 */ /* 0x0000e4000c1e1100 */
[----:B0-----:R-:W-:Y:S02]  /*253f0*/  @P2 IMAD.MOV.U32 R11, RZ, RZ, R21 ;  /* 0x000000ffff0b2224 */ /* 0x001fe400078e0015 */
[----:B------:R-:W-:-:S05]  /*25400*/  @P2 IMAD.MOV.U32 R10, RZ, RZ, R20 ;  /* 0x000000ffff0a2224 */ /* 0x000fca00078e0014 */
[----:B------:R0:W4:Y:S04]  /*25410*/  @P2 LDG.E.U8 R0, desc[UR14][R10.64] ;  /* 0x0000000e0a002981 */ /* 0x000128000c1e1100 */
[----:B--2---:R1:W-:Y:S04]  /*25420*/  STL [R1+0x154], R12 ;  /* 0x0001540c01007387 */ /* 0x0043e80000100800 */
[----:B------:R-:W2:Y:S04]  /*25430*/  LDL R23, [R1+0xab4] ;  /* 0x000ab40001177983 */ /* 0x000ea80000100800 */
[----:B------:R-:W2:Y:S04]  /*25440*/  LDL R22, [R1+0xab8] ;  /* 0x000ab80001167983 */ /* 0x000ea80000100800 */
[----:B-1----:R-:W2:Y:S04]  /*25450*/  LDL R12, [R1+0xab0] ;  /* 0x000ab000010c7983 */ /* 0x002ea80000100800 */
[----:B---3--:R-:W-:Y:S04]  /*25460*/  STL [R1+0xd08], R4 ;  /* 0x000d080401007387 */ /* 0x008fe80000100800 */
[----:B------:R-:W3:Y:S04]  /*25470*/  LDL R21, [R1+0xabc] ;  /* 0x000abc0001157983 */ /* 0x000ee80000100800 */
[----:B------:R-:W3:Y:S01]  /*25480*/  LDL R20, [R1+0xac0] ;  /* 0x000ac00001147983 */ /* 0x000ee20000100800 */
[----:B------:R-:W-:-:S02]  /*25490*/  ISETP.GT.AND P0, PT, R8, 0x60, PT ;  /* 0x000000600800780c */ /* 0x000fc40003f04270 */
[----:B------:R-:W-:Y:S02]  /*254a0*/  ISETP.GT.AND P3, PT, R8, 0x61, PT ;  /* 0x000000610800780c */ /* 0x000fe40003f64270 */
[----:B------:R-:W-:Y:S02]  /*254b0*/  PRMT R52, RZ, 0x7610, R52 ;  /* 0x00007610ff347816 */ /* 0x000fe40000000034 */
[----:B------:R-:W-:-:S07]  /*254c0*/  PRMT R50, RZ, 0x7610, R50 ;  /* 0x00007610ff327816 */ /* 0x000fce0000000032 */
[----:B0-----:R-:W-:Y:S02]  /*254d0*/  @P0 IMAD.MOV.U32 R10, RZ, RZ, R16 ;  /* 0x000000ffff0a0224 */ /* 0x001fe400078e0010 */
[----:B------:R-:W-:Y:S01]  /*254e0*/  @P0 IMAD.MOV.U32 R11, RZ, RZ, R17 ;  /* 0x000000ffff0b0224 */ /* 0x000fe200078e0011 */
[----:B------:R-:W-:-:S04]  /*254f0*/  ISETP.GT.AND P5, PT, R8, 0x62, PT ;  /* 0x000000620800780c */ /* 0x000fc80003fa4270 */
[----:B------:R0:W3:Y:S04]  /*25500*/  @P0 LDG.E.U8 R52, desc[UR14][R10.64] ;  /* 0x0000000e0a340981 */ /* 0x0000e8000c1e1100 */
[----:B----4-:R-:W-:Y:S04]  /*25510*/  STL [R1+0xd0c], R0 ;  /* 0x000d0c0001007387 */ /* 0x010fe80000100800 */
[----:B------:R-:W4:Y:S01]  /*25520*/  LDL R17, [R1+0xac4] ;  /* 0x000ac40001117983 */ /* 0x000f220000100800 */
[----:B0-----:R-:W-:-:S03]  /*25530*/  @P0 IMAD.MOV.U32 R10, RZ, RZ, R24 ;  /* 0x000000ffff0a0224 */ /* 0x001fc600078e0018 */
[----:B------:R-:W4:Y:S01]  /*25540*/  LDL R16, [R1+0xac8] ;  /* 0x000ac80001107983 */ /* 0x000f220000100800 */
[----:B------:R-:W-:-:S03]  /*25550*/  @P0 IMAD.MOV.U32 R11, RZ, RZ, R25 ;  /* 0x000000ffff0b0224 */ /* 0x000fc600078e0019 */
[----:B------:R-:W4:Y:S04]  /*25560*/  LDL R29, [R1+0xacc] ;  /* 0x000acc00011d7983 */ /* 0x000f280000100800 */
[----:B------:R-:W4:Y:S01]  /*25570*/  LDL R28, [R1+0xad0] ;  /* 0x000ad000011c7983 */ /* 0x000f220000100800 */
[----:B------:R-:W-:Y:S02]  /*25580*/  PRMT R48, RZ, 0x7610, R48 ;  /* 0x00007610ff307816 */ /* 0x000fe40000000030 */
[----:B------:R-:W-:Y:S01]  /*25590*/  PRMT R9, RZ, 0x7610, R9 ;  /* 0x00007610ff097816 */ /* 0x000fe20000000009 */
[----:B------:R0:W4:Y:S04]  /*255a0*/  @P0 LDG.E.U8 R50, desc[UR14][R10.64] ;  /* 0x0000000e0a320981 */ /* 0x000128000c1e1100 */
[----:B------:R-:W4:Y:S04]  /*255b0*/  LDL R26, [R1+0xad8] ;  /* 0x000ad800011a7983 */ /* 0x000f280000100800 */
[----:B------:R-:W4:Y:S01]  /*255c0*/  LDL R27, [R1+0xad4] ;  /* 0x000ad400011b7983 */ /* 0x000f220000100800 */
[----:B0-----:R-:W-:-:S02]  /*255d0*/  @P3 IMAD.MOV.U32 R10, RZ, RZ, R18 ;  /* 0x000000ffff0a3224 */ /* 0x001fc400078e0012 */
[----:B------:R-:W-:Y:S01]  /*255e0*/  @P3 IMAD.MOV.U32 R11, RZ, RZ, R19 ;  /* 0x000000ffff0b3224 */ /* 0x000fe200078e0013 */
[----:B------:R-:W4:Y:S04]  /*255f0*/  LDL R18, [R1+0xae0] ;  /* 0x000ae00001127983 */ /* 0x000f280000100800 */
[----:B------:R0:W4:Y:S04]  /*25600*/  @P3 LDG.E.U8 R48, desc[UR14][R10.64] ;  /* 0x0000000e0a303981 */ /* 0x000128000c1e1100 */
[----:B------:R-:W4:Y:S04]  /*25610*/  LDL R19, [R1+0xadc] ;  /* 0x000adc0001137983 */ /* 0x000f280000100800 */
[----:B------:R-:W4:Y:S01]  /*25620*/  LDL R25, [R1+0xaec] ;  /* 0x000aec0001197983 */ /* 0x000f220000100800 */
[----:B0-----:R-:W-:-:S03]  /*25630*/  PRMT R10, RZ, 0x7610, R10 ;  /* 0x00007610ff0a7816 */ /* 0x001fc6000000000a */
[----:B------:R-:W4:Y:S04]  /*25640*/  LDL R24, [R1+0xaf0] ;  /* 0x000af00001187983 */ /* 0x000f280000100800 */
[----:B------:R-:W4:Y:S04]  /*25650*/  LDL R31, [R1+0xc74] ;  /* 0x000c7400011f7983 */ /* 0x000f280000100800 */
[----:B------:R-:W4:Y:S01]  /*25660*/  LDL R30, [R1+0xc84] ;  /* 0x000c8400011e7983 */ /* 0x000f220000100800 */
[----:B------:R-:W-:Y:S02]  /*25670*/  ISETP.GT.AND P2, PT, R8, 0x64, PT ;  /* 0x000000640800780c */ /* 0x000fe40003f44270 */
[----:B------:R-:W-:Y:S01]  /*25680*/  PRMT R32, RZ, 0x7610, R32 ;  /* 0x00007610ff207816 */ /* 0x000fe20000000020 */
[----:B------:R-:W4:Y:S04]  /*25690*/  LDL R33, [R1+0xb3c] ;  /* 0x000b3c0001217983 */ /* 0x000f280000100800 */
[----:B--2---:R0:W2:Y:S02]  /*256a0*/  @P3 LDG.E.U8 R9, desc[UR14][R12.64] ;  /* 0x0000000e0c093981 */ /* 0x0040a4000c1e1100 */
[----:B0-----:R-:W-:-:S02]  /*256b0*/  @P5 IMAD.MOV.U32 R12, RZ, RZ, R22 ;  /* 0x000000ffff0c5224 */ /* 0x001fc400078e0016 */
[----:B------:R-:W-:Y:S01]  /*256c0*/  @P5 IMAD.MOV.U32 R13, RZ, RZ, R23 ;  /* 0x000000ffff0d5224 */ /* 0x000fe200078e0017 */
[----:B------:R-:W2:Y:S04]  /*256d0*/  LDL R22, [R1+0xae8] ;  /* 0x000ae80001167983 */ /* 0x000ea80000100800 */
[----:B------:R3:W2:Y:S04]  /*256e0*/  @P5 LDG.E.U8 R10, desc[UR14][R12.64] ;  /* 0x0000000e0c0a5981 */ /* 0x0006a8000c1e1100 */
[----:B------:R-:W2:Y:S01]  /*256f0*/  LDL R23, [R1+0xae4] ;  /* 0x000ae40001177983 */ /* 0x000ea20000100800 */
[----:B---3--:R-:W-:-:S02]  /*25700*/  @P5 IMAD.MOV.U32 R12, RZ, RZ, R20 ;  /* 0x000000ffff0c5224 */ /* 0x008fc400078e0014 */
[----:B------:R-:W-:Y:S01]  /*25710*/  @P5 IMAD.MOV.U32 R13, RZ, RZ, R21 ;  /* 0x000000ffff0d5224 */ /* 0x000fe200078e0015 */
[----:B------:R-:W3:Y:S04]  /*25720*/  LDL R20, [R1+0xaf8] ;  /* 0x000af80001147983 */ /* 0x000ee80000100800 */
[----:B------:R-:W3:Y:S01]  /*25730*/  LDL R21, [R1+0xaf4] ;  /* 0x000af40001157983 */ /* 0x000ee20000100800 */
[----:B------:R-:W-:Y:S02]  /*25740*/  ISETP.GT.AND P0, PT, R8, 0x63, PT ;  /* 0x000000630800780c */ /* 0x000fe40003f04270 */
[----:B------:R-:W-:-:S06]  /*25750*/  PRMT R11, RZ, 0x7610, R11 ;  /* 0x00007610ff0b7816 */ /* 0x000fcc000000000b */
[----:B------:R0:W3:Y:S02]  /*25760*/  @P5 LDG.E.U8 R11, desc[UR14][R12.64] ;  /* 0x0000000e0c0b5981 */ /* 0x0000e4000c1e1100 */
[----:B0-----:R-:W-:Y:S02]  /*25770*/  PRMT R12, RZ, 0x7610, R12 ;  /* 0x00007610ff0c7816 */ /* 0x001fe4000000000c */
[----:B------:R-:W-:-:S04]  /*25780*/  PRMT R13, RZ, 0x7610, R13 ;  /* 0x00007610ff0d7816 */ /* 0x000fc8000000000d */
[----:B----4-:R0:W4:Y:S02]  /*25790*/  @P0 LDG.E.U8 R12, desc[UR14][R16.64] ;  /* 0x0000000e100c0981 */ /* 0x010124000c1e1100 */
[----:B0-----:R-:W-:Y:S02]  /*257a0*/  @P0 IMAD.MOV.U32 R16, RZ, RZ, R28 ;  /* 0x000000ffff100224 */ /* 0x001fe400078e001c */
[----:B------:R-:W-:Y:S01]  /*257b0*/  @P0 IMAD.MOV.U32 R17, RZ, RZ, R29 ;  /* 0x000000ffff110224 */ /* 0x000fe200078e001d */
[C---:B------:R-:W-:Y:S01]  /*257c0*/  ISETP.GT.AND P3, PT, R8.reuse, 0x65, PT ;  /* 0x000000650800780c */ /* 0x040fe20003f64270 */
[----:B------:R-:W4:Y:S04]  /*257d0*/  LDL R29, [R1+0xb1c] ;  /* 0x000b1c00011d7983 */ /* 0x000f280000100800 */
[----:B------:R0:W4:Y:S01]  /*257e0*/  @P0 LDG.E.U8 R13, desc[UR14][R16.64] ;  /* 0x0000000e100d0981 */ /* 0x000122000c1e1100 */
[----:B------:R-:W-:-:S02]  /*257f0*/  ISETP.GT.AND P0, PT, R8, 0x66, PT ;  /* 0x000000660800780c */ /* 0x000fc40003f04270 */
[----:B------:R-:W-:Y:S01]  /*25800*/  PRMT R15, RZ, 0x7610, R15 ;  /* 0x00007610ff0f7816 */ /* 0x000fe2000000000f */
[----:B------:R-:W4:Y:S05]  /*25810*/  LDL R28, [R1+0xb20] ;  /* 0x000b2000011c7983 */ /* 0x000f2a0000100800 */
[----:B------:R-:W4:Y:S01]  /*25820*/  @P2 LDG.E.U8 R15, desc[UR14][R18.64] ;  /* 0x0000000e120f2981 */ /* 0x000f22000c1e1100 */
[----:B0-----:R-:W-:Y:S02]  /*25830*/  @P2 IMAD.MOV.U32 R16, RZ, RZ, R26 ;  /* 0x000000ffff102224 */ /* 0x001fe400078e001a */
[----:B------:R-:W-:Y:S01]  /*25840*/  @P2 IMAD.MOV.U32 R17, RZ, RZ, R27 ;  /* 0x000000ffff112224 */ /* 0x000fe200078e001b */
[----:B------:R-:W4:Y:S04]  /*25850*/  LDL R26, [R1+0xc7c] ;  /* 0x000c7c00011a7983 */ /* 0x000f280000100800 */
[----:B------:R-:W4:Y:S01]  /*25860*/  LDL R27, [R1+0xc78] ;  /* 0x000c7800011b7983 */ /* 0x000f220000100800 */
[----:B------:R-:W-:-:S02]  /*25870*/  PRMT R14, RZ, 0x7610, R14 ;  /* 0x00007610ff0e7816 */ /* 0x000fc4000000000e */
[----:B------:R-:W-:-:S04]  /*25880*/  ISETP.GT.AND P5, PT, R8, 0x68, PT ;  /* 0x000000680800780c */ /* 0x000fc80003fa4270 */
[----:B------:R0:W4:Y:S02]  /*25890*/  @P2 LDG.E.U8 R14, desc[UR14][R16.64] ;  /* 0x0000000e100e2981 */ /* 0x000124000c1e1100 */
[----:B0-----:R-:W-:Y:S01]  /*258a0*/  PRMT R16, RZ, 0x7610, R16 ;  /* 0x00007610ff107816 */ /* 0x001fe20000000010 */
[----:B--2---:R-:W-:Y:S02]  /*258b0*/  @P3 IMAD.MOV.U32 R18, RZ, RZ, R22 ;  /* 0x000000ffff123224 */ /* 0x004fe400078e0016 */
[----:B------:R-:W2:Y:S01]  /*258c0*/  LDL R22, [R1+0xb18] ;  /* 0x000b180001167983 */ /* 0x000ea20000100800 */
[----:B------:R-:W-:-:S03]  /*258d0*/  @P3 IMAD.MOV.U32 R19, RZ, RZ, R23 ;  /* 0x000000ffff133224 */ /* 0x000fc600078e0017 */
[----:B------:R-:W2:Y:S04]  /*258e0*/  LDL R23, [R1+0xb14] ;  /* 0x000b140001177983 */ /* 0x000ea80000100800 */
[----:B------:R0:W2:Y:S04]  /*258f0*/  @P3 LDG.E.U8 R16, desc[UR14][R18.64] ;  /* 0x0000000e12103981 */ /* 0x0000a8000c1e1100 */
[----:B---3--:R1:W3:Y:S01]  /*25900*/  @P0 LDG.E.U8 R32, desc[UR14][R20.64] ;  /* 0x0000000e14200981 */ /* 0x0082e2000c1e1100 */
[----:B0-----:R-:W-:Y:S02]  /*25910*/  @P3 IMAD.MOV.U32 R18, RZ, RZ, R24 ;  /* 0x000000ffff123224 */ /* 0x001fe400078e0018 */
[----:B------:R-:W-:Y:S01]  /*25920*/  @P3 IMAD.MOV.U32 R19, RZ, RZ, R25 ;  /* 0x000000ffff133224 */ /* 0x000fe200078e0019 */
[----:B------:R-:W3:Y:S04]  /*25930*/  LDL R24, [R1+0xb28] ;  /* 0x000b280001187983 */ /* 0x000ee80000100800 */
[----:B------:R-:W3:Y:S01]  /*25940*/  LDL R25, [R1+0xb24] ;  /* 0x000b240001197983 */ /* 0x000ee20000100800 */
[----:B-1----:R-:W-:-:S02]  /*25950*/  @P5 IMAD.MOV.U32 R20, RZ, RZ, R30 ;  /* 0x000000ffff145224 */ /* 0x002fc400078e001e */
[----:B------:R-:W-:Y:S01]  /*25960*/  @P5 IMAD.MOV.U32 R21, RZ, RZ, R31 ;  /* 0x000000ffff155224 */ /* 0x000fe200078e001f */
[----:B------:R-:W3:Y:S04]  /*25970*/  LDL R30, [R1+0xb30] ;  /* 0x000b3000011e7983 */ /* 0x000ee80000100800 */
[----:B------:R-:W3:Y:S01]  /*25980*/  LDL R31, [R1+0xb2c] ;  /* 0x000b2c00011f7983 */ /* 0x000ee20000100800 */
[----:B------:R-:W-:-:S06]  /*25990*/  PRMT R17, RZ, 0x7610, R17 ;  /* 0x00007610ff117816 */ /* 0x000fcc0000000011 */
[----:B------:R0:W3:Y:S01]  /*259a0*/  @P3 LDG.E.U8 R17, desc[UR14][R18.64] ;  /* 0x0000000e12113981 */ /* 0x0000e2000c1e1100 */
[----:B------:R-:W-:Y:S02]  /*259b0*/  ISETP.GT.AND P2, PT, R8, 0x69, PT ;  /* 0x000000690800780c */ /* 0x000fe40003f44270 */
[----:B0-----:R-:W-:Y:S02]  /*259c0*/  PRMT R18, RZ, 0x7610, R18 ;  /* 0x00007610ff127816 */ /* 0x001fe40000000012 */
[----:B------:R-:W-:-:S04]  /*259d0*/  PRMT R19, RZ, 0x7610, R19 ;  /* 0x00007610ff137816 */ /* 0x000fc80000000013 */
[----:B------:R4:W3:Y:S02]  /*259e0*/  @P5 LDG.E.U8 R18, desc[UR14][R20.64] ;  /* 0x0000000e14125981 */ /* 0x0008e4000c1e1100 */
[----:B----4-:R-:W-:Y:S02]  /*259f0*/  @P5 IMAD.MOV.U32 R20, RZ, RZ, R26 ;  /* 0x000000ffff145224 */ /* 0x010fe400078e001a */
[----:B------:R-:W4:Y:S01]  /*25a00*/  LDL R26, [R1+0xb38] ;  /* 0x000b3800011a7983 */ /* 0x000f220000100800 */
[----:B------:R-:W-:-:S03]  /*25a10*/  @P5 IMAD.MOV.U32 R21, RZ, RZ, R27 ;  /* 0x000000ffff155224 */ /* 0x000fc600078e001b */
[----:B------:R-:W4:Y:S04]  /*25a20*/  LDL R27, [R1+0xb34] ;  /* 0x000b3400011b7983 */ /* 0x000f280000100800 */
[----:B------:R0:W4:Y:S02]  /*25a30*/  @P5 LDG.E.U8 R19, desc[UR14][R20.64] ;  /* 0x0000000e14135981 */ /* 0x000124000c1e1100 */
[----:B0-----:R-:W-:Y:S02]  /*25a40*/  PRMT R20, RZ, 0x7610, R20 ;  /* 0x00007610ff147816 */ /* 0x001fe40000000014 */
[----:B------:R-:W-:Y:S02]  /*25a50*/  ISETP.GT.AND P3, PT, R8, 0x6a, PT ;  /* 0x0000006a0800780c */ /* 0x000fe40003f64270 */
[----:B------:R-:W-:-:S02]  /*25a60*/  PRMT R21, RZ, 0x7610, R21 ;  /* 0x00007610ff157816 */ /* 0x000fc40000000015 */
[----:B--2---:R0:W2:Y:S04]  /*25a70*/  @P2 LDG.E.U8 R20, desc[UR14][R22.64] ;  /* 0x0000000e16142981 */ /* 0x0040a8000c1e1100 */
[----:B---3--:R1:W-:Y:S01]  /*25a80*/  STL [R1+0x110], R32 ;  /* 0x0001102001007387 */ /* 0x0083e20000100800 */
[----:B0-----:R-:W-:Y:S02]  /*25a90*/  @P2 IMAD.MOV.U32 R22, RZ, RZ, R28 ;  /* 0x000000ffff162224 */ /* 0x001fe400078e001c */
[----:B------:R-:W-:Y:S01]  /*25aa0*/  @P2 IMAD.MOV.U32 R23, RZ, RZ, R29 ;  /* 0x000000ffff172224 */ /* 0x000fe200078e001d */
[----:B------:R-:W3:Y:S04]  /*25ab0*/  LDL R28, [R1+0xb48] ;  /* 0x000b4800011c7983 */ /* 0x000ee80000100800 */
[----:B------:R-:W3:Y:S04]  /*25ac0*/  LDL R29, [R1+0xb44] ;  /* 0x000b4400011d7983 */ /* 0x000ee80000100800 */
[----:B-1----:R-:W2:Y:S04]  /*25ad0*/  LDL R32, [R1+0xb40] ;  /* 0x000b400001207983 */ /* 0x002ea80000100800 */
[----:B------:R-:W3:Y:S04]  /*25ae0*/  LDL R37, [R1+0xb4c] ;  /* 0x000b4c0001257983 */ /* 0x000ee80000100800 */
[----:B------:R-:W3:Y:S04]  /*25af0*/  LDL R36, [R1+0xb50] ;  /* 0x000b500001247983 */ /* 0x000ee80000100800 */
[----:B------:R0:W3:Y:S04]  /*25b00*/  @P2 LDG.E.U8 R21, desc[UR14][R22.64] ;  /* 0x0000000e16152981 */ /* 0x0000e8000c1e1100 */
[----:B------:R-:W3:Y:S04]  /*25b10*/  LDL R35, [R1+0xb8c] ;  /* 0x000b8c0001237983 */ /* 0x000ee80000100800 */
[----:B------:R-:W3:Y:S01]  /*25b20*/  LDL R34, [R1+0xb90] ;  /* 0x000b900001227983 */ /* 0x000ee20000100800 */
[----:B0-----:R-:W-:-:S03]  /*25b30*/  PRMT R22, RZ, 0x7610, R22 ;  /* 0x00007610ff167816 */ /* 0x001fc60000000016 */
[----:B------:R-:W3:Y:S04]  /*25b40*/  LDL R39, [R1+0xb94] ;  /* 0x000b940001277983 */ /* 0x000ee80000100800 */
[----:B------:R0:W3:Y:S04]  /*25b50*/  @P3 LDG.E.U8 R22, desc[UR14][R24.64] ;  /* 0x0000000e18163981 */ /* 0x0000e8000c1e1100 */
[----:B------:R-:W3:Y:S04]  /*25b60*/  LDL R38, [R1+0xb98] ;  /* 0x000b980001267983 */ /* 0x000ee80000100800 */
[----:B------:R-:W3:Y:S01]  /*25b70*/  LDL R41, [R1+0xc14] ;  /* 0x000c140001297983 */ /* 0x000ee20000100800 */
[----:B0-----:R-:W-:-:S02]  /*25b80*/  @P3 IMAD.MOV.U32 R24, RZ, RZ, R30 ;  /* 0x000000ffff183224 */ /* 0x001fc400078e001e */
[----:B------:R-:W-:Y:S01]  /*25b90*/  @P3 IMAD.MOV.U32 R25, RZ, RZ, R31 ;  /* 0x000000ffff193224 */ /* 0x000fe200078e001f */
[----:B------:R-:W3:Y:S04]  /*25ba0*/  LDL R30, [R1+0xb88] ;  /* 0x000b8800011e7983 */ /* 0x000ee80000100800 */
[----:B------:R-:W3:Y:S01]  /*25bb0*/  LDL R31, [R1+0xb84] ;  /* 0x000b8400011f7983 */ /* 0x000ee20000100800 */
[C---:B------:R-:W-:Y:S02]  /*25bc0*/  ISETP.GT.AND P2, PT, R8.reuse, 0x6b, PT ;  /* 0x0000006b0800780c */ /* 0x040fe40003f44270 */
[----:B------:R-:W-:Y:S01]  /*25bd0*/  PRMT R23, RZ, 0x7610, R23 ;  /* 0x00007610ff177816 */ /* 0x000fe20000000017 */
[----:B------:R-:W3:Y:S04]  /*25be0*/  LDL R40, [R1+0xc18] ;  /* 0x000c180001287983 */ /* 0x000ee80000100800 */
[----:B------:R-:W3:Y:S04]  /*25bf0*/  LDL R45, [R1+0xba4] ;  /* 0x000ba400012d7983 */ /* 0x000ee80000100800 */
[----:B------:R0:W3:Y:S01]  /*25c00*/  @P3 LDG.E.U8 R23, desc[UR14][R24.64] ;  /* 0x0000000e18173981 */ /* 0x0000e2000c1e1100 */
[----:B------:R-:W-:-:S03]  /*25c10*/  ISETP.GT.AND P3, PT, R8, 0x6c, PT ;  /* 0x0000006c0800780c */ /* 0x000fc60003f64270 */
[----:B------:R-:W3:Y:S01]  /*25c20*/  LDL R44, [R1+0xba8] ;  /* 0x000ba800012c7983 */ /* 0x000ee20000100800 */
[----:B------:R-:W-:-:S03]  /*25c30*/  ISETP.GT.AND P5, PT, R8, 0x79, PT ;  /* 0x000000790800780c */ /* 0x000fc60003fa4270 */
[----:B------:R-:W3:Y:S01]  /*25c40*/  LDL R47, [R1+0xc24] ;  /* 0x000c2400012f7983 */ /* 0x000ee20000100800 */
[----:B0-----:R-:W-:Y:S02]  /*25c50*/  PRMT R24, RZ, 0x7610, R24 ;  /* 0x00007610ff187816 */ /* 0x001fe40000000018 */
[----:B------:R-:W-:Y:S01]  /*25c60*/  PRMT R25, RZ, 0x7610, R25 ;  /* 0x00007610ff197816 */ /* 0x000fe20000000019 */
[----:B------:R-:W3:Y:S04]  /*25c70*/  LDL R46, [R1+0xc28] ;  /* 0x000c2800012e7983 */ /* 0x000ee80000100800 */
[----:B----4-:R0:W4:Y:S04]  /*25c80*/  @P2 LDG.E.U8 R24, desc[UR14][R26.64] ;  /* 0x0000000e1a182981 */ /* 0x010128000c1e1100 */
[----:B------:R-:W4:Y:S04]  /*25c90*/  LDL R43, [R1+0xc2c] ;  /* 0x000c2c00012b7983 */ /* 0x000f280000100800 */
[----:B------:R-:W4:Y:S01]  /*25ca0*/  LDL R42, [R1+0xc30] ;  /* 0x000c3000012a7983 */ /* 0x000f220000100800 */
[----:B0-----:R-:W-:-:S03]  /*25cb0*/  @P2 IMAD.MOV.U32 R27, RZ, RZ, R33 ;  /* 0x000000ffff1b2224 */ /* 0x001fc600078e0021 */
[----:B------:R-:W4:Y:S04]  /*25cc0*/  LDL R33, [R1+0xc04] ;  /* 0x000c040001217983 */ /* 0x000f280000100800 */
[----:B------:R-:W4:Y:S04]  /*25cd0*/  LDL R85, [R1+0xbb4] ;  /* 0x000bb40001557983 */ /* 0x000f280000100800 */
[----:B------:R-:W4:Y:S04]  /*25ce0*/  LDL R82, [R1+0xbb8] ;  /* 0x000bb80001527983 */ /* 0x000f280000100800 */
[----:B------:R-:W4:Y:S04]  /*25cf0*/  LDL R87, [R1+0xb5c] ;  /* 0x000b5c0001577983 */ /* 0x000f280000100800 */
[----:B------:R-:W4:Y:S01]  /*25d00*/  LDL R86, [R1+0xb60] ;  /* 0x000b600001567983 */ /* 0x000f220000100800 */
[----:B--2---:R-:W-:-:S03]  /*25d10*/  @P2 IMAD.MOV.U32 R26, RZ, RZ, R32 ;  /* 0x000000ffff1a2224 */ /* 0x004fc600078e0020 */
[----:B------:R-:W4:Y:S04]  /*25d20*/  LDL R32, [R1+0xc08] ;  /* 0x000c080001207983 */ /* 0x000f280000100800 */
[----:B------:R0:W2:Y:S02]  /*25d30*/  @P2 LDG.E.U8 R25, desc[UR14][R26.64] ;  /* 0x0000000e1a192981 */ /* 0x0000a4000c1e1100 */
[----:B0-----:R-:W-:-:S06]  /*25d40*/  PRMT R26, RZ, 0x7610, R26 ;  /* 0x00007610ff1a7816 */ /* 0x001fcc000000001a */
[----:B---3--:R0:W3:Y:S02]  /*25d50*/  @P3 LDG.E.U8 R26, desc[UR14][R28.64] ;  /* 0x0000000e1c1a3981 */ /* 0x0080e4000c1e1100 */
[----:B0-----:R-:W-:Y:S02]  /*25d60*/  @P3 IMAD.MOV.U32 R28, RZ, RZ, R36 ;  /* 0x000000ffff1c3224 */ /* 0x001fe400078e0024 */
[----:B------:R-:W-:Y:S01]  /*25d70*/  @P3 IMAD.MOV.U32 R29, RZ, RZ, R37 ;  /* 0x000000ffff1d3224 */ /* 0x000fe200078e0025 */
[----:B------:R-:W2:Y:S04]  /*25d80*/  LDL R36, [R1+0xc10] ;  /* 0x000c100001247983 */ /* 0x000ea80000100800 */
[----:B------:R-:W3:Y:S01]  /*25d90*/  LDL R37, [R1+0xc0c] ;  /* 0x000c0c0001257983 */ /* 0x000ee20000100800 */
[----:B------:R-:W-:-:S02]  /*25da0*/  ISETP.GT.AND P2, PT, R8, 0x70, PT ;  /* 0x000000700800780c */ /* 0x000fc40003f44270 */
[----:B------:R-:W-:-:S06]  /*25db0*/  PRMT R27, RZ, 0x7610, R27 ;  /* 0x00007610ff1b7816 */ /* 0x000fcc000000001b */
[----:B------:R0:W3:Y:S02]  /*25dc0*/  @P3 LDG.E.U8 R27, desc[UR14][R28.64] ;  /* 0x0000000e1c1b3981 */ /* 0x0000e4000c1e1100 */
[----:B0-----:R-:W-:-:S06]  /*25dd0*/  PRMT R28, RZ, 0x7610, R28 ;  /* 0x00007610ff1c7816 */ /* 0x001fcc000000001c */
[----:B------:R0:W3:Y:S02]  /*25de0*/  @P2 LDG.E.U8 R28, desc[UR14][R30.64] ;  /* 0x0000000e1e1c2981 */ /* 0x0000e4000c1e1100 */
[----:B0-----:R-:W-:Y:S02]  /*25df0*/  @P2 IMAD.MOV.U32 R30, RZ, RZ, R34 ;  /* 0x000000ffff1e2224 */ /* 0x001fe400078e0022 */
[----:B------:R-:W-:Y:S01]  /*25e00*/  @P2 IMAD.MOV.U32 R31, RZ, RZ, R35 ;  /* 0x000000ffff1f2224 */ /* 0x000fe200078e0023 */
[----:B------:R-:W3:Y:S04]  /*25e10*/  LDL R34, [R1+0xb58] ;  /* 0x000b580001227983 */ /* 0x000ee80000100800 */
[----:B------:R-:W3:Y:S01]  /*25e20*/  LDL R35, [R1+0xb54] ;  /* 0x000b540001237983 */ /* 0x000ee20000100800 */
[----:B------:R-:W-:-:S02]  /*25e30*/  ISETP.GT.AND P3, PT, R8, 0x78, PT ;  /* 0x000000780800780c */ /* 0x000fc40003f64270 */
[----:B------:R-:W-:-:S06]  /*25e40*/  PRMT R29, RZ, 0x7610, R29 ;  /* 0x00007610ff1d7816 */ /* 0x000fcc000000001d */
[----:B------:R0:W3:Y:S02]  /*25e50*/  @P2 LDG.E.U8 R29, desc[UR14][R30.64] ;  /* 0x0000000e1e1d2981 */ /* 0x0000e4000c1e1100 */
[----:B0-----:R-:W-:Y:S02]  /*25e60*/  PRMT R30, RZ, 0x7610, R30 ;  /* 0x00007610ff1e7816 */ /* 0x001fe4000000001e */
[----:B------:R-:W-:Y:S02]  /*25e70*/  PRMT R31, RZ, 0x7610, R31 ;  /* 0x00007610ff1f7816 */ /* 0x000fe4000000001f */
[----:B------:R-:W-:Y:S02]  /*25e80*/  ISETP.GT.AND P2, PT, R8, 0x6d, PT ;  /* 0x0000006d0800780c */ /* 0x000fe40003f44270 */
[----:B----4-:R2:W4:Y:S02]  /*25e90*/  @P3 LDG.E.U8 R30, desc[UR14][R32.64] ;  /* 0x0000000e201e3981 */ /* 0x010524000c1e1100 */
[----:B--2---:R-:W-:-:S02]  /*25ea0*/  @P3 IMAD.MOV.U32 R32, RZ, RZ, R36 ;  /* 0x000000ffff203224 */ /* 0x004fc400078e0024 */
[----:B------:R-:W2:Y:S01]  /*25eb0*/  LDL R36, [R1+0xba0] ;  /* 0x000ba00001247983 */ /* 0x000ea20000100800 */
[----:B---3--:R-:W-:-:S03]  /*25ec0*/  @P3 IMAD.MOV.U32 R33, RZ, RZ, R37 ;  /* 0x000000ffff213224 */ /* 0x008fc600078e0025 */
[----:B------:R-:W2:Y:S04]  /*25ed0*/  LDL R37, [R1+0xb9c] ;  /* 0x000b9c0001257983 */ /* 0x000ea80000100800 */
[----:B------:R0:W3:Y:S01]  /*25ee0*/  @P3 LDG.E.U8 R31, desc[UR14][R32.64] ;  /* 0x0000000e201f3981 */ /* 0x0000e2000c1e1100 */
[----:B------:R-:W-:Y:S02]  /*25ef0*/  ISETP.GT.AND P3, PT, R8, 0x71, PT ;  /* 0x000000710800780c */ /* 0x000fe40003f64270 */
[----:B0-----:R-:W-:-:S06]  /*25f00*/  PRMT R32, RZ, 0x7610, R32 ;  /* 0x00007610ff207816 */ /* 0x001fcc0000000020 */
[----:B------:R0:W3:Y:S05]  /*25f10*/  @P2 LDG.E.U8 R32, desc[UR14][R34.64] ;  /* 0x0000000e22202981 */ /* 0x0000ea000c1e1100 */
[----:B0-----:R-:W-:Y:S02]  /*25f20*/  @P3 IMAD.MOV.U32 R34, RZ, RZ, R38 ;  /* 0x000000ffff223224 */ /* 0x001fe400078e0026 */
[----:B------:R-:W-:Y:S01]  /*25f30*/  @P3 IMAD.MOV.U32 R35, RZ, RZ, R39 ;  /* 0x000000ffff233224 */ /* 0x000fe200078e0027 */
[----:B------:R-:W3:Y:S04]  /*25f40*/  LDL R38, [R1+0xc20] ;  /* 0x000c200001267983 */ /* 0x000ee80000100800 */
[----:B------:R-:W3:Y:S01]  /*25f50*/  LDL R39, [R1+0xc1c] ;  /* 0x000c1c0001277983 */ /* 0x000ee20000100800 */
[----:B------:R-:W-:-:S06]  /*25f60*/  PRMT R33, RZ, 0x7610, R33 ;  /* 0x00007610ff217816 */ /* 0x000fcc0000000021 */
[----:B------:R0:W4:Y:S02]  /*25f70*/  @P3 LDG.E.U8 R33, desc[UR14][R34.64] ;  /* 0x0000000e22213981 */ /* 0x000124000c1e1100 */
[----:B0-----:R-:W-:Y:S02]  /*25f80*/  PRMT R34, RZ, 0x7610, R34 ;  /* 0x00007610ff227816 */ /* 0x001fe40000000022 */
[----:B------:R-:W-:-:S04]  /*25f90*/  PRMT R35, RZ, 0x7610, R35 ;  /* 0x00007610ff237816 */ /* 0x000fc80000000023 */
[----:B--2---:R0:W2:Y:S02]  /*25fa0*/  @P3 LDG.E.U8 R34, desc[UR14][R36.64] ;  /* 0x0000000e24223981 */ /* 0x0040a4000c1e1100 */
[----:B0-----:R-:W-:Y:S02]  /*25fb0*/  @P5 IMAD.MOV.U32 R36, RZ, RZ, R40 ;  /* 0x000000ffff245224 */ /* 0x001fe400078e0028 */
[----:B------:R-:W-:Y:S01]  /*25fc0*/  @P5 IMAD.MOV.U32 R37, RZ, RZ, R41 ;  /* 0x000000ffff255224 */ /* 0x000fe200078e0029 */
[----:B------:R-:W2:Y:S04]  /*25fd0*/  LDL R40, [R1+0xbb0] ;  /* 0x000bb00001287983 */ /* 0x000ea80000100800 */
[----:B------:R-:W2:Y:S01]  /*25fe0*/  LDL R41, [R1+0xbac] ;  /* 0x000bac0001297983 */ /* 0x000ea20000100800 */
[----:B------:R-:W-:-:S03]  /*25ff0*/  ISETP.GT.AND P3, PT, R8, 0x72, PT ;  /* 0x000000720800780c */ /* 0x000fc60003f64270 */
[----:B------:R0:W4:Y:S02]  /*26000*/  @P5 LDG.E.U8 R35, desc[UR14][R36.64] ;  /* 0x0000000e24235981 */ /* 0x000124000c1e1100 */
[----:B0-----:R-:W-:-:S06]  /*26010*/  PRMT R36, RZ, 0x7610, R36 ;  /* 0x00007610ff247816 */ /* 0x001fcc0000000024 */
[----:B---3--:R0:W3:Y:S02]  /*26020*/  @P5 LDG.E.U8 R36, desc[UR14][R38.64] ;  /* 0x0000000e26245981 */ /* 0x0080e4000c1e1100 */
[----:B0-----:R-:W-:Y:S02]  /*26030*/  @P3 IMAD.MOV.U32 R38, RZ, RZ, R44 ;  /* 0x000000ffff263224 */ /* 0x001fe400078e002c */
[----:B------:R-:W-:Y:S01]  /*26040*/  @P3 IMAD.MOV.U32 R39, RZ, RZ, R45 ;  /* 0x000000ffff273224 */ /* 0x000fe200078e002d */
[----:B------:R-:W3:Y:S04]  /*26050*/  LDL R44, [R1+0xbc0] ;  /* 0x000bc000012c7983 */ /* 0x000ee80000100800 */
[----:B------:R-:W3:Y:S01]  /*26060*/  LDL R45, [R1+0xbbc] ;  /* 0x000bbc00012d7983 */ /* 0x000ee20000100800 */
[----:B------:R-:W-:-:S02]  /*26070*/  PRMT R37, RZ, 0x7610, R37 ;  /* 0x00007610ff257816 */ /* 0x000fc40000000025 */
[----:B------:R-:W-:-:S04]  /*26080*/  ISETP.GT.AND P5, PT, R8, 0x7a, PT ;  /* 0x0000007a0800780c */ /* 0x000fc80003fa4270 */
[----:B------:R0:W3:Y:S02]  /*26090*/  @P3 LDG.E.U8 R37, desc[UR14][R38.64] ;  /* 0x0000000e26253981 */ /* 0x0000e4000c1e1100 */
[----:B0-----:R-:W-:Y:S02]  /*260a0*/  PRMT R38, RZ, 0x7610, R38 ;  /* 0x00007610ff267816 */ /* 0x001fe40000000026 */
[----:B------:R-:W-:-:S04]  /*260b0*/  PRMT R39, RZ, 0x7610, R39 ;  /* 0x00007610ff277816 */ /* 0x000fc80000000027 */
[----:B--2---:R0:W2:Y:S01]  /*260c0*/  @P3 LDG.E.U8 R38, desc[UR14][R40.64] ;  /* 0x0000000e28263981 */ /* 0x0040a2000c1e1100 */
[----:B------:R-:W-:Y:S01]  /*260d0*/  ISETP.GT.AND P3, PT, R8, 0x73, PT ;  /* 0x000000730800780c */ /* 0x000fe20003f64270 */
[----:B0-----:R-:W-:Y:S02]  /*260e0*/  @P5 IMAD.MOV.U32 R40, RZ, RZ, R46 ;  /* 0x000000ffff285224 */ /* 0x001fe400078e002e */
[----:B------:R-:W-:Y:S01]  /*260f0*/  @P5 IMAD.MOV.U32 R41, RZ, RZ, R47 ;  /* 0x000000ffff295224 */ /* 0x000fe200078e002f */
[----:B------:R-:W2:Y:S04]  /*26100*/  LDL R46, [R1+0xc40] ;  /* 0x000c4000012e7983 */ /* 0x000ea80000100800 */
[----:B------:R0:W2:Y:S04]  /*26110*/  @P5 LDG.E.U8 R39, desc[UR14][R40.64] ;  /* 0x0000000e28275981 */ /* 0x0000a8000c1e1100 */
[----:B------:R-:W2:Y:S01]  /*26120*/  LDL R47, [R1+0xc3c] ;  /* 0x000c3c00012f7983 */ /* 0x000ea20000100800 */
[----:B0-----:R-:W-:-:S02]  /*26130*/  PRMT R40, RZ, 0x7610, R40 ;  /* 0x00007610ff287816 */ /* 0x001fc40000000028 */
[----:B------:R-:W-:-:S04]  /*26140*/  PRMT R41, RZ, 0x7610, R41 ;  /* 0x00007610ff297816 */ /* 0x000fc80000000029 */
[----:B------:R0:W2:Y:S02]  /*26150*/  @P5 LDG.E.U8 R40, desc[UR14][R42.64] ;  /* 0x0000000e2a285981 */ /* 0x0000a4000c1e1100 */
[----:B0-----:R-:W-:Y:S02]  /*26160*/  @P3 IMAD.MOV.U32 R42, RZ, RZ, R82 ;  /* 0x000000ffff2a3224 */ /* 0x001fe400078e0052 */
[----:B------:R-:W-:Y:S01]  /*26170*/  @P3 IMAD.MOV.U32 R43, RZ, RZ, R85 ;  /* 0x000000ffff2b3224 */ /* 0x000fe200078e0055 */
[----:B------:R-:W-:Y:S01]  /*26180*/  ISETP.GT.AND P5, PT, R8, 0x7b, PT ;  /* 0x0000007b0800780c */ /* 0x000fe20003fa4270 */
[----:B------:R-:W2:Y:S04]  /*26190*/  LDL R85, [R1+0xbcc] ;  /* 0x000bcc0001557983 */ /* 0x000ea80000100800 */
[----:B------:R0:W2:Y:S04]  /*261a0*/  @P3 LDG.E.U8 R41, desc[UR14][R42.64] ;  /* 0x0000000e2a293981 */ /* 0x0000a8000c1e1100 */
[----:B------:R-:W2:Y:S01]  /*261b0*/  LDL R82, [R1+0xbd0] ;  /* 0x000bd00001527983 */ /* 0x000ea20000100800 */
[----:B0-----:R-:W-:-:S06]  /*261c0*/  PRMT R42, RZ, 0x7610, R42 ;  /* 0x00007610ff2a7816 */ /* 0x001fcc000000002a */
[----:B---3--:R0:W3:Y:S04]  /*261d0*/  @P3 LDG.E.U8 R42, desc[UR14][R44.64] ;  /* 0x0000000e2c2a3981 */ /* 0x0080e8000c1e1100 */
[----:B------:R-:W0:Y:S04]  /*261e0*/  LDL R44, [R1+0xc34] ;  /* 0x000c3400012c7983 */ /* 0x000e280000100800 */
[----:B------:R-:W0:Y:S01]  /*261f0*/  LDL R45, [R1+0xc38] ;  /* 0x000c3800012d7983 */ /* 0x000e220000100800 */
[----:B------:R-:W-:Y:S02]  /*26200*/  PRMT R43, RZ, 0x7610, R43 ;  /* 0x00007610ff2b7816 */ /* 0x000fe4000000002b */
[----:B0-----:R-:W-:-:S04]  /*26210*/  @P5 LOP3.LUT R45, R45, R44, RZ, 0x3c, !PT ;  /* 0x0000002c2d2d5212 */ /* 0x001fc800078e3cff */
[----:B------:R-:W-:-:S04]  /*26220*/  @P5 LOP3.LUT R44, R45, R44, RZ, 0x3c, !PT ;  /* 0x0000002c2d2c5212 */ /* 0x000fc800078e3cff */
[----:B------:R-:W-:-:S05]  /*26230*/  @P5 LOP3.LUT R45, R45, R44, RZ, 0x3c, !PT ;  /* 0x0000002c2d2d5212 */ /* 0x000fca00078e3cff */
[----:B------:R0:W3:Y:S02]  /*26240*/  @P5 LDG.E.U8 R43, desc[UR14][R44.64] ;  /* 0x0000000e2c2b5981 */ /* 0x0000e4000c1e1100 */
[----:B0-----:R-:W-:Y:S02]  /*26250*/  PRMT R44, RZ, 0x7610, R44 ;  /* 0x00007610ff2c7816 */ /* 0x001fe4000000002c */
[----:B------:R-:W-:-:S04]  /*26260*/  PRMT R45, RZ, 0x7610, R45 ;  /* 0x00007610ff2d7816 */ /* 0x000fc8000000002d */
[----:B--2---:R0:W2:Y:S02]  /*26270*/  @P5 LDG.E.U8 R44, desc[UR14][R46.64] ;  /* 0x0000000e2e2c5981 */ /* 0x0040a4000c1e1100 */
[----:B0-----:R-:W-:Y:S02]  /*26280*/  @P2 IMAD.MOV.U32 R46, RZ, RZ, R86 ;  /* 0x000000ffff2e2224 */ /* 0x001fe400078e0056 */
[----:B------:R-:W-:Y:S01]  /*26290*/  @P2 IMAD.MOV.U32 R47, RZ, RZ, R87 ;  /* 0x000000ffff2f2224 */ /* 0x000fe200078e0057 */
[----:B------:R-:W-:Y:S01]  /*262a0*/  ISETP.GT.AND P3, PT, R8, 0x74, PT ;  /* 0x000000740800780c */ /* 0x000fe20003f64270 */
[----:B------:R-:W2:Y:S04]  /*262b0*/  LDL R87, [R1+0xbd4] ;  /* 0x000bd40001577983 */ /* 0x000ea80000100800 */
[----:B------:R0:W2:Y:S01]  /*262c0*/  @P2 LDG.E.U8 R45, desc[UR14][R46.64] ;  /* 0x0000000e2e2d2981 */ /* 0x0000a2000c1e1100 */
[----:B------:R-:W-:-:S02]  /*262d0*/  PRMT R49, RZ, 0x7610, R49 ;  /* 0x00007610ff317816 */ /* 0x000fc40000000031 */
[----:B------:R-:W-:Y:S01]  /*262e0*/  PRMT R51, RZ, 0x7610, R51 ;  /* 0x00007610ff337816 */ /* 0x000fe20000000033 */
[----:B------:R-:W2:Y:S04]  /*262f0*/  LDL R86, [R1+0xbd8] ;  /* 0x000bd80001567983 */ /* 0x000ea80000100800 */
[----:B------:R-:W0:Y:S04]  /*26300*/  LDL R46, [R1+0xbc4] ;  /* 0x000bc400012e7983 */ /* 0x000e280000100800 */
[----:B------:R-:W0:Y:S02]  /*26310*/  LDL R47, [R1+0xbc8] ;  /* 0x000bc800012f7983 */ /* 0x000e240000100800 */
[----:B0-----:R-:W-:-:S04]  /*26320*/  @P3 LOP3.LUT R47, R47, R46, RZ, 0x3c, !PT ;  /* 0x0000002e2f2f3212 */ /* 0x001fc800078e3cff */
[----:B------:R-:W-:-:S04]  /*26330*/  @P3 LOP3.LUT R46, R47, R46, RZ, 0x3c, !PT ;  /* 0x0000002e2f2e3212 */ /* 0x000fc800078e3cff */
[----:B------:R-:W-:-:S05]  /*26340*/  @P3 LOP3.LUT R47, R47, R46, RZ, 0x3c, !PT ;  /* 0x0000002e2f2f3212 */ /* 0x000fca00078e3cff */
[----:B------:R0:W2:Y:S02]  /*26350*/  @P3 LDG.E.U8 R49, desc[UR14][R46.64] ;  /* 0x0000000e2e313981 */ /* 0x0000a4000c1e1100 */
[----:B0-----:R-:W-:Y:S02]  /*26360*/  @P3 IMAD.MOV.U32 R46, RZ, RZ, R82 ;  /* 0x000000ffff2e3224 */ /* 0x001fe400078e0052 */
[----:B------:R-:W-:Y:S01]  /*26370*/  @P3 IMAD.MOV.U32 R47, RZ, RZ, R85 ;  /* 0x000000ffff2f3224 */ /* 0x000fe200078e0055 */
[----:B------:R-:W-:Y:S01]  /*26380*/  ISETP.GT.AND P5, PT, R8, 0x7c, PT ;  /* 0x0000007c0800780c */ /* 0x000fe20003fa4270 */
[----:B------:R-:W2:Y:S04]  /*26390*/  LDL R85, [R1+0xc54] ;  /* 0x000c540001557983 */ /* 0x000ea80000100800 */
[----:B------:R0:W2:Y:S01]  /*263a0*/  @P3 LDG.E.U8 R51, desc[UR14][R46.64] ;  /* 0x0000000e2e333981 */ /* 0x0000a2000c1e1100 */
[----:B------:R-:W-:-:S02]  /*263b0*/  PRMT R53, RZ, 0x7610, R53 ;  /* 0x00007610ff357816 */ /* 0x000fc40000000035 */
[----:B------:R-:W-:Y:S01]  /*263c0*/  ISETP.GT.AND P2, PT, R8, 0x75, PT ;  /* 0x000000750800780c */ /* 0x000fe20003f44270 */
[----:B------:R-:W2:Y:S04]  /*263d0*/  LDL R82, [R1+0xc58] ;  /* 0x000c580001527983 */ /* 0x000ea80000100800 */
[----:B------:R-:W0:Y:S04]  /*263e0*/  LDL R46, [R1+0xc44] ;  /* 0x000c4400012e7983 */ /* 0x000e280000100800 */
[----:B------:R-:W0:Y:S02]  /*263f0*/  LDL R47, [R1+0xc48] ;  /* 0x000c4800012f7983 */ /* 0x000e240000100800 */
[----:B0-----:R-:W-:-:S04]  /*26400*/  @P5 LOP3.LUT R47, R47, R46, RZ, 0x3c, !PT ;  /* 0x0000002e2f2f5212 */ /* 0x001fc800078e3cff */
[----:B------:R-:W-:-:S04]  /*26410*/  @P5 LOP3.LUT R46, R47, R46, RZ, 0x3c, !PT ;  /* 0x0000002e2f2e5212 */ /* 0x000fc800078e3cff */
[----:B------:R-:W-:-:S05]  /*26420*/  @P5 LOP3.LUT R47, R47, R46, RZ, 0x3c, !PT ;  /* 0x0000002e2f2f5212 */ /* 0x000fca00078e3cff */
[----:B------:R0:W2:Y:S04]  /*26430*/  @P5 LDG.E.U8 R53, desc[UR14][R46.64] ;  /* 0x0000000e2e355981 */ /* 0x0000a8000c1e1100 */
[----:B------:R-:W0:Y:S04]  /*26440*/  LDL R46, [R1+0xc4c] ;  /* 0x000c4c00012e7983 */ /* 0x000e280000100800 */
[----:B------:R-:W0:Y:S01]  /*26450*/  LDL R47, [R1+0xc50] ;  /* 0x000c5000012f7983 */ /* 0x000e220000100800 */
[----:B------:R-:W-:Y:S02]  /*26460*/  PRMT R55, RZ, 0x7610, R55 ;  /* 0x00007610ff377816 */ /* 0x000fe40000000037 */
[----:B------:R-:W-:-:S02]  /*26470*/  PRMT R57, RZ, 0x7610, R57 ;  /* 0x00007610ff397816 */ /* 0x000fc40000000039 */
[----:B0-----:R-:W-:-:S04]  /*26480*/  @P5 LOP3.LUT R47, R47, R46, RZ, 0x3c, !PT ;  /* 0x0000002e2f2f5212 */ /* 0x001fc800078e3cff */
[----:B------:R-:W-:-:S04]  /*26490*/  @P5 LOP3.LUT R46, R47, R46, RZ, 0x3c, !PT ;  /* 0x0000002e2f2e5212 */ /* 0x000fc800078e3cff */
[----:B------:R-:W-:-:S05]  /*264a0*/  @P5 LOP3.LUT R47, R47, R46, RZ, 0x3c, !PT ;  /* 0x0000002e2f2f5212 */ /* 0x000fca00078e3cff */
[----:B------:R2:W3:Y:S02]  /*264b0*/  @P5 LDG.E.U8 R55, desc[UR14][R46.64] ;  /* 0x0000000e2e375981 */ /* 0x0004e4000c1e1100 */
[----:B--2---:R-:W-:Y:S02]  /*264c0*/  @P2 IMAD.MOV.U32 R46, RZ, RZ, R86 ;  /* 0x000000ffff2e2224 */ /* 0x004fe400078e0056 */
        /* <DEDUP_REMOVED lines=15> */
[----:B------:R-:W-:Y:S01]  /*265c0*/  PRMT R63, RZ, 0x7610, R63 ;  /* 0x00007610ff3f7816 */ /* 0x000fe2000000003f */
[----:B------:R-:W2:Y:S04]  /*265d0*/  LDL R85, [R1+0xb0c] ;  /* 0x000b0c0001557983 */ /* 0x000ea80000100800 */
[----:B------:R0:W2:Y:S01]  /*265e0*/  @P3 LDG.E.U8 R61, desc[UR14][R46.64] ;  /* 0x0000000e2e3d3981 */ /* 0x0000a2000c1e1100 */
[----:B------:R-:W-:-:S02]  /*265f0*/  ISETP.GT.AND P2, PT, R8, 0x67, PT ;  /* 0x000000670800780c */ /* 0x000fc40003f44270 */
[----:B------:R-:W-:Y:S01]  /*26600*/  PRMT R90, RZ, 0x7610, R90 ;  /* 0x00007610ff5a7816 */ /* 0x000fe2000000005a */
        /* <DEDUP_REMOVED lines=10> */
[----:B0-----:R-:W-:-:S04]  /*266b0*/  @P0 LOP3.LUT R47, R47, R46, RZ, 0x3c, !PT ;  /* 0x0000002e2f2f0212 */ /* 0x001fc800078e3cff */
[----:B------:R-:W-:-:S04]  /*266c0*/  @P0 LOP3.LUT R46, R47, R46, RZ, 0x3c, !PT ;  /* 0x0000002e2f2e0212 */ /* 0x000fc800078e3cff */
[----:B------:R-:W-:-:S05]  /*266d0*/  @P0 LOP3.LUT R47, R47, R46, RZ, 0x3c, !PT ;  /* 0x0000002e2f2f0212 */ /* 0x000fca00078e3cff */
[----:B------:R2:W3:Y:S02]  /*266e0*/  @P0 LDG.E.U8 R90, desc[UR14][R46.64] ;  /* 0x0000000e2e5a0981 */ /* 0x0004e4000c1e1100 */
[----:B--2---:R-:W-:Y:S02]  /*266f0*/  @P2 IMAD.MOV.U32 R46, RZ, RZ, R86 ;  /* 0x000000ffff2e2224 */ /* 0x004fe400078e0056 */
[----:B------:R-:W-:-:S05]  /*26700*/  @P2 IMAD.MOV.U32 R47, RZ, RZ, R87 ;  /* 0x000000ffff2f2224 */ /* 0x000fca00078e0057 */
[----:B------:R0:W2:Y:S01]  /*26710*/  @P2 LDG.E.U8 R2, desc[UR14][R46.64] ;  /* 0x0000000e2e022981 */ /* 0x0000a2000c1e1100 */
[----:B------:R-:W-:Y:S01]  /*26720*/  PRMT R91, RZ, 0x7610, R91 ;  /* 0x00007610ff5b7816 */ /* 0x000fe2000000005b */
[----:B0-----:R-:W-:Y:S02]  /*26730*/  @P2 IMAD.MOV.U32 R46, RZ, RZ, R82 ;  /* 0x000000ffff2e2224 */ /* 0x001fe400078e0052 */
[----:B------:R-:W-:-:S05]  /*26740*/  @P2 IMAD.MOV.U32 R47, RZ, RZ, R85 ;  /* 0x000000ffff2f2224 */ /* 0x000fca00078e0055 */
[----:B------:R-:W4:Y:S04]  /*26750*/  @P2 LDG.E.U8 R91, desc[UR14][R46.64] ;  /* 0x0000000e2e5b2981 */ /* 0x000f28000c1e1100 */
[----:B---3--:R0:W-:Y:S04]  /*26760*/  STL [R1+0x84], R90 ;  /* 0x0000845a01007387 */ /* 0x0081e80000100800 */
[----:B------:R-:W3:Y:S04]  /*26770*/  LDL R87, [R1+0xb74] ;  /* 0x000b740001577983 */ /* 0x000ee80000100800 */
[----:B------:R-:W3:Y:S04]  /*26780*/  LDL R86, [R1+0xb78] ;  /* 0x000b780001567983 */ /* 0x000ee80000100800 */
[----:B0-----:R-:W3:Y:S04]  /*26790*/  LDL R90, [R1+0xb70] ;  /* 0x000b7000015a7983 */ /* 0x001ee80000100800 */
[----:B--2---:R0:W-:Y:S04]  /*267a0*/  STL [R1+0xd10], R2 ;  /* 0x000d100201007387 */ /* 0x0041e80000100800 */
[----:B------:R-:W2:Y:S04]  /*267b0*/  LDL R46, [R1+0xb64] ;  /* 0x000b6400012e7983 */ /* 0x000ea80000100800 */
[----:B------:R-:W2:Y:S04]  /*267c0*/  LDL R47, [R1+0xb68] ;  /* 0x000b6800012f7983 */ /* 0x000ea80000100800 */
[----:B0-----:R-:W3:Y:S04]  /*267d0*/  LDL R2, [R1+0xb6c] ;  /* 0x000b6c0001027983 */ /* 0x001ee80000100800 */
[----:B------:R-:W3:Y:S04]  /*267e0*/  LDL R85, [R1+0xb7c] ;  /* 0x000b7c0001557983 */ /* 0x000ee80000100800 */
[----:B------:R-:W3:Y:S01]  /*267f0*/  LDL R82, [R1+0xb80] ;  /* 0x000b800001527983 */ /* 0x000ee20000100800 */
[----:B------:R-:W-:-:S03]  /*26800*/  ISETP.GT.AND P0, PT, R8, 0x6e, PT ;  /* 0x0000006e0800780c */ /* 0x000fc60003f04270 */
[----:B----4-:R0:W-:Y:S01]  /*26810*/  STL [R1+0xd14], R91 ;  /* 0x000d145b01007387 */ /* 0x0101e20000100800 */
[----:B------:R-:W-:Y:S02]  /*26820*/  ISETP.GT.AND P2, PT, R8, 0x6f, PT ;  /* 0x0000006f0800780c */ /* 0x000fe40003f44270 */
[----:B------:R-:W-:Y:S02]  /*26830*/  PRMT R0, RZ, 0x7610, R0 ;  /* 0x00007610ff007816 */ /* 0x000fe40000000000 */
[----:B0-----:R-:W-:Y:S02]  /*26840*/  PRMT R91, RZ, 0x7610, R91 ;  /* 0x00007610ff5b7816 */ /* 0x001fe4000000005b */
[----:B------:R-:W-:Y:S02]  /*26850*/  PRMT R83, RZ, 0x7610, R83 ;  /* 0x00007610ff537816 */ /* 0x000fe40000000053 */
[----:B------:R-:W-:Y:S02]  /*26860*/  PRMT R7, RZ, 0x7610, R7 ;  /* 0x00007610ff077816 */ /* 0x000fe40000000007 */
[----:B--2---:R-:W-:-:S04]  /*26870*/  @P0 LOP3.LUT R47, R47, R46, RZ, 0x3c, !PT ;  /* 0x0000002e2f2f0212 */ /* 0x004fc800078e3cff */
[----:B------:R-:W-:-:S04]  /*26880*/  @P0 LOP3.LUT R46, R47, R46, RZ, 0x3c, !PT ;  /* 0x0000002e2f2e0212 */ /* 0x000fc800078e3cff */
[----:B------:R-:W-:-:S05]  /*26890*/  @P0 LOP3.LUT R47, R47, R46, RZ, 0x3c, !PT ;  /* 0x0000002e2f2f0212 */ /* 0x000fca00078e3cff */
[----:B------:R3:W2:Y:S02]  /*268a0*/  @P0 LDG.E.U8 R91, desc[UR14][R46.64] ;  /* 0x0000000e2e5b0981 */ /* 0x0006a4000c1e1100 */
[----:B---3--:R-:W-:Y:S02]  /*268b0*/  @P0 IMAD.MOV.U32 R46, RZ, RZ, R90 ;  /* 0x000000ffff2e0224 */ /* 0x008fe400078e005a */
[----:B------:R-:W-:Y:S02]  /*268c0*/  @P0 IMAD.MOV.U32 R47, RZ, RZ, R2 ;  /* 0x000000ffff2f0224 */ /* 0x000fe400078e0002 */
[----:B------:R-:W3:Y:S04]  /*268d0*/  LDL R2, [R1+0xbe4] ;  /* 0x000be40001027983 */ /* 0x000ee80000100800 */
[----:B------:R0:W4:Y:S02]  /*268e0*/  @P0 LDG.E.U8 R0, desc[UR14][R46.64] ;  /* 0x0000000e2e000981 */ /* 0x000124000c1e1100 */
[----:B0-----:R-:W-:-:S02]  /*268f0*/  @P2 IMAD.MOV.U32 R46, RZ, RZ, R86 ;  /* 0x000000ffff2e2224 */ /* 0x001fc400078e0056 */
[----:B------:R-:W-:-:S05]  /*26900*/  @P2 IMAD.MOV.U32 R47, RZ, RZ, R87 ;  /* 0x000000ffff2f2224 */ /* 0x000fca00078e0057 */
[----:B------:R0:W3:Y:S02]  /*26910*/  @P2 LDG.E.U8 R83, desc[UR14][R46.64] ;  /* 0x0000000e2e532981 */ /* 0x0000e4000c1e1100 */
[----:B0-----:R-:W-:Y:S02]  /*26920*/  @P2 IMAD.MOV.U32 R46, RZ, RZ, R82 ;  /* 0x000000ffff2e2224 */ /* 0x001fe400078e0052 */
[----:B------:R-:W-:-:S05]  /*26930*/  @P2 IMAD.MOV.U32 R47, RZ, RZ, R85 ;  /* 0x000000ffff2f2224 */ /* 0x000fca00078e0055 */
[----:B------:R-:W3:Y:S04]  /*26940*/  @P2 LDG.E.U8 R7, desc[UR14][R46.64] ;  /* 0x0000000e2e072981 */ /* 0x000ee8000c1e1100 */
[----:B----4-:R0:W-:Y:S04]  /*26950*/  STL [R1+0x5c], R0 ;  /* 0x00005c0001007387 */ /* 0x0101e80000100800 */
[----:B0-----:R-:W4:Y:S04]  /*26960*/  LDL R0, [R1+0xbe8] ;  /* 0x000be80001007983 */ /* 0x001f280000100800 */
[----:B--2---:R0:W-:Y:S04]  /*26970*/  STL [R1+0x60], R91 ;  /* 0x0000605b01007387 */ /* 0x0041e80000100800 */
[----:B------:R-:W2:Y:S04]  /*26980*/  LDL R90, [R1+0xbf0] ;  /* 0x000bf000015a7983 */ /* 0x000ea80000100800 */
[----:B0-----:R-:W2:Y:S04]  /*26990*/  LDL R91, [R1+0xbec] ;  /* 0x000bec00015b7983 */ /* 0x001ea80000100800 */
[----:B---3--:R0:W-:Y:S04]  /*269a0*/  STL [R1+0xd18], R83 ;  /* 0x000d185301007387 */ /* 0x0081e80000100800 */
[----:B------:R-:W3:Y:S04]  /*269b0*/  LDL R87, [R1+0xbf4] ;  /* 0x000bf40001577983 */ /* 0x000ee80000100800 */
[----:B------:R-:W3:Y:S04]  /*269c0*/  LDL R86, [R1+0xbf8] ;  /* 0x000bf80001567983 */ /* 0x000ee80000100800 */
[----:B------:R-:W3:Y:S04]  /*269d0*/  LDL R85, [R1+0xbfc] ;  /* 0x000bfc0001557983 */ /* 0x000ee80000100800 */
[----:B0-----:R-:W3:Y:S04]  /*269e0*/  LDL R83, [R1+0xc00] ;  /* 0x000c000001537983 */ /* 0x001ee80000100800 */
[----:B------:R0:W-:Y:S04]  /*269f0*/  STL [R1+0xd1c], R7 ;  /* 0x000d1c0701007387 */ /* 0x0001e80000100800 */
[----:B------:R-:W3:Y:S04]  /*26a00*/  LDL R82, [R1+0xc64] ;  /* 0x000c640001527983 */ /* 0x000ee80000100800 */
[----:B0-----:R-:W3:Y:S01]  /*26a10*/  LDL R7, [R1+0xc68] ;  /* 0x000c680001077983 */ /* 0x001ee20000100800 */
[----:B------:R-:W-:-:S02]  /*26a20*/  ISETP.GT.AND P0, PT, R8, 0x76, PT ;  /* 0x000000760800780c */ /* 0x000fc40003f04270 */
[----:B------:R-:W-:Y:S02]  /*26a30*/  PRMT R93, RZ, 0x7610, R93 ;  /* 0x00007610ff5d7816 */ /* 0x000fe4000000005d */
[----:B------:R-:W-:Y:S02]  /*26a40*/  ISETP.GT.AND P2, PT, R8, 0x77, PT ;  /* 0x000000770800780c */ /* 0x000fe40003f44270 */
[----:B------:R-:W-:-:S07]  /*26a50*/  PRMT R89, RZ, 0x7610, R89 ;  /* 0x00007610ff597816 */ /* 0x000fce0000000059 */
[----:B------:R-:W-:Y:S01]  /*26a60*/  @P0 IMAD.MOV.U32 R47, RZ, RZ, R2 ;  /* 0x000000ffff2f0224 */ /* 0x000fe200078e0002 */
[----:B------:R-:W-:Y:S01]  /*26a70*/  PRMT R6, RZ, 0x7610, R6 ;  /* 0x00007610ff067816 */ /* 0x000fe20000000006 */
[----:B------:R-:W3:Y:S01]  /*26a80*/  LDL R2, [R1+0xc6c] ;  /* 0x000c6c0001027983 */ /* 0x000ee20000100800 */
[----:B------:R-:W-:Y:S02]  /*26a90*/  PRMT R5, RZ, 0x7610, R5 ;  /* 0x00007610ff057816 */ /* 0x000fe40000000005 */
[----:B------:R-:W-:Y:S01]  /*26aa0*/  PRMT R4, RZ, 0x7610, R4 ;  /* 0x00007610ff047816 */ /* 0x000fe20000000004 */
[----:B----4-:R-:W-:Y:S02]  /*26ab0*/  @P0 IMAD.MOV.U32 R46, RZ, RZ, R0 ;  /* 0x000000ffff2e0224 */ /* 0x010fe400078e0000 */
[----:B------:R-:W4:Y:S04]  /*26ac0*/  LDL R0, [R1+0xc70] ;  /* 0x000c700001007983 */ /* 0x000f280000100800 */
[----:B------:R2:W4:Y:S02]  /*26ad0*/  @P0 LDG.E.U8 R93, desc[UR14][R46.64] ;  /* 0x0000000e2e5d0981 */ /* 0x000524000c1e1100 */
[----:B--2---:R-:W-:-:S02]  /*26ae0*/  @P0 IMAD.MOV.U32 R46, RZ, RZ, R90 ;  /* 0x000000ffff2e0224 */ /* 0x004fc400078e005a */
[----:B------:R-:W-:-:S05]  /*26af0*/  @P0 IMAD.MOV.U32 R47, RZ, RZ, R91 ;  /* 0x000000ffff2f0224 */ /* 0x000fca00078e005b */
[----:B------:R3:W2:Y:S01]  /*26b00*/  @P0 LDG.E.U8 R89, desc[UR14][R46.64] ;  /* 0x0000000e2e590981 */ /* 0x0006a2000c1e1100 */
[----:B------:R-:W-:Y:S01]  /*26b10*/  ISETP.GT.AND P0, PT, R8, 0x7e, PT ;  /* 0x0000007e0800780c */ /* 0x000fe20003f04270 */
[----:B---3--:R-:W-:Y:S02]  /*26b20*/  @P2 IMAD.MOV.U32 R46, RZ, RZ, R86 ;  /* 0x000000ffff2e2224 */ /* 0x008fe400078e0056 */
[----:B------:R-:W-:-:S05]  /*26b30*/  @P2 IMAD.MOV.U32 R47, RZ, RZ, R87 ;  /* 0x000000ffff2f2224 */ /* 0x000fca00078e0057 */
[----:B------:R0:W3:Y:S02]  /*26b40*/  @P2 LDG.E.U8 R6, desc[UR14][R46.64] ;  /* 0x0000000e2e062981 */ /* 0x0000e4000c1e1100 */
[----:B0-----:R-:W-:Y:S02]  /*26b50*/  @P2 IMAD.MOV.U32 R46, RZ, RZ, R83 ;  /* 0x000000ffff2e2224 */ /* 0x001fe400078e0053 */
[----:B------:R-:W-:-:S05]  /*26b60*/  @P2 IMAD.MOV.U32 R47, RZ, RZ, R85 ;  /* 0x000000ffff2f2224 */ /* 0x000fca00078e0055 */
[----:B------:R0:W2:Y:S02]  /*26b70*/  @P2 LDG.E.U8 R5, desc[UR14][R46.64] ;  /* 0x0000000e2e052981 */ /* 0x0000a4000c1e1100 */
[----:B0-----:R-:W-:Y:S02]  /*26b80*/  @P0 IMAD.MOV.U32 R46, RZ, RZ, R7 ;  /* 0x000000ffff2e0224 */ /* 0x001fe400078e0007 */
[----:B------:R-:W-:-:S05]  /*26b90*/  @P0 IMAD.MOV.U32 R47, RZ, RZ, R82 ;  /* 0x000000ffff2f0224 */ /* 0x000fca00078e0052 */
[----:B------:R0:W2:Y:S01]  /*26ba0*/  @P0 LDG.E.U8 R4, desc[UR14][R46.64] ;  /* 0x0000000e2e040981 */ /* 0x0000a2000c1e1100 */
[----:B------:R-:W-:Y:S01]  /*26bb0*/  PRMT R92, RZ, 0x7610, R92 ;  /* 0x00007610ff5c7816 */ /* 0x000fe2000000005c */
[----:B0-----:R-:W-:Y:S02]  /*26bc0*/  @P0 IMAD.MOV.U32 R47, RZ, RZ, R2 ;  /* 0x000000ffff2f0224 */ /* 0x001fe400078e0002 */
[----:B----4-:R-:W-:-:S05]  /*26bd0*/  @P0 IMAD.MOV.U32 R46, RZ, RZ, R0 ;  /* 0x000000ffff2e0224 */ /* 0x010fca00078e0000 */
[----:B------:R-:W4:Y:S04]  /*26be0*/  @P0 LDG.E.U8 R92, desc[UR14][R46.64] ;  /* 0x0000000e2e5c0981 */ /* 0x000f28000c1e1100 */
[----:B---3--:R-:W-:Y:S04]  /*26bf0*/  STL [R1+0xd20], R6 ;  /* 0x000d200601007387 */ /* 0x008fe80000100800 */
[----:B--2---:R0:W-:Y:S04]  /*26c00*/  STL [R1+0xd24], R5 ;  /* 0x000d240501007387 */ /* 0x0041e80000100800 */
[----:B------:R-:W2:Y:S04]  /*26c10*/  LDL R87, [R1+0x498] ;  /* 0x0004980001577983 */ /* 0x000ea80000100800 */
[----:B------:R-:W3:Y:S04]  /*26c20*/  LDL.LU R82, [R1+0x280] ;  /* 0x0002800001527983 */ /* 0x000ee80000300800 */
[----:B------:R-:W3:Y:S04]  /*26c30*/  LDL.LU R85, [R1+0x270] ;  /* 0x0002700001557983 */ /* 0x000ee80000300800 */
[----:B------:R-:W3:Y:S04]  /*26c40*/  LDL.LU R86, [R1+0x238] ;  /* 0x0002380001567983 */ /* 0x000ee80000300800 */
[----:B0-----:R-:W3:Y:S04]  /*26c50*/  LDL.LU R5, [R1+0x15c] ;  /* 0x00015c0001057983 */ /* 0x001ee80000300800 */
[----:B------:R-:W3:Y:S04]  /*26c60*/  LDL.LU R6, [R1+0x124] ;  /* 0x0001240001067983 */ /* 0x000ee80000300800 */
[----:B------:R-:W3:Y:S04]  /*26c70*/  LDL.LU R7, [R1+0x120] ;  /* 0x0001200001077983 */ /* 0x000ee80000300800 */
[----:B------:R-:W3:Y:S04]  /*26c80*/  LDL.LU R83, [R1+0xf0] ;  /* 0x0000f00001537983 */ /* 0x000ee80000300800 */
[----:B------:R-:W3:Y:S04]  /*26c90*/  LDL.LU R91, [R1+0xe8] ;  /* 0x0000e800015b7983 */ /* 0x000ee80000300800 */
[----:B------:R-:W3:Y:S04]  /*26ca0*/  LDL.LU R2, [R1+0xa4] ;  /* 0x0000a40001027983 */ /* 0x000ee80000300800 */
[----:B------:R-:W3:Y:S04]  /*26cb0*/  LDL.LU R0, [R1+0xa0] ;  /* 0x0000a00001007983 */ /* 0x000ee80000300800 */
[----:B------:R0:W-:Y:S04]  /*26cc0*/  STL [R1+0x8], R4 ;  /* 0x0000080401007387 */ /* 0x0001e80000100800 */
[----:B------:R-:W-:Y:S04]  /*26cd0*/  STL [R1+0x30], R93 ;  /* 0x0000305d01007387 */ /* 0x000fe80000100800 */
[----:B0-----:R-:W3:Y:S04]  /*26ce0*/  LDL.LU R4, [R1+0x6c] ;  /* 0x00006c0001047983 */ /* 0x001ee80000300800 */
[----:B------:R0:W-:Y:S04]  /*26cf0*/  STL [R1+0x24], R89 ;  /* 0x0000245901007387 */ /* 0x0001e80000100800 */
[----:B0-----:R-:W3:Y:S04]  /*26d00*/  LDL.LU R89, [R1+0x64] ;  /* 0x0000640001597983 */ /* 0x001ee80000300800 */
[----:B------:R-:W3:Y:S04]  /*26d10*/  LDL.LU R90, [R1+0x20] ;  /* 0x00002000015a7983 */ /* 0x000ee80000300800 */
[----:B------:R-:W3:Y:S04]  /*26d20*/  LDL.LU R93, [R1+0x1c] ;  /* 0x00001c00015d7983 */ /* 0x000ee80000300800 */
[----:B------:R-:W3:Y:S01]  /*26d30*/  LDL R47, [R1+0x494] ;  /* 0x00049400012f7983 */ /* 0x000ee20000100800 */
[----:B------:R-:W-:-:S02]  /*26d40*/  ISETP.GT.AND P2, PT, R8, 0x7f, PT ;  /* 0x0000007f0800780c */ /* 0x000fc40003f44270 */
[----:B------:R-:W-:Y:S01]  /*26d50*/  PRMT R88, RZ, 0x7610, R88 ;  /* 0x00007610ff587816 */ /* 0x000fe20000000058 */
[----:B----4-:R0:W-:Y:S04]  /*26d60*/  STL [R1+0xd30], R92 ;  /* 0x000d305c01007387 */ /* 0x0101e80000100800 */
[----:B0-----:R-:W4:Y:S06]  /*26d70*/  LDL.LU R92, [R1+0x164] ;  /* 0x00016400015c7983 */ /* 0x001f2c0000300800 */
[----:B--2---:R-:W-:-:S05]  /*26d80*/  @P2 IMAD.MOV.U32 R46, RZ, RZ, R87 ;  /* 0x000000ffff2e2224 */ /* 0x004fca00078e0057 */
[----:B---3--:R0:W2:Y:S04]  /*26d90*/  @P2 LDG.E.U8 R88, desc[UR14][R46.64] ;  /* 0x0000000e2e582981 */ /* 0x0080a8000c1e1100 */
[----:B------:R-:W0:Y:S04]  /*26da0*/  LDL R46, [R1+0x49c] ;  /* 0x00049c00012e7983 */ /* 0x000e280000100800 */
[----:B------:R-:W0:Y:S01]  /*26db0*/  LDL R47, [R1+0x4a0] ;  /* 0x0004a000012f7983 */ /* 0x000e220000100800 */
[----:B------:R-:W-:Y:S01]  /*26dc0*/  PRMT R84, RZ, 0x7610, R84 ;  /* 0x00007610ff547816 */ /* 0x000fe20000000054 */
[----:B------:R-:W1:Y:S01]  /*26dd0*/  S2R R87, SR_TID.X ;  /* 0x0000000000577919 */ /* 0x000e620000002100 */
[----:B0-----:R-:W-:-:S04]  /*26de0*/  @P2 LOP3.LUT R47, R47, R46, RZ, 0x3c, !PT ;  /* 0x0000002e2f2f2212 */ /* 0x001fc800078e3cff */
[----:B------:R-:W-:-:S04]  /*26df0*/  @P2 LOP3.LUT R46, R47, R46, RZ, 0x3c, !PT ;  /* 0x0000002e2f2e2212 */ /* 0x000fc800078e3cff */
[----:B------:R-:W-:-:S05]  /*26e00*/  @P2 LOP3.LUT R47, R47, R46, RZ, 0x3c, !PT ;  /* 0x0000002e2f2f2212 */ /* 0x000fca00078e3cff */
[----:B------:R-:W3:Y:S01]  /*26e10*/  @P2 LDG.E.U8 R84, desc[UR14][R46.64] ;  /* 0x0000000e2e542981 */ /* 0x000ee2000c1e1100 */
[----:B-1----:R-:W-:-:S03]  /*26e20*/  LOP3.LUT R87, R87, 0x7f, RZ, 0xc0, !PT ;  /* 0x0000007f57577812 */ /* 0x002fc600078ec0ff */
[----:B--2---:R0:W-:Y:S01]  /*26e30*/  STL [R1+0xd28], R88 ;  /* 0x000d285801007387 */ /* 0x0041e20000100800 */
[----:B------:R-:W-:Y:S01]  /*26e40*/  BAR.SYNC.DEFER_BLOCKING 0x0 ;  /* 0x0000000000007b1d */ /* 0x000fe20000010000 */
[----:B------:R-:W-:-:S05]  /*26e50*/  ISETP.GE.AND P0, PT, R87, R8, PT ;  /* 0x000000085700720c */ /* 0x000fca0003f06270 */
[----:B0-----:R-:W2:Y:S04]  /*26e60*/  LDL.LU R88, [R1+0x194] ;  /* 0x0001940001587983 */ /* 0x001ea80000300800 */
[----:B------:R-:W2:Y:S04]  /*26e70*/  LDL.LU R46, [R1+0x1d8] ;  /* 0x0001d800012e7983 */ /* 0x000ea80000300800 */
[----:B------:R-:W2:Y:S04]  /*26e80*/  LDL.LU R47, [R1+0x19c] ;  /* 0x00019c00012f7983 */ /* 0x000ea80000300800 */
[----:B------:R-:W-:Y:S04]  /*26e90*/  STS.U8 [R87+UR6+0x8000], R82 ;  /* 0x0080005257007988 */ /* 0x000fe80008000006 */
[----:B---3--:R0:W-:Y:S04]  /*26ea0*/  STL [R1+0xd2c], R84 ;  /* 0x000d2c5401007387 */ /* 0x0081e80000100800 */
[----:B0-----:R-:W3:Y:S04]  /*26eb0*/  LDL.LU R84, [R1+0x1e0] ;  /* 0x0001e00001547983 */ /* 0x001ee80000300800 */
[----:B------:R-:W2:Y:S04]  /*26ec0*/  LDL.LU R8, [R1+0x228] ;  /* 0x0002280001087983 */ /* 0x000ea80000300800 */
[----:B------:R-:W3:Y:S04]  /*26ed0*/  LDL.LU R82, [R1+0xd64] ;  /* 0x000d640001527983 */ /* 0x000ee80000300800 */
[----:B------:R0:W-:Y:S04]  /*26ee0*/  STS.U8 [R87+UR6+0xc000], R85 ;  /* 0x00c0005557007988 */ /* 0x0001e80008000006 */
[----:B------:R1:W-:Y:S04]  /*26ef0*/  STS.U8 [R87+UR6+0x8400], R86 ;  /* 0x0084005657007988 */ /* 0x0003e80008000006 */
[----:B0-----:R-:W4:Y:S04]  /*26f00*/  LDL.LU R85, [R1+0xd60] ;  /* 0x000d600001557983 */ /* 0x001f280000300800 */
[----:B-1----:R-:W4:Y:S04]  /*26f10*/  LDL.LU R86, [R1+0xd5c] ;  /* 0x000d5c0001567983 */ /* 0x002f280000300800 */
[----:B--2---:R-:W-:Y:S04]  /*26f20*/  STS.U8 [R87+UR6+0xc400], R8 ;  /* 0x00c4000857007988 */ /* 0x004fe80008000006 */
[----:B---3--:R-:W-:Y:S04]  /*26f30*/  STS.U8 [R87+UR6+0x8800], R84 ;  /* 0x0088005457007988 */ /* 0x008fe80008000006 */
        /* <DEDUP_REMOVED lines=13> */
[----:B------:R1:W-:Y:S04]  /*27010*/  STS.U8 [R87+UR6+0xa400], R90 ;  /* 0x00a4005a57007988 */ /* 0x0003e80008000006 */
[----:B------:R2:W-:Y:S04]  /*27020*/  STS.U8 [R87+UR6+0xe400], R93 ;  /* 0x00e4005d57007988 */ /* 0x0005e80008000006 */
[----:B0-----:R-:W3:Y:S04]  /*27030*/  LDL.LU R89, [R1+0x26c] ;  /* 0x00026c0001597983 */ /* 0x001ee80000300800 */
[----:B-1----:R-:W4:Y:S04]  /*27040*/  LDL.LU R90, [R1+0x268] ;  /* 0x00026800015a7983 */ /* 0x002f280000300800 */
[----:B--2---:R-:W2:Y:S04]  /*27050*/  LDL.LU R93, [R1+0x224] ;  /* 0x00022400015d7983 */ /* 0x004ea80000300800 */
[----:B------:R-:W2:Y:S04]  /*27060*/  LDL.LU R8, [R1+0x190] ;  /* 0x0001900001087983 */ /* 0x000ea80000300800 */
[----:B------:R-:W2:Y:S04]  /*27070*/  LDL.LU R84, [R1+0x188] ;  /* 0x0001880001547983 */ /* 0x000ea80000300800 */
[----:B------:R-:W2:Y:S04]  /*27080*/  LDL.LU R46, [R1+0x158] ;  /* 0x00015800012e7983 */ /* 0x000ea80000300800 */
[----:B------:R-:W2:Y:S04]  /*27090*/  LDL.LU R47, [R1+0x150] ;  /* 0x00015000012f7983 */ /* 0x000ea80000300800 */
[----:B------:R-:W2:Y:S04]  /*270a0*/  LDL.LU R88, [R1+0x11c] ;  /* 0x00011c0001587983 */ /* 0x000ea80000300800 */
[----:B------:R0:W-:Y:S04]  /*270b0*/  STS.U8 [R87+UR6+0xa800], R82 ;  /* 0x00a8005257007988 */ /* 0x0001e80008000006 */
[----:B------:R-:W2:Y:S04]  /*270c0*/  LDL.LU R92, [R1+0x118] ;  /* 0x00011800015c7983 */ /* 0x000ea80000300800 */
[----:B------:R1:W-:Y:S04]  /*270d0*/  STS.U8 [R87+UR6+0xe800], R81 ;  /* 0x00e8005157007988 */ /* 0x0003e80008000006 */
[----:B------:R-:W2:Y:S04]  /*270e0*/  LDL.LU R5, [R1+0xdc] ;  /* 0x0000dc0001057983 */ /* 0x000ea80000300800 */
[----:B------:R-:W-:Y:S04]  /*270f0*/  STS.U8 [R87+UR6+0xac00], R70 ;  /* 0x00ac004657007988 */ /* 0x000fe80008000006 */
        /* <DEDUP_REMOVED lines=9> */
[----:B------:R-:W-:Y:S01]  /*27190*/  STS.U8 [R87+UR6+0xf400], R19 ;  /* 0x00f4001357007988 */ /* 0x000fe20008000006 */
[----:B0-----:R-:W-:-:S03]  /*271a0*/  LOP3.LUT R82, R87, 0x10, RZ, 0x3c, !PT ;  /* 0x0000001057527812 */ /* 0x001fc600078e3cff */
[----:B------:R-:W2:Y:S04]  /*271b0*/  LDL.LU R0, [R1+0x10] ;  /* 0x0000100001007983 */ /* 0x000ea80000300800 */
[----:B------:R-:W-:Y:S04]  /*271c0*/  STS.U8 [R87+UR6+0xb800], R28 ;  /* 0x00b8001c57007988 */ /* 0x000fe80008000006 */
[----:B------:R-:W2:Y:S04]  /*271d0*/  LDL.LU R4, [R1+0xc] ;  /* 0x00000c0001047983 */ /* 0x000ea80000300800 */
[----:B------:R-:W-:Y:S04]  /*271e0*/  STS.U8 [R87+UR6+0xf800], R29 ;  /* 0x00f8001d57007988 */ /* 0x000fe80008000006 */
[----:B-1----:R-:W2:Y:S04]  /*271f0*/  LDL.LU R81, [R1+0x1d0] ;  /* 0x0001d00001517983 */ /* 0x002ea80000300800 */
[----:B------:R0:W-:Y:S04]  /*27200*/  STS.U8 [R87+UR6+0xbc00], R30 ;  /* 0x00bc001e57007988 */ /* 0x0001e80008000006 */
[----:B------:R1:W-:Y:S04]  /*27210*/  STS.U8 [R87+UR6+0xfc00], R31 ;  /* 0x00fc001f57007988 */ /* 0x0003e80008000006 */
[----:B0-----:R-:W2:Y:S04]  /*27220*/  LDL.LU R30, [R1+0x1d4] ;  /* 0x0001d400011e7983 */ /* 0x001ea80000300800 */
[----:B-1----:R-:W2:Y:S04]  /*27230*/  LDL.LU R87, [R1+0xd58] ;  /* 0x000d580001577983 */ /* 0x002ea80000300800 */
[----:B------:R-:W2:Y:S04]  /*27240*/  LDL.LU R31, [R1+0x220] ;  /* 0x00022000011f7983 */ /* 0x000ea80000300800 */
[----:B---3--:R0:W-:Y:S04]  /*27250*/  STS.U8 [R82+UR6+0x8080], R89 ;  /* 0x0080805952007988 */ /* 0x0081e80008000006 */
[----:B----4-:R1:W-:Y:S04]  /*27260*/  STS.U8 [R82+UR6+0xc080], R90 ;  /* 0x00c0805a52007988 */ /* 0x0103e80008000006 */
[----:B--2---:R2:W-:Y:S04]  /*27270*/  STS.U8 [R82+UR6+0x8480], R93 ;  /* 0x0084805d52007988 */ /* 0x0045e80008000006 */
[----:B0-----:R-:W3:Y:S04]  /*27280*/  LDL.LU R89, [R1+0xd54] ;  /* 0x000d540001597983 */ /* 0x001ee80000300800 */
[----:B-1----:R-:W4:Y:S04]  /*27290*/  LDL.LU R90, [R1+0xd50] ;  /* 0x000d5000015a7983 */ /* 0x002f280000300800 */
[----:B--2---:R-:W2:Y:S04]  /*272a0*/  LDL.LU R93, [R1+0xd4c] ;  /* 0x000d4c00015d7983 */ /* 0x004ea80000300800 */
[----:B------:R0:W-:Y:S04]  /*272b0*/  STS.U8 [R82+UR6+0xc480], R31 ;  /* 0x00c4801f52007988 */ /* 0x0001e80008000006 */
[----:B------:R1:W-:Y:S04]  /*272c0*/  STS.U8 [R82+UR6+0x8880], R30 ;  /* 0x0088801e52007988 */ /* 0x0003e80008000006 */
[----:B------:R-:W-:Y:S04]  /*272d0*/  STS.U8 [R82+UR6+0xc880], R81 ;  /* 0x00c8805152007988 */ /* 0x000fe80008000006 */
[----:B------:R0:W-:Y:S04]  /*272e0*/  STS.U8 [R82+UR6+0x8c80], R8 ;  /* 0x008c800852007988 */ /* 0x0001e80008000006 */
[----:B------:R0:W-:Y:S04]  /*272f0*/  STS.U8 [R82+UR6+0xcc80], R84 ;  /* 0x00cc805452007988 */ /* 0x0001e80008000006 */
[----:B------:R0:W-:Y:S04]  /*27300*/  STS.U8 [R82+UR6+0x9080], R46 ;  /* 0x0090802e52007988 */ /* 0x0001e80008000006 */
[----:B------:R0:W-:Y:S04]  /*27310*/  STS.U8 [R82+UR6+0xd080], R47 ;  /* 0x00d0802f52007988 */ /* 0x0001e80008000006 */
[----:B------:R1:W-:Y:S04]  /*27320*/  STS.U8 [R82+UR6+0x9480], R88 ;  /* 0x0094805852007988 */ /* 0x0003e80008000006 */
[----:B------:R1:W-:Y:S04]  /*27330*/  STS.U8 [R82+UR6+0xd480], R92 ;  /* 0x00d4805c52007988 */ /* 0x0003e80008000006 */
[----:B0-----:R-:W2:Y:S04]  /*27340*/  LDL.LU R31, [R1+0x1cc] ;  /* 0x0001cc00011f7983 */ /* 0x001ea80000300800 */
[----:B------:R0:W-:Y:S04]  /*27350*/  STS.U8 [R82+UR6+0x9880], R5 ;  /* 0x0098800552007988 */ /* 0x0001e80008000006 */
[----:B-1----:R-:W2:Y:S04]  /*27360*/  LDL.LU R30, [R1+0x1c8] ;  /* 0x0001c800011e7983 */ /* 0x002ea80000300800 */
[----:B------:R1:W-:Y:S04]  /*27370*/  STS.U8 [R82+UR6+0xd880], R6 ;  /* 0x00d8800652007988 */ /* 0x0003e80008000006 */
[----:B------:R-:W2:Y:S04]  /*27380*/  LDL.LU R8, [R1+0x184] ;  /* 0x0001840001087983 */ /* 0x000ea80000300800 */
        /* <DEDUP_REMOVED lines=11> */
[----:B0-----:R-:W2:Y:S04]  /*27440*/  LDL.LU R5, [R1+0xc4] ;  /* 0x0000c40001057983 */ /* 0x001ea80000300800 */
[----:B-1----:R-:W2:Y:S04]  /*27450*/  LDL.LU R6, [R1+0xc0] ;  /* 0x0000c00001067983 */ /* 0x002ea80000300800 */
[----:B------:R-:W-:Y:S04]  /*27460*/  STS.U8 [R82+UR6+0xa880], R80 ;  /* 0x00a8805052007988 */ /* 0x000fe80008000006 */
        /* <DEDUP_REMOVED lines=9> */
[----:B------:R1:W-:Y:S04]  /*27500*/  STS.U8 [R82+UR6+0xf080], R9 ;  /* 0x00f0800952007988 */ /* 0x0003e80008000006 */
[----:B------:R-:W2:Y:S04]  /*27510*/  LDL.LU R4, [R1] ;  /* 0x0000000001047983 */ /* 0x000ea80000300800 */
[----:B------:R-:W-:Y:S04]  /*27520*/  STS.U8 [R82+UR6+0xb480], R20 ;  /* 0x00b4801452007988 */ /* 0x000fe80008000006 */
[----:B0-----:R-:W2:Y:S04]  /*27530*/  LDL.LU R79, [R1+0x218] ;  /* 0x00021800014f7983 */ /* 0x001ea80000300800 */
[----:B------:R-:W-:Y:S04]  /*27540*/  STS.U8 [R82+UR6+0xf480], R21 ;  /* 0x00f4801552007988 */ /* 0x000fe80008000006 */
[----:B-1----:R-:W2:Y:S04]  /*27550*/  LDL.LU R9, [R1+0x21c] ;  /* 0x00021c0001097983 */ /* 0x002ea80000300800 */
[----:B------:R0:W-:Y:S04]  /*27560*/  STS.U8 [R82+UR6+0xb880], R33 ;  /* 0x00b8802152007988 */ /* 0x0001e80008000006 */
[----:B------:R1:W-:Y:S04]  /*27570*/  STS.U8 [R82+UR6+0xf880], R34 ;  /* 0x00f8802252007988 */ /* 0x0003e80008000006 */
[----:B0-----:R-:W2:Y:S04]  /*27580*/  LDL.LU R33, [R1+0x260] ;  /* 0x0002600001217983 */ /* 0x001ea80000300800 */
[----:B-1----:R-:W2:Y:S01]  /*27590*/  LDL.LU R34, [R1+0x264] ;  /* 0x0002640001227983 */ /* 0x002ea20000300800 */
[----:B------:R-:W0:Y:S03]  /*275a0*/  S2R R80, SR_TID.X ;  /* 0x0000000000507919 */ /* 0x000e260000002100 */
[----:B------:R-:W-:Y:S04]  /*275b0*/  STS.U8 [R82+UR6+0xbc80], R35 ;  /* 0x00bc802352007988 */ /* 0x000fe80008000006 */
[----:B------:R-:W-:Y:S04]  /*275c0*/  STS.U8 [R82+UR6+0xfc80], R36 ;  /* 0x00fc802452007988 */ /* 0x000fe80008000006 */
[----:B------:R-:W-:Y:S01]  /*275d0*/  STL [R1+0xd34], R82 ;  /* 0x000d345201007387 */ /* 0x000fe20000100800 */
[----:B0-----:R-:W-:-:S04]  /*275e0*/  LOP3.LUT R80, R80, 0x7f, RZ, 0xc0, !PT ;  /* 0x0000007f50507812 */ /* 0x001fc800078ec0ff */
[----:B------:R-:W-:-:S05]  /*275f0*/  LOP3.LUT R81, R80, 0x20, RZ, 0x3c, !PT ;  /* 0x0000002050517812 */ /* 0x000fca00078e3cff */
[----:B--2---:R-:W-:Y:S04]  /*27600*/  STS.U8 [R81+UR6+0x8100], R34 ;  /* 0x0081002251007988 */ /* 0x004fe80008000006 */
[----:B------:R0:W-:Y:S04]  /*27610*/  STS.U8 [R81+UR6+0xc100], R33 ;  /* 0x00c1002151007988 */ /* 0x0001e80008000006 */
[----:B------:R1:W-:Y:S04]  /*27620*/  STS.U8 [R81+UR6+0x8500], R9 ;  /* 0x0085000951007988 */ /* 0x0003e80008000006 */
[----:B------:R-:W-:Y:S04]  /*27630*/  STS.U8 [R81+UR6+0xc500], R79 ;  /* 0x00c5004f51007988 */ /* 0x000fe80008000006 */
[----:B0-----:R-:W2:Y:S04]  /*27640*/  LDL.LU R33, [R1+0x25c] ;  /* 0x00025c0001217983 */ /* 0x001ea80000300800 */
[----:B------:R0:W-:Y:S04]  /*27650*/  STS.U8 [R81+UR6+0x8900], R31 ;  /* 0x0089001f51007988 */ /* 0x0001e80008000006 */
[----:B-1----:R-:W3:Y:S04]  /*27660*/  LDL.LU R9, [R1+0x258] ;  /* 0x0002580001097983 */ /* 0x002ee80000300800 */
[----:B------:R1:W-:Y:S04]  /*27670*/  STS.U8 [R81+UR6+0xc900], R30 ;  /* 0x00c9001e51007988 */ /* 0x0003e80008000006 */
[----:B0-----:R-:W4:Y:S04]  /*27680*/  LDL.LU R31, [R1+0x214] ;  /* 0x00021400011f7983 */ /* 0x001f280000300800 */
[----:B------:R0:W-:Y:S04]  /*27690*/  STS.U8 [R81+UR6+0x8d00], R8 ;  /* 0x008d000851007988 */ /* 0x0001e80008000006 */
[----:B-1----:R-:W4:Y:S04]  /*276a0*/  LDL.LU R30, [R1+0x210] ;  /* 0x00021000011e7983 */ /* 0x002f280000300800 */
        /* <DEDUP_REMOVED lines=26> */
[----:B-1----:R-:W4:Y:S04]  /*27850*/  LDL.LU R4, [R1+0x3c] ;  /* 0x00003c0001047983 */ /* 0x002f280000300800 */
[----:B------:R-:W-:Y:S04]  /*27860*/  STS.U8 [R81+UR6+0xa900], R78 ;  /* 0x00a9004e51007988 */ /* 0x000fe80008000006 */
[----:B------:R-:W-:Y:S04]  /*27870*/  STS.U8 [R81+UR6+0xe900], R77 ;  /* 0x00e9004d51007988 */ /* 0x000fe80008000006 */
[----:B------:R-:W-:Y:S04]  /*27880*/  STS.U8 [R81+UR6+0xad00], R66 ;  /* 0x00ad004251007988 */ /* 0x000fe80008000006 */
[----:B------:R-:W-:Y:S01]  /*27890*/  STS.U8 [R81+UR6+0xed00], R65 ;  /* 0x00ed004151007988 */ /* 0x000fe20008000006 */
[----:B------:R-:W-:-:S03]  /*278a0*/  LOP3.LUT R79, R80, 0x30, RZ, 0x3c, !PT ;  /* 0x00000030504f7812 */ /* 0x000fc600078e3cff */
        /* <DEDUP_REMOVED lines=8> */
[----:B------:R-:W-:Y:S04]  /*27930*/  STL [R1+0xd38], R81 ;  /* 0x000d385101007387 */ /* 0x000fe80000100800 */
[----:B--2---:R0:W-:Y:S04]  /*27940*/  STS.U8 [R79+UR6+0x8180], R33 ;  /* 0x008180214f007988 */ /* 0x0041e80008000006 */
[----:B---3--:R1:W-:Y:S04]  /*27950*/  STS.U8 [R79+UR6+0xc180], R9 ;  /* 0x00c180094f007988 */ /* 0x0083e80008000006 */
[----:B0-----:R-:W2:Y:S04]  /*27960*/  LDL.LU R33, [R1+0x254] ;  /* 0x0002540001217983 */ /* 0x001ea80000300800 */
[----:B----4-:R0:W-:Y:S04]  /*27970*/  STS.U8 [R79+UR6+0x8580], R31 ;  /* 0x0085801f4f007988 */ /* 0x0101e80008000006 */
        /* <DEDUP_REMOVED lines=100> */
[----:B--2---:R-:W-:Y:S04]  /*27fc0*/  STS.U8 [R75+UR6+0x8280], R33 ;  /* 0x008280214b007988 */ /* 0x004fe80008000006 */
[----:B---3--:R-:W-:Y:S04]  /*27fd0*/  STS.U8 [R75+UR6+0xc280], R9 ;  /* 0x00c280094b007988 */ /* 0x008fe80008000006 */
        /* <DEDUP_REMOVED lines=16> */
[----:B0-----:R-:W2:Y:S04]  /*280e0*/  LDL.LU R4, [R1+0x244] ;  /* 0x0002440001047983 */ /* 0x001ea80000300800 */
[----:B------:R-:W3:Y:S04]  /*280f0*/  LDL.LU R46, [R1+0x240] ;  /* 0x00024000012e7983 */ /* 0x000ee80000300800 */
[----:B------:R-:W4:Y:S04]  /*28100*/  LDL.LU R47, [R1+0x1fc] ;  /* 0x0001fc00012f7983 */ /* 0x000f280000300800 */
[----:B------:R-:W2:Y:S04]  /*28110*/  LDL.LU R88, [R1+0x1e4] ;  /* 0x0001e40001587983 */ /* 0x000ea80000300800 */
[----:B------:R-:W2:Y:S04]  /*28120*/  LDL.LU R92, [R1+0x1a8] ;  /* 0x0001a800015c7983 */ /* 0x000ea80000300800 */
[----:B------:R-:W2:Y:S04]  /*28130*/  LDL.LU R7, [R1+0x1a0] ;  /* 0x0001a00001077983 */ /* 0x000ea80000300800 */
[----:B------:R-:W2:Y:S04]  /*28140*/  LDL.LU R83, [R1+0x1f8] ;  /* 0x0001f80001537983 */ /* 0x000ea80000300800 */
[----:B------:R-:W2:Y:S04]  /*28150*/  LDL.LU R91, [R1+0x1f0] ;  /* 0x0001f000015b7983 */ /* 0x000ea80000300800 */
[----:B------:R-:W2:Y:S04]  /*28160*/  LDL R8, [R1+0x4a4] ;  /* 0x0004a40001087983 */ /* 0x000ea80000100800 */
[----:B------:R-:W3:Y:S04]  /*28170*/  LDL R5, [R1+0x4a8] ;  /* 0x0004a80001057983 */ /* 0x000ee80000100800 */
[----:B------:R-:W-:Y:S04]  /*28180*/  STS.U8 [R75+UR6+0xa680], R86 ;  /* 0x00a680564b007988 */ /* 0x000fe80008000006 */
[----:B------:R-:W-:Y:S04]  /*28190*/  STS.U8 [R75+UR6+0xe680], R85 ;  /* 0x00e680554b007988 */ /* 0x000fe80008000006 */
[----:B------:R-:W3:Y:S04]  /*281a0*/  LDL R36, [R1+0x4e4] ;  /* 0x0004e40001247983 */ /* 0x000ee80000100800 */
[----:B------:R-:W-:Y:S04]  /*281b0*/  STS.U8 [R75+UR6+0xaa80], R72 ;  /* 0x00aa80484b007988 */ /* 0x000fe80008000006 */
[----:B------:R-:W4:Y:S04]  /*281c0*/  LDL R6, [R1+0x4e8] ;  /* 0x0004e80001067983 */ /* 0x000f280000100800 */
[----:B------:R-:W-:Y:S04]  /*281d0*/  STS.U8 [R75+UR6+0xea80], R71 ;  /* 0x00ea80474b007988 */ /* 0x000fe80008000006 */
[----:B------:R-:W-:Y:S04]  /*281e0*/  STS.U8 [R75+UR6+0xae80], R56 ;  /* 0x00ae80384b007988 */ /* 0x000fe80008000006 */
[----:B------:R-:W-:Y:S01]  /*281f0*/  STS.U8 [R75+UR6+0xee80], R54 ;  /* 0x00ee80364b007988 */ /* 0x000fe20008000006 */
[----:B------:R-:W-:-:S03]  /*28200*/  LOP3.LUT R74, R80, 0x60, RZ, 0x3c, !PT ;  /* 0x00000060504a7812 */ /* 0x000fc600078e3cff */
[----:B------:R-:W-:Y:S04]  /*28210*/  STS.U8 [R75+UR6+0xb280], R16 ;  /* 0x00b280104b007988 */ /* 0x000fe80008000006 */
[----:B------:R-:W-:Y:S04]  /*28220*/  STS.U8 [R75+UR6+0xf280], R17 ;  /* 0x00f280114b007988 */ /* 0x000fe80008000006 */
[----:B------:R0:W-:Y:S04]  /*28230*/  STS.U8 [R75+UR6+0xb680], R32 ;  /* 0x00b680204b007988 */ /* 0x0001e80008000006 */
[----:B------:R-:W4:Y:S04]  /*28240*/  LDL R37, [R1+0x524] ;  /* 0x0005240001257983 */ /* 0x000f280000100800 */
[----:B------:R-:W4:Y:S04]  /*28250*/  LDL R0, [R1+0x528] ;  /* 0x0005280001007983 */ /* 0x000f280000100800 */
[----:B------:R-:W-:Y:S04]  /*28260*/  STS.U8 [R75+UR6+0xf680], R45 ;  /* 0x00f6802d4b007988 */ /* 0x000fe80008000006 */
[----:B------:R-:W-:Y:S04]  /*28270*/  STS.U8 [R75+UR6+0xba80], R57 ;  /* 0x00ba80394b007988 */ /* 0x000fe80008000006 */
[----:B------:R-:W-:Y:S04]  /*28280*/  STS.U8 [R75+UR6+0xfa80], R59 ;  /* 0x00fa803b4b007988 */ /* 0x000fe80008000006 */
[----:B------:R-:W-:Y:S04]  /*28290*/  STS.U8 [R75+UR6+0xbe80], R61 ;  /* 0x00be803d4b007988 */ /* 0x000fe80008000006 */
[----:B------:R-:W-:Y:S04]  /*282a0*/  STL [R1+0xd44], R80 ;  /* 0x000d445001007387 */ /* 0x000fe80000100800 */
[----:B------:R-:W-:Y:S04]  /*282b0*/  STS.U8 [R75+UR6+0xfe80], R63 ;  /* 0x00fe803f4b007988 */ /* 0x000fe80008000006 */
[----:B------:R-:W-:Y:S04]  /*282c0*/  STL [R1+0xd48], R75 ;  /* 0x000d484b01007387 */ /* 0x000fe80000100800 */
[----:B------:R-:W4:Y:S04]  /*282d0*/  LDL R2, [R1+0x568] ;  /* 0x0005680001027983 */ /* 0x000f280000100800 */
[----:B------:R-:W4:Y:S04]  /*282e0*/  LDL R33, [R1+0x5a4] ;  /* 0x0005a40001217983 */ /* 0x000f280000100800 */
[----:B0-----:R-:W4:Y:S04]  /*282f0*/  LDL R32, [R1+0x5a8] ;  /* 0x0005a80001207983 */ /* 0x001f280000100800 */
[----:B------:R-:W4:Y:S04]  /*28300*/  LDL R35, [R1+0x5e4] ;  /* 0x0005e40001237983 */ /* 0x000f280000100800 */
[----:B------:R-:W4:Y:S04]  /*28310*/  LDL R34, [R1+0x624] ;  /* 0x0006240001227983 */ /* 0x000f280000100800 */
[----:B------:R-:W4:Y:S01]  /*28320*/  LDL R31, [R1+0x628] ;  /* 0x00062800011f7983 */ /* 0x000f220000100800 */
[----:B------:R-:W-:-:S03]  /*28330*/  PRMT R54, RZ, 0x7610, R54 ;  /* 0x00007610ff367816 */ /* 0x000fc60000000036 */
[----:B------:R-:W4:Y:S01]  /*28340*/  LDL R30, [R1+0x664] ;  /* 0x00066400011e7983 */ /* 0x000f220000100800 */
[----:B------:R-:W-:Y:S02]  /*28350*/  PRMT R28, RZ, 0x7610, R28 ;  /* 0x00007610ff1c7816 */ /* 0x000fe4000000001c */
[----:B------:R-:W-:Y:S01]  /*28360*/  PRMT R27, RZ, 0x7610, R27 ;  /* 0x00007610ff1b7816 */ /* 0x000fe2000000001b */
[----:B------:R-:W4:Y:S01]  /*28370*/  LDL R38, [R1+0x674] ;  /* 0x0006740001267983 */ /* 0x000f220000100800 */
[----:B--2---:R-:W-:-:S03]  /*28380*/  @!P0 IMAD.MOV.U32 R9, RZ, RZ, R8 ;  /* 0x000000ffff098224 */ /* 0x004fc600078e0008 */
[----:B------:R0:W-:Y:S01]  /*28390*/  STS.U8 [R74+UR6+0x8300], R4 ;  /* 0x008300044a007988 */ /* 0x0001e20008000006 */
[----:B------:R-:W-:Y:S02]  /*283a0*/  PRMT R26, RZ, 0x7610, R26 ;  /* 0x00007610ff1a7816 */ /* 0x000fe4000000001a */
[----:B------:R-:W-:Y:S01]  /*283b0*/  PRMT R25, RZ, 0x7610, R25 ;  /* 0x00007610ff197816 */ /* 0x000fe20000000019 */
[----:B------:R-:W2:Y:S01]  /*283c0*/  LDL R39, [R1+0x53c] ;  /* 0x00053c0001277983 */ /* 0x000ea20000100800 */
[----:B------:R-:W-:Y:S02]  /*283d0*/  PRMT R24, RZ, 0x7610, R24 ;  /* 0x00007610ff187816 */ /* 0x000fe40000000018 */
[----:B------:R-:W-:Y:S01]  /*283e0*/  PRMT R23, RZ, 0x7610, R23 ;  /* 0x00007610ff177816 */ /* 0x000fe20000000017 */
[----:B------:R-:W2:Y:S04]  /*283f0*/  LDL R44, [R1+0x4c4] ;  /* 0x0004c400012c7983 */ /* 0x000ea80000100800 */
[----:B0-----:R-:W2:Y:S04]  /*28400*/  LDL R4, [R1+0x564] ;  /* 0x0005640001047983 */ /* 0x001ea80000100800 */
[----:B---3--:R-:W-:Y:S04]  /*28410*/  STS.U8 [R74+UR6+0xc300], R46 ;  /* 0x00c3002e4a007988 */ /* 0x008fe80008000006 */
[----:B----4-:R-:W-:Y:S04]  /*28420*/  STS.U8 [R74+UR6+0x8700], R47 ;  /* 0x0087002f4a007988 */ /* 0x010fe80008000006 */
[----:B------:R-:W-:Y:S04]  /*28430*/  STS.U8 [R74+UR6+0xc700], R88 ;  /* 0x00c700584a007988 */ /* 0x000fe80008000006 */
[----:B------:R-:W-:Y:S04]  /*28440*/  STS.U8 [R74+UR6+0x8b00], R92 ;  /* 0x008b005c4a007988 */ /* 0x000fe80008000006 */
[----:B------:R0:W-:Y:S01]  /*28450*/  STS.U8 [R74+UR6+0xcb00], R7 ;  /* 0x00cb00074a007988 */ /* 0x0001e20008000006 */
[----:B------:R-:W-:-:S03]  /*28460*/  @!P0 IMAD.MOV.U32 R8, RZ, RZ, R5 ;  /* 0x000000ffff088224 */ /* 0x000fc600078e0005 */
[----:B------:R-:W3:Y:S04]  /*28470*/  LDL R5, [R1+0x668] ;  /* 0x0006680001057983 */ /* 0x000ee80000100800 */
[----:B------:R1:W4:Y:S04]  /*28480*/  @!P0 LDG.E.U8 R54, desc[UR14][R8.64] ;  /* 0x0000000e08368981 */ /* 0x000328000c1e1100 */
[----:B0-----:R-:W3:Y:S01]  /*28490*/  LDL R7, [R1+0x5e8] ;  /* 0x0005e80001077983 */ /* 0x001ee20000100800 */
[----:B------:R-:W-:Y:S02]  /*284a0*/  PRMT R22, RZ, 0x7610, R22 ;  /* 0x00007610ff167816 */ /* 0x000fe40000000016 */
[----:B------:R-:W-:Y:S01]  /*284b0*/  PRMT R52, RZ, 0x7610, R52 ;  /* 0x00007610ff347816 */ /* 0x000fe20000000034 */
[----:B------:R-:W3:Y:S01]  /*284c0*/  LDL R41, [R1+0x4c8] ;  /* 0x0004c80001297983 */ /* 0x000ee20000100800 */
[----:B-1----:R-:W-:-:S02]  /*284d0*/  @!P0 IMAD.MOV.U32 R9, RZ, RZ, R36 ;  /* 0x000000ffff098224 */ /* 0x002fc400078e0024 */
[----:B------:R-:W-:Y:S01]  /*284e0*/  @!P0 IMAD.MOV.U32 R8, RZ, RZ, R6 ;  /* 0x000000ffff088224 */ /* 0x000fe200078e0006 */
[----:B------:R-:W3:Y:S04]  /*284f0*/  LDL R36, [R1+0x4ac] ;  /* 0x0004ac0001247983 */ /* 0x000ee80000100800 */
[----:B------:R-:W4:Y:S04]  /*28500*/  LDL R6, [R1+0x4b0] ;  /* 0x0004b00001067983 */ /* 0x000f280000100800 */
[----:B------:R0:W4:Y:S01]  /*28510*/  @!P0 LDG.E.U8 R28, desc[UR14][R8.64] ;  /* 0x0000000e081c8981 */ /* 0x000122000c1e1100 */
[----:B------:R-:W-:-:S02]  /*28520*/  PRMT R21, RZ, 0x7610, R21 ;  /* 0x00007610ff157816 */ /* 0x000fc40000000015 */
[----:B------:R-:W-:Y:S01]  /*28530*/  PRMT R20, RZ, 0x7610, R20 ;  /* 0x00007610ff147816 */ /* 0x000fe20000000014 */
[----:B------:R-:W4:Y:S01]  /*28540*/  LDL R40, [R1+0x504] ;  /* 0x0005040001287983 */ /* 0x000f220000100800 */
[----:B------:R-:W-:Y:S02]  /*28550*/  PRMT R19, RZ, 0x7610, R19 ;  /* 0x00007610ff137816 */ /* 0x000fe40000000013 */
[----:B------:R-:W-:Y:S01]  /*28560*/  PRMT R18, RZ, 0x7610, R18 ;  /* 0x00007610ff127816 */ /* 0x000fe20000000012 */
[----:B------:R-:W4:Y:S01]  /*28570*/  LDL R43, [R1+0x544] ;  /* 0x00054400012b7983 */ /* 0x000f220000100800 */
[----:B0-----:R-:W-:Y:S02]  /*28580*/  @!P0 IMAD.MOV.U32 R8, RZ, RZ, R0 ;  /* 0x000000ffff088224 */ /* 0x001fe400078e0000 */
[----:B------:R-:W-:Y:S01]  /*28590*/  @!P0 IMAD.MOV.U32 R9, RZ, RZ, R37 ;  /* 0x000000ffff098224 */ /* 0x000fe200078e0025 */
[----:B------:R-:W4:Y:S04]  /*285a0*/  LDL R0, [R1+0x4f0] ;  /* 0x0004f00001007983 */ /* 0x000f280000100800 */
        /* <DEDUP_REMOVED lines=8> */
[----:B------:R-:W-:Y:S02]  /*28630*/  PRMT R14, RZ, 0x7610, R14 ;  /* 0x00007610ff0e7816 */ /* 0x000fe4000000000e */
[----:B------:R-:W-:Y:S01]  /*28640*/  PRMT R13, RZ, 0x7610, R13 ;  /* 0x00007610ff0d7816 */ /* 0x000fe2000000000d */
[----:B------:R-:W4:Y:S01]  /*28650*/  LDL R46, [R1+0x400] ;  /* 0x00040000012e7983 */ /* 0x000f220000100800 */
[----:B------:R-:W-:-:S02]  /*28660*/  PRMT R12, RZ, 0x7610, R12 ;  /* 0x00007610ff0c7816 */ /* 0x000fc4000000000c */
[----:B------:R-:W-:Y:S01]  /*28670*/  PRMT R11, RZ, 0x7610, R11 ;  /* 0x00007610ff0b7816 */ /* 0x000fe2000000000b */
[----:B------:R-:W4:Y:S01]  /*28680*/  LDL R77, [R1+0x4cc] ;  /* 0x0004cc00014d7983 */ /* 0x000f220000100800 */
[----:B------:R-:W-:Y:S02]  /*28690*/  PRMT R10, RZ, 0x7610, R10 ;  /* 0x00007610ff0a7816 */ /* 0x000fe4000000000a */
[----:B------:R-:W-:Y:S01]  /*286a0*/  PRMT R48, RZ, 0x7610, R48 ;  /* 0x00007610ff307816 */ /* 0x000fe20000000030 */
[----:B------:R-:W4:Y:S01]  /*286b0*/  LDL R76, [R1+0x54c] ;  /* 0x00054c00014c7983 */ /* 0x000f220000100800 */
[----:B------:R-:W-:-:S03]  /*286c0*/  PRMT R29, RZ, 0x7610, R29 ;  /* 0x00007610ff1d7816 */ /* 0x000fc6000000001d */
[----:B------:R-:W4:Y:S04]  /*286d0*/  LDL R75, [R1+0x58c] ;  /* 0x00058c00014b7983 */ /* 0x000f280000100800 */
[----:B------:R-:W4:Y:S01]  /*286e0*/  LDL R78, [R1+0x60c] ;  /* 0x00060c00014e7983 */ /* 0x000f220000100800 */
[----:B------:R-:W-:Y:S02]  /*286f0*/  PRMT R49, RZ, 0x7610, R49 ;  /* 0x00007610ff317816 */ /* 0x000fe40000000031 */
[----:B------:R-:W-:Y:S01]  /*28700*/  PRMT R51, RZ, 0x7610, R51 ;  /* 0x00007610ff337816 */ /* 0x000fe20000000033 */
[----:B------:R-:W4:Y:S01]  /*28710*/  LDL R81, [R1+0x594] ;  /* 0x0005940001517983 */ /* 0x000f220000100800 */
[----:B------:R-:W-:Y:S02]  /*28720*/  PRMT R53, RZ, 0x7610, R53 ;  /* 0x00007610ff357816 */ /* 0x000fe40000000035 */
[----:B------:R-:W-:Y:S01]  /*28730*/  PRMT R55, RZ, 0x7610, R55 ;  /* 0x00007610ff377816 */ /* 0x000fe20000000037 */
[----:B------:R-:W4:Y:S01]  /*28740*/  LDL R80, [R1+0x5d4] ;  /* 0x0005d40001507983 */ /* 0x000f220000100800 */
[----:B------:R-:W-:-:S03]  /*28750*/  PRMT R56, RZ, 0x7610, R56 ;  /* 0x00007610ff387816 */ /* 0x000fc60000000038 */
[----:B------:R-:W4:Y:S01]  /*28760*/  LDL R79, [R1+0x5d8] ;  /* 0x0005d800014f7983 */ /* 0x000f220000100800 */
[----:B------:R-:W-:Y:S02]  /*28770*/  PRMT R57, RZ, 0x7610, R57 ;  /* 0x00007610ff397816 */ /* 0x000fe40000000039 */
        /* <DEDUP_REMOVED lines=14> */
[----:B--2---:R-:W-:-:S03]  /*28860*/  @!P0 IMAD.MOV.U32 R9, RZ, RZ, R4 ;  /* 0x000000ffff098224 */ /* 0x004fc600078e0004 */
[----:B------:R-:W2:Y:S01]  /*28870*/  LDL R4, [R1+0x52c] ;  /* 0x00052c0001047983 */ /* 0x000ea20000100800 */
[----:B------:R-:W-:-:S03]  /*28880*/  @!P0 IMAD.MOV.U32 R8, RZ, RZ, R2 ;  /* 0x000000ffff088224 */ /* 0x000fc600078e0002 */
[----:B------:R-:W2:Y:S04]  /*28890*/  LDL R2, [R1+0x530] ;  /* 0x0005300001027983 */ /* 0x000ea80000100800 */
[----:B------:R0:W2:Y:S02]  /*288a0*/  @!P0 LDG.E.U8 R26, desc[UR14][R8.64] ;  /* 0x0000000e081a8981 */ /* 0x0000a4000c1e1100 */
[----:B0-----:R-:W-:Y:S02]  /*288b0*/  @!P0 IMAD.MOV.U32 R8, RZ, RZ, R32 ;  /* 0x000000ffff088224 */ /* 0x001fe400078e0020 */
[----:B------:R-:W-:Y:S01]  /*288c0*/  @!P0 IMAD.MOV.U32 R9, RZ, RZ, R33 ;  /* 0x000000ffff098224 */ /* 0x000fe200078e0021 */
[----:B------:R-:W2:Y:S04]  /*288d0*/  LDL R32, [R1+0x570] ;  /* 0x0005700001207983 */ /* 0x000ea80000100800 */
[----:B------:R-:W2:Y:S04]  /*288e0*/  LDL R33, [R1+0x56c] ;  /* 0x00056c0001217983 */ /* 0x000ea80000100800 */
[----:B------:R3:W2:Y:S02]  /*288f0*/  @!P0 LDG.E.U8 R25, desc[UR14][R8.64] ;  /* 0x0000000e08198981 */ /* 0x0006a4000c1e1100 */
[----:B---3--:R-:W-:-:S02]  /*28900*/  @!P0 IMAD.MOV.U32 R8, RZ, RZ, R7 ;  /* 0x000000ffff088224 */ /* 0x008fc400078e0007 */
[----:B------:R-:W-:Y:S01]  /*28910*/  @!P0 IMAD.MOV.U32 R9, RZ, RZ, R35 ;  /* 0x000000ffff098224 */ /* 0x000fe200078e0023 */
[----:B------:R-:W3:Y:S04]  /*28920*/  LDL R7, [R1+0x5b0] ;  /* 0x0005b00001077983 */ /* 0x000ee80000100800 */
[----:B------:R-:W3:Y:S04]  /*28930*/  LDL R35, [R1+0x5ac] ;  /* 0x0005ac0001237983 */ /* 0x000ee80000100800 */
[----:B------:R0:W3:Y:S02]  /*28940*/  @!P0 LDG.E.U8 R24, desc[UR14][R8.64] ;  /* 0x0000000e08188981 */ /* 0x0000e4000c1e1100 */
[----:B0-----:R-:W-:-:S02]  /*28950*/  @!P0 IMAD.MOV.U32 R8, RZ, RZ, R31 ;  /* 0x000000ffff088224 */ /* 0x001fc400078e001f */
        /* <DEDUP_REMOVED lines=10> */
[----:B----4-:R-:W-:Y:S01]  /*28a00*/  @!P0 IMAD.MOV.U32 R8, RZ, RZ, R6 ;  /* 0x000000ffff088224 */ /* 0x010fe200078e0006 */
[----:B------:R-:W4:Y:S04]  /*28a10*/  LDL R36, [R1+0x66c] ;  /* 0x00066c0001247983 */ /* 0x000f280000100800 */
[----:B------:R-:W4:Y:S04]  /*28a20*/  LDL R6, [R1+0x670] ;  /* 0x0006700001067983 */ /* 0x000f280000100800 */
[----:B------:R0:W4:Y:S02]  /*28a30*/  @!P0 LDG.E.U8 R52, desc[UR14][R8.64] ;  /* 0x0000000e08348981 */ /* 0x000124000c1e1100 */
[----:B0-----:R-:W-:-:S02]  /*28a40*/  @!P0 IMAD.MOV.U32 R8, RZ, RZ, R0 ;  /* 0x000000ffff088224 */ /* 0x001fc400078e0000 */
[----:B------:R-:W-:Y:S01]  /*28a50*/  @!P0 IMAD.MOV.U32 R9, RZ, RZ, R37 ;  /* 0x000000ffff098224 */ /* 0x000fe200078e0025 */
[----:B------:R-:W4:Y:S04]  /*28a60*/  LDL R0, [R1+0x4b8] ;  /* 0x0004b80001007983 */ /* 0x000f280000100800 */
[----:B------:R-:W4:Y:S04]  /*28a70*/  LDL R37, [R1+0x4b4] ;  /* 0x0004b40001257983 */ /* 0x000f280000100800 */
[----:B------:R2:W4:Y:S02]  /*28a80*/  @!P0 LDG.E.U8 R21, desc[UR14][R8.64] ;  /* 0x0000000e08158981 */ /* 0x000524000c1e1100 */
[----:B--2---:R-:W-:-:S02]  /*28a90*/  @!P0 IMAD.MOV.U32 R9, RZ, RZ, R4 ;  /* 0x000000ffff098224 */ /* 0x004fc400078e0004 */
[----:B------:R-:W2:Y:S01]  /*28aa0*/  LDL R4, [R1+0x4f4] ;  /* 0x0004f40001047983 */ /* 0x000ea20000100800 */
[----:B------:R-:W-:-:S03]  /*28ab0*/  @!P0 IMAD.MOV.U32 R8, RZ, RZ, R2 ;  /* 0x000000ffff088224 */ /* 0x000fc600078e0002 */
[----:B------:R-:W2:Y:S04]  /*28ac0*/  LDL R2, [R1+0x4f8] ;  /* 0x0004f80001027983 */ /* 0x000ea80000100800 */
[----:B------:R0:W2:Y:S02]  /*28ad0*/  @!P0 LDG.E.U8 R20, desc[UR14][R8.64] ;  /* 0x0000000e08148981 */ /* 0x0000a4000c1e1100 */
[----:B0-----:R-:W-:Y:S02]  /*28ae0*/  @!P0 IMAD.MOV.U32 R8, RZ, RZ, R32 ;  /* 0x000000ffff088224 */ /* 0x001fe400078e0020 */
[----:B------:R-:W2:Y:S01]  /*28af0*/  LDL R32, [R1+0x538] ;  /* 0x0005380001207983 */ /* 0x000ea20000100800 */
[----:B------:R-:W-:-:S03]  /*28b00*/  @!P0 IMAD.MOV.U32 R9, RZ, RZ, R33 ;  /* 0x000000ffff098224 */ /* 0x000fc600078e0021 */
[----:B------:R-:W2:Y:S04]  /*28b10*/  LDL R33, [R1+0x534] ;  /* 0x0005340001217983 */ /* 0x000ea80000100800 */
[----:B------:R3:W2:Y:S02]  /*28b20*/  @!P0 LDG.E.U8 R19, desc[UR14][R8.64] ;  /* 0x0000000e08138981 */ /* 0x0006a4000c1e1100 */
[----:B---3--:R-:W-:Y:S02]  /*28b30*/  @!P0 IMAD.MOV.U32 R8, RZ, RZ, R7 ;  /* 0x000000ffff088224 */ /* 0x008fe400078e0007 */
[----:B------:R-:W3:Y:S01]  /*28b40*/  LDL R7, [R1+0x578] ;  /* 0x0005780001077983 */ /* 0x000ee20000100800 */
[----:B------:R-:W-:-:S03]  /*28b50*/  @!P0 IMAD.MOV.U32 R9, RZ, RZ, R35 ;  /* 0x000000ffff098224 */ /* 0x000fc600078e0023 */
[----:B------:R-:W3:Y:S04]  /*28b60*/  LDL R35, [R1+0x574] ;  /* 0x0005740001237983 */ /* 0x000ee80000100800 */
[----:B------:R0:W3:Y:S02]  /*28b70*/  @!P0 LDG.E.U8 R18, desc[UR14][R8.64] ;  /* 0x0000000e08128981 */ /* 0x0000e4000c1e1100 */
[----:B0-----:R-:W-:Y:S02]  /*28b80*/  @!P0 IMAD.MOV.U32 R8, RZ, RZ, R31 ;  /* 0x000000ffff088224 */ /* 0x001fe400078e001f */
        /* <DEDUP_REMOVED lines=9> */
[----:B----4-:R-:W-:Y:S02]  /*28c20*/  @!P0 IMAD.MOV.U32 R9, RZ, RZ, R36 ;  /* 0x000000ffff098224 */ /* 0x010fe400078e0024 */
[----:B------:R-:W4:Y:S01]  /*28c30*/  LDL R36, [R1+0x634] ;  /* 0x0006340001247983 */ /* 0x000f220000100800 */
[----:B------:R-:W-:-:S03]  /*28c40*/  @!P0 IMAD.MOV.U32 R8, RZ, RZ, R6 ;  /* 0x000000ffff088224 */ /* 0x000fc600078e0006 */
[----:B------:R-:W4:Y:S04]  /*28c50*/  LDL R6, [R1+0x638] ;  /* 0x0006380001067983 */ /* 0x000f280000100800 */
[----:B------:R0:W4:Y:S02]  /*28c60*/  @!P0 LDG.E.U8 R15, desc[UR14][R8.64] ;  /* 0x0000000e080f8981 */ /* 0x000124000c1e1100 */
[----:B0-----:R-:W-:Y:S02]  /*28c70*/  @!P0 IMAD.MOV.U32 R8, RZ, RZ, R0 ;  /* 0x000000ffff088224 */ /* 0x001fe400078e0000 */
[----:B------:R-:W4:Y:S01]  /*28c80*/  LDL R0, [R1+0x678] ;  /* 0x0006780001007983 */ /* 0x000f220000100800 */
[----:B------:R-:W-:-:S03]  /*28c90*/  @!P0 IMAD.MOV.U32 R9, RZ, RZ, R37 ;  /* 0x000000ffff098224 */ /* 0x000fc600078e0025 */
[----:B------:R-:W4:Y:S04]  /*28ca0*/  LDL R37, [R1+0x5bc] ;  /* 0x0005bc0001257983 */ /* 0x000f280000100800 */
[----:B------:R2:W4:Y:S02]  /*28cb0*/  @!P0 LDG.E.U8 R50, desc[UR14][R8.64] ;  /* 0x0000000e08328981 */ /* 0x000524000c1e1100 */
[----:B--2---:R-:W-:Y:S02]  /*28cc0*/  @!P0 IMAD.MOV.U32 R9, RZ, RZ, R4 ;  /* 0x000000ffff098224 */ /* 0x004fe400078e0004 */
        /* <DEDUP_REMOVED lines=15> */
[----:B------:R-:W-:Y:S02]  /*28dc0*/  @!P0 IMAD.MOV.U32 R9, RZ, RZ, R34 ;  /* 0x000000ffff098224 */ /* 0x000fe400078e0022 */
[----:B------:R-:W3:Y:S04]  /*28dd0*/  LDL R34, [R1+0x580] ;  /* 0x0005800001227983 */ /* 0x000ee80000100800 */
[----:B------:R0:W3:Y:S01]  /*28de0*/  @!P0 LDG.E.U8 R11, desc[UR14][R8.64] ;  /* 0x0000000e080b8981 */ /* 0x0000e2000c1e1100 */
[----:B------:R-:W-:-:S02]  /*28df0*/  @!P0 IMAD.MOV.U32 R31, RZ, RZ, R30 ;  /* 0x000000ffff1f8224 */ /* 0x000fc400078e001e */
[----:B------:R-:W-:Y:S02]  /*28e00*/  @!P0 IMAD.MOV.U32 R30, RZ, RZ, R5 ;  /* 0x000000ffff1e8224 */ /* 0x000fe400078e0005 */
[----:B------:R-:W3:Y:S01]  /*28e10*/  LDL R5, [R1+0x5c0] ;  /* 0x0005c00001057983 */ /* 0x000ee20000100800 */
[----:B0-----:R-:W-:-:S03]  /*28e20*/  PRMT R9, RZ, 0x7610, R9 ;  /* 0x00007610ff097816 */ /* 0x001fc60000000009 */
[----:B------:R4:W3:Y:S01]  /*28e30*/  @!P0 LDG.E.U8 R10, desc[UR14][R30.64] ;  /* 0x0000000e1e0a8981 */ /* 0x0008e2000c1e1100 */
[----:B------:R-:W-:Y:S01]  /*28e40*/  PRMT R8, RZ, 0x7610, R8 ;  /* 0x00007610ff087816 */ /* 0x000fe20000000008 */
[----:B----4-:R-:W-:Y:S02]  /*28e50*/  @!P0 IMAD.MOV.U32 R31, RZ, RZ, R36 ;  /* 0x000000ffff1f8224 */ /* 0x010fe400078e0024 */
[----:B------:R-:W4:Y:S01]  /*28e60*/  LDL R36, [R1+0x5fc] ;  /* 0x0005fc0001247983 */ /* 0x000f220000100800 */
[----:B------:R-:W-:-:S03]  /*28e70*/  @!P0 IMAD.MOV.U32 R30, RZ, RZ, R6 ;  /* 0x000000ffff1e8224 */ /* 0x000fc600078e0006 */
[----:B------:R-:W4:Y:S04]  /*28e80*/  LDL R6, [R1+0x600] ;  /* 0x0006000001067983 */ /* 0x000f280000100800 */
[----:B------:R0:W4:Y:S02]  /*28e90*/  @!P0 LDG.E.U8 R9, desc[UR14][R30.64] ;  /* 0x0000000e1e098981 */ /* 0x000124000c1e1100 */
[----:B0-----:R-:W-:Y:S02]  /*28ea0*/  @!P0 IMAD.MOV.U32 R31, RZ, RZ, R38 ;  /* 0x000000ffff1f8224 */ /* 0x001fe400078e0026 */
[----:B------:R-:W-:Y:S01]  /*28eb0*/  @!P0 IMAD.MOV.U32 R30, RZ, RZ, R0 ;  /* 0x000000ffff1e8224 */ /* 0x000fe200078e0000 */
[----:B------:R-:W4:Y:S04]  /*28ec0*/  LDL R38, [R1+0x63c] ;  /* 0x00063c0001267983 */ /* 0x000f280000100800 */
[----:B------:R2:W4:Y:S04]  /*28ed0*/  @!P0 LDG.E.U8 R8, desc[UR14][R30.64] ;  /* 0x0000000e1e088981 */ /* 0x000528000c1e1100 */
[----:B------:R-:W4:Y:S01]  /*28ee0*/  LDL R0, [R1+0x640] ;  /* 0x0006400001007983 */ /* 0x000f220000100800 */
[----:B--2---:R-:W-:-:S03]  /*28ef0*/  @!P0 IMAD.MOV.U32 R31, RZ, RZ, R4 ;  /* 0x000000ffff1f8224 */ /* 0x004fc600078e0004 */
[----:B------:R-:W2:Y:S01]  /*28f00*/  LDL R4, [R1+0x3f8] ;  /* 0x0003f80001047983 */ /* 0x000ea20000100800 */
[----:B------:R-:W-:-:S03]  /*28f10*/  @!P0 IMAD.MOV.U32 R30, RZ, RZ, R2 ;  /* 0x000000ffff1e8224 */ /* 0x000fc600078e0002 */
[----:B------:R-:W2:Y:S04]  /*28f20*/  LDL R2, [R1+0x67c] ;  /* 0x00067c0001027983 */ /* 0x000ea80000100800 */
[----:B------:R0:W2:Y:S02]  /*28f30*/  @!P0 LDG.E.U8 R48, desc[UR14][R30.64] ;  /* 0x0000000e1e308981 */ /* 0x0000a4000c1e1100 */
[----:B0-----:R-:W-:Y:S02]  /*28f40*/  PRMT R31, RZ, 0x7610, R31 ;  /* 0x00007610ff1f7816 */ /* 0x001fe4000000001f */
[----:B------:R3:W2:Y:S01]  /*28f50*/  @!P0 LDG.E.U8 R29, desc[UR14][R32.64] ;  /* 0x0000000e201d8981 */ /* 0x0006a2000c1e1100 */
[----:B------:R-:W-:Y:S01]  /*28f60*/  PRMT R30, RZ, 0x7610, R30 ;  /* 0x00007610ff1e7816 */ /* 0x000fe2000000001e */
[----:B---3--:R-:W-:-:S02]  /*28f70*/  @!P0 IMAD.MOV.U32 R32, RZ, RZ, R7 ;  /* 0x000000ffff208224 */ /* 0x008fc400078e0007 */
[----:B------:R-:W3:Y:S01]  /*28f80*/  LDL R7, [R1+0x508] ;  /* 0x0005080001077983 */ /* 0x000ee20000100800 */
[----:B------:R-:W-:-:S05]  /*28f90*/  @!P0 IMAD.MOV.U32 R33, RZ, RZ, R39 ;  /* 0x000000ffff218224 */ /* 0x000fca00078e0027 */
[----:B------:R-:W3:Y:S04]  /*28fa0*/  @!P0 LDG.E.U8 R30, desc[UR14][R32.64] ;  /* 0x0000000e201e8981 */ /* 0x000ee8000c1e1100 */
[----:B------:R0:W3:Y:S02]  /*28fb0*/  @!P0 LDG.E.U8 R31, desc[UR14][R34.64] ;  /* 0x0000000e221f8981 */ /* 0x0000e4000c1e1100 */
[----:B0-----:R-:W-:Y:S02]  /*28fc0*/  @!P0 IMAD.MOV.U32 R35, RZ, RZ, R37 ;  /* 0x000000ffff238224 */ /* 0x001fe400078e0025 */
[----:B------:R-:W-:Y:S02]  /*28fd0*/  @!P0 IMAD.MOV.U32 R34, RZ, RZ, R5 ;  /* 0x000000ffff228224 */ /* 0x000fe400078e0005 */
[----:B------:R-:W3:Y:S01]  /*28fe0*/  LDL R5, [R1+0x548] ;  /* 0x0005480001057983 */ /* 0x000ee20000100800 */
[----:B------:R-:W-:Y:S01]  /*28ff0*/  PRMT R33, RZ, 0x7610, R33 ;  /* 0x00007610ff217816 */ /* 0x000fe20000000021 */
[----:B----4-:R-:W-:-:S02]  /*29000*/  @!P0 IMAD.MOV.U32 R37, RZ, RZ, R36 ;  /* 0x000000ffff258224 */ /* 0x010fc400078e0024 */
[----:B------:R-:W-:Y:S02]  /*29010*/  @!P0 IMAD.MOV.U32 R36, RZ, RZ, R6 ;  /* 0x000000ffff248224 */ /* 0x000fe400078e0006 */
[----:B------:R-:W4:Y:S04]  /*29020*/  LDL R6, [R1+0x588] ;  /* 0x0005880001067983 */ /* 0x000f280000100800 */
[----:B------:R0:W4:Y:S02]  /*29030*/  @!P0 LDG.E.U8 R33, desc[UR14][R36.64] ;  /* 0x0000000e24218981 */ /* 0x000124000c1e1100 */
[----:B0-----:R-:W-:Y:S02]  /*29040*/  @!P0 IMAD.MOV.U32 R36, RZ, RZ, R0 ;  /* 0x000000ffff248224 */ /* 0x001fe400078e0000 */
[----:B------:R-:W4:Y:S01]  /*29050*/  LDL R0, [R1+0x5c8] ;  /* 0x0005c80001007983 */ /* 0x000f220000100800 */
[----:B--2---:R-:W-:-:S03]  /*29060*/  @!P0 IMAD.MOV.U32 R39, RZ, RZ, R4 ;  /* 0x000000ffff278224 */ /* 0x004fc600078e0004 */
[----:B------:R-:W2:Y:S01]  /*29070*/  LDL R4, [R1+0x5c4] ;  /* 0x0005c40001047983 */ /* 0x000ea20000100800 */
[----:B------:R-:W-:Y:S01]  /*29080*/  PRMT R32, RZ, 0x7610, R32 ;  /* 0x00007610ff207816 */ /* 0x000fe20000000020 */
[----:B------:R-:W-:Y:S02]  /*29090*/  @!P0 IMAD.MOV.U32 R37, RZ, RZ, R38 ;  /* 0x000000ffff258224 */ /* 0x000fe400078e0026 */
[----:B------:R-:W-:Y:S02]  /*290a0*/  @!P0 IMAD.MOV.U32 R38, RZ, RZ, R2 ;  /* 0x000000ffff268224 */ /* 0x000fe400078e0002 */
[----:B------:R-:W2:Y:S04]  /*290b0*/  LDL R2, [R1+0x608] ;  /* 0x0006080001027983 */ /* 0x000ea80000100800 */
[----:B------:R0:W2:Y:S02]  /*290c0*/  @!P0 LDG.E.U8 R32, desc[UR14][R34.64] ;  /* 0x0000000e22208981 */ /* 0x0000a4000c1e1100 */
[----:B0-----:R-:W-:-:S02]  /*290d0*/  PRMT R35, RZ, 0x7610, R35 ;  /* 0x00007610ff237816 */ /* 0x001fc40000000023 */
[----:B------:R-:W-:-:S04]  /*290e0*/  PRMT R34, RZ, 0x7610, R34 ;  /* 0x00007610ff227816 */ /* 0x000fc80000000022 */
[----:B------:R0:W2:Y:S04]  /*290f0*/  @!P0 LDG.E.U8 R35, desc[UR14][R38.64] ;  /* 0x0000000e26238981 */ /* 0x0000a8000c1e1100 */
[----:B------:R1:W2:Y:S01]  /*29100*/  @!P0 LDG.E.U8 R34, desc[UR14][R36.64] ;  /* 0x0000000e24228981 */ /* 0x0002a2000c1e1100 */
[----:B0-----:R-:W-:-:S03]  /*29110*/  @!P0 IMAD.MOV.U32 R39, RZ, RZ, R44 ;  /* 0x000000ffff278224 */ /* 0x001fc600078e002c */
[----:B------:R-:W2:Y:S01]  /*29120*/  LDL R44, [R1+0x604] ;  /* 0x00060400012c7983 */ /* 0x000ea20000100800 */
[----:B------:R-:W-:Y:S01]  /*29130*/  @!P0 IMAD.MOV.U32 R38, RZ, RZ, R41 ;  /* 0x000000ffff268224 */ /* 0x000fe200078e0029 */
[----:B-1----:R-:W-:Y:S01]  /*29140*/  PRMT R37, RZ, 0x7610, R37 ;  /* 0x00007610ff257816 */ /* 0x002fe20000000025 */
[----:B------:R-:W-:Y:S02]  /*29150*/  @!P0 IMAD.MOV.U32 R41, RZ, RZ, R40 ;  /* 0x000000ffff298224 */ /* 0x000fe400078e0028 */
[----:B---3--:R-:W-:Y:S02]  /*29160*/  @!P0 IMAD.MOV.U32 R40, RZ, RZ, R7 ;  /* 0x000000ffff288224 */ /* 0x008fe400078e0007 */
[----:B------:R-:W3:Y:S04]  /*29170*/  LDL R7, [R1+0x648] ;  /* 0x0006480001077983 */ /* 0x000ee80000100800 */
[----:B------:R0:W3:Y:S01]  /*29180*/  @!P0 LDG.E.U8 R37, desc[UR14][R40.64] ;  /* 0x0000000e28258981 */ /* 0x0000e2000c1e1100 */
[----:B------:R-:W-:-:S06]  /*29190*/  PRMT R36, RZ, 0x7610, R36 ;  /* 0x00007610ff247816 */ /* 0x000fcc0000000024 */
[----:B------:R1:W3:Y:S01]  /*291a0*/  @!P0 LDG.E.U8 R36, desc[UR14][R38.64] ;  /* 0x0000000e26248981 */ /* 0x0002e2000c1e1100 */
[----:B0-----:R-:W-:Y:S02]  /*291b0*/  @!P0 IMAD.MOV.U32 R41, RZ, RZ, R43 ;  /* 0x000000ffff298224 */ /* 0x001fe400078e002b */
[----:B------:R-:W-:Y:S01]  /*291c0*/  @!P0 IMAD.MOV.U32 R43, RZ, RZ, R42 ;  /* 0x000000ffff2b8224 */ /* 0x000fe200078e002a */
[----:B-1----:R-:W-:Y:S01]  /*291d0*/  PRMT R39, RZ, 0x7610, R39 ;  /* 0x00007610ff277816 */ /* 0x002fe20000000027 */
[----:B------:R-:W-:Y:S02]  /*291e0*/  @!P0 IMAD.MOV.U32 R40, RZ, RZ, R5 ;  /* 0x000000ffff288224 */ /* 0x000fe400078e0005 */
[----:B------:R-:W3:Y:S01]  /*291f0*/  LDL R5, [R1+0x680] ;  /* 0x0006800001057983 */ /* 0x000ee20000100800 */
[----:B----4-:R-:W-:-:S03]  /*29200*/  @!P0 IMAD.MOV.U32 R42, RZ, RZ, R6 ;  /* 0x000000ffff2a8224 */ /* 0x010fc600078e0006 */
[----:B------:R-:W4:Y:S04]  /*29210*/  LDL R6, [R1+0x4d0] ;  /* 0x0004d00001067983 */ /* 0x000f280000100800 */
[----:B------:R0:W4:Y:S02]  /*29220*/  @!P0 LDG.E.U8 R39, desc[UR14][R42.64] ;  /* 0x0000000e2a278981 */ /* 0x000124000c1e1100 */
[----:B0-----:R-:W-:Y:S02]  /*29230*/  @!P0 IMAD.MOV.U32 R42, RZ, RZ, R0 ;  /* 0x000000ffff2a8224 */ /* 0x001fe400078e0000 */
[----:B------:R-:W4:Y:S01]  /*29240*/  LDL R0, [R1+0x510] ;  /* 0x0005100001007983 */ /* 0x000f220000100800 */
[----:B--2---:R-:W-:-:S03]  /*29250*/  @!P0 IMAD.MOV.U32 R43, RZ, RZ, R4 ;  /* 0x000000ffff2b8224 */ /* 0x004fc600078e0004 */
[----:B------:R-:W2:Y:S01]  /*29260*/  LDL R4, [R1+0x50c] ;  /* 0x00050c0001047983 */ /* 0x000ea20000100800 */
[----:B------:R-:W-:-:S06]  /*29270*/  PRMT R38, RZ, 0x7610, R38 ;  /* 0x00007610ff267816 */ /* 0x000fcc0000000026 */
[----:B------:R0:W2:Y:S02]  /*29280*/  @!P0 LDG.E.U8 R38, desc[UR14][R40.64] ;  /* 0x0000000e28268981 */ /* 0x0000a4000c1e1100 */
[----:B0-----:R-:W-:Y:S02]  /*29290*/  PRMT R41, RZ, 0x7610, R41 ;  /* 0x00007610ff297816 */ /* 0x001fe40000000029 */
[----:B------:R-:W-:-:S06]  /*292a0*/  PRMT R40, RZ, 0x7610, R40 ;  /* 0x00007610ff287816 */ /* 0x000fcc0000000028 */
[----:B------:R0:W2:Y:S01]  /*292b0*/  @!P0 LDG.E.U8 R40, desc[UR14][R42.64] ;  /* 0x0000000e2a288981 */ /* 0x0000a2000c1e1100 */
[----:B------:R-:W-:Y:S02]  /*292c0*/  @!P0 IMAD.MOV.U32 R45, RZ, RZ, R44 ;  /* 0x000000ffff2d8224 */ /* 0x000fe400078e002c */
[----:B------:R-:W-:Y:S02]  /*292d0*/  @!P0 IMAD.MOV.U32 R44, RZ, RZ, R2 ;  /* 0x000000ffff2c8224 */ /* 0x000fe400078e0002 */
[----:B------:R-:W2:Y:S01]  /*292e0*/  LDL R2, [R1+0x550] ;  /* 0x0005500001027983 */ /* 0x000ea20000100800 */
[----:B0-----:R-:W-:-:S03]  /*292f0*/  PRMT R43, RZ, 0x7610, R43 ;  /* 0x00007610ff2b7816 */ /* 0x001fc6000000002b */
[----:B------:R0:W2:Y:S01]  /*29300*/  @!P0 LDG.E.U8 R41, desc[UR14][R44.64] ;  /* 0x0000000e2c298981 */ /* 0x0000a2000c1e1100 */
[----:B------:R-:W-:Y:S01]  /*29310*/  PRMT R42, RZ, 0x7610, R42 ;  /* 0x00007610ff2a7816 */ /* 0x000fe2000000002a */
[----:B0-----:R-:W-:Y:S02]  /*29320*/  @!P0 IMAD.MOV.U32 R45, RZ, RZ, R47 ;  /* 0x000000ffff2d8224 */ /* 0x001fe400078e002f */
[----:B------:R-:W-:Y:S02]  /*29330*/  @!P0 IMAD.MOV.U32 R47, RZ, RZ, R46 ;  /* 0x000000ffff2f8224 */ /* 0x000fe400078e002e */
[----:B---3--:R-:W-:Y:S02]  /*29340*/  @!P0 IMAD.MOV.U32 R44, RZ, RZ, R7 ;  /* 0x000000ffff2c8224 */ /* 0x008fe400078e0007 */
[----:B------:R-:W3:Y:S04]  /*29350*/  LDL R7, [R1+0x590] ;  /* 0x0005900001077983 */ /* 0x000ee80000100800 */
[----:B------:R0:W3:Y:S02]  /*29360*/  @!P0 LDG.E.U8 R42, desc[UR14][R44.64] ;  /* 0x0000000e2c2a8981 */ /* 0x0000e4000c1e1100 */
[----:B0-----:R-:W-:Y:S01]  /*29370*/  PRMT R44, RZ, 0x7610, R44 ;  /* 0x00007610ff2c7816 */ /* 0x001fe2000000002c */
[----:B------:R-:W-:-:S02]  /*29380*/  @!P0 IMAD.MOV.U32 R46, RZ, RZ, R5 ;  /* 0x000000ffff2e8224 */ /* 0x000fc400078e0005 */
        /* <DEDUP_REMOVED lines=13> */
[----:B0-----:R-:W-:Y:S02]  /*29460*/  @!P0 IMAD.MOV.U32 R47, RZ, RZ, R76 ;  /* 0x000000ffff2f8224 */ /* 0x001fe400078e004c */
[----:B------:R-:W2:Y:S01]  /*29470*/  LDL R76, [R1+0x404] ;  /* 0x00040400014c7983 */ /* 0x000ea20000100800 */
[----:B------:R-:W-:-:S03]  /*29480*/  @!P0 IMAD.MOV.U32 R46, RZ, RZ, R2 ;  /* 0x000000ffff2e8224 */ /* 0x000fc600078e0002 */
[----:B------:R-:W2:Y:S04]  /*29490*/  LDL R2, [R1+0x684] ;  /* 0x0006840001027983 */ /* 0x000ea80000100800 */
[----:B------:R0:W2:Y:S02]  /*294a0*/  @!P0 LDG.E.U8 R49, desc[UR14][R46.64] ;  /* 0x0000000e2e318981 */ /* 0x0000a4000c1e1100 */
[----:B0-----:R-:W-:Y:S02]  /*294b0*/  @!P0 IMAD.MOV.U32 R47, RZ, RZ, R75 ;  /* 0x000000ffff2f8224 */ /* 0x001fe400078e004b */
[----:B------:R-:W2:Y:S01]  /*294c0*/  LDL R75, [R1+0x4d4] ;  /* 0x0004d400014b7983 */ /* 0x000ea20000100800 */
[----:B---3--:R-:W-:-:S03]  /*294d0*/  @!P0 IMAD.MOV.U32 R46, RZ, RZ, R7 ;  /* 0x000000ffff2e8224 */ /* 0x008fc600078e0007 */
[----:B------:R-:W3:Y:S04]  /*294e0*/  LDL R7, [R1+0x4d8] ;  /* 0x0004d80001077983 */ /* 0x000ee80000100800 */
[----:B------:R0:W3:Y:S02]  /*294f0*/  @!P0 LDG.E.U8 R51, desc[UR14][R46.64] ;  /* 0x0000000e2e338981 */ /* 0x0000e4000c1e1100 */
[----:B0-----:R-:W-:Y:S02]  /*29500*/  @!P0 IMAD.MOV.U32 R46, RZ, RZ, R5 ;  /* 0x000000ffff2e8224 */ /* 0x001fe400078e0005 */
[----:B------:R-:W3:Y:S01]  /*29510*/  LDL R5, [R1+0x518] ;  /* 0x0005180001057983 */ /* 0x000ee20000100800 */
[----:B----4-:R-:W-:-:S03]  /*29520*/  @!P0 IMAD.MOV.U32 R47, RZ, RZ, R6 ;  /* 0x000000ffff2f8224 */ /* 0x010fc600078e0006 */
[----:B------:R-:W4:Y:S04]  /*29530*/  LDL R6, [R1+0x514] ;  /* 0x0005140001067983 */ /* 0x000f280000100800 */
[----:B------:R0:W4:Y:S02]  /*29540*/  @!P0 LDG.E.U8 R53, desc[UR14][R46.64] ;  /* 0x0000000e2e358981 */ /* 0x000124000c1e1100 */
[----:B0-----:R-:W-:Y:S02]  /*29550*/  @!P0 IMAD.MOV.U32 R46, RZ, RZ, R77 ;  /* 0x000000ffff2e8224 */ /* 0x001fe400078e004d */
[----:B------:R-:W-:Y:S01]  /*29560*/  @!P0 IMAD.MOV.U32 R47, RZ, RZ, R78 ;  /* 0x000000ffff2f8224 */ /* 0x000fe200078e004e */
[----:B------:R-:W4:Y:S04]  /*29570*/  LDL R77, [R1+0x618] ;  /* 0x00061800014d7983 */ /* 0x000f280000100800 */
[----:B------:R0:W4:Y:S04]  /*29580*/  @!P0 LDG.E.U8 R55, desc[UR14][R46.64] ;  /* 0x0000000e2e378981 */ /* 0x000128000c1e1100 */
[----:B------:R-:W4:Y:S01]  /*29590*/  LDL R78, [R1+0x614] ;  /* 0x00061400014e7983 */ /* 0x000f220000100800 */
[----:B0-----:R-:W-:-:S03]  /*295a0*/  @!P0 IMAD.MOV.U32 R46, RZ, RZ, R0 ;  /* 0x000000ffff2e8224 */ /* 0x001fc600078e0000 */
[----:B------:R-:W4:Y:S01]  /*295b0*/  LDL R0, [R1+0x558] ;  /* 0x0005580001007983 */ /* 0x000f220000100800 */
[----:B--2---:R-:W-:-:S03]  /*295c0*/  @!P0 IMAD.MOV.U32 R47, RZ, RZ, R4 ;  /* 0x000000ffff2f8224 */ /* 0x004fc600078e0004 */
[----:B------:R-:W2:Y:S04]  /*295d0*/  LDL R4, [R1+0x554] ;  /* 0x0005540001047983 */ /* 0x000ea80000100800 */
        /* <DEDUP_REMOVED lines=17> */
[----:B------:R-:W4:Y:S01]  /*296f0*/  LDL R0, [R1+0x520] ;  /* 0x0005200001007983 */ /* 0x000f220000100800 */
[----:B--2---:R-:W-:-:S03]  /*29700*/  @!P0 IMAD.MOV.U32 R47, RZ, RZ, R4 ;  /* 0x000000ffff2f8224 */ /* 0x004fc600078e0004 */
[----:B------:R-:W2:Y:S04]  /*29710*/  LDL R4, [R1+0x4e0] ;  /* 0x0004e00001047983 */ /* 0x000ea80000100800 */
[----:B------:R0:W2:Y:S02]  /*29720*/  @!P0 LDG.E.U8 R60, desc[UR14][R46.64] ;  /* 0x0000000e2e3c8981 */ /* 0x0000a4000c1e1100 */
[----:B0-----:R-:W-:Y:S02]  /*29730*/  @!P0 IMAD.MOV.U32 R47, RZ, RZ, R81 ;  /* 0x000000ffff2f8224 */ /* 0x001fe400078e0051 */
[----:B------:R-:W-:Y:S02]  /*29740*/  @!P0 IMAD.MOV.U32 R46, RZ, RZ, R2 ;  /* 0x000000ffff2e8224 */ /* 0x000fe400078e0002 */
[----:B------:R-:W2:Y:S04]  /*29750*/  LDL R2, [R1+0x51c] ;  /* 0x00051c0001027983 */ /* 0x000ea80000100800 */
[----:B------:R0:W2:Y:S02]  /*29760*/  @!P0 LDG.E.U8 R61, desc[UR14][R46.64] ;  /* 0x0000000e2e3d8981 */ /* 0x0000a4000c1e1100 */
[----:B0-----:R-:W-:-:S02]  /*29770*/  @!P0 IMAD.MOV.U32 R46, RZ, RZ, R79 ;  /* 0x000000ffff2e8224 */ /* 0x001fc400078e004f */
[----:B------:R-:W-:Y:S01]  /*29780*/  @!P0 IMAD.MOV.U32 R47, RZ, RZ, R80 ;  /* 0x000000ffff2f8224 */ /* 0x000fe200078e0050 */
[----:B------:R-:W2:Y:S04]  /*29790*/  LDL R79, [R1+0x65c] ;  /* 0x00065c00014f7983 */ /* 0x000ea80000100800 */
[----:B------:R0:W2:Y:S04]  /*297a0*/  @!P0 LDG.E.U8 R62, desc[UR14][R46.64] ;  /* 0x0000000e2e3e8981 */ /* 0x0000a8000c1e1100 */
[----:B------:R-:W2:Y:S01]  /*297b0*/  LDL R80, [R1+0x620] ;  /* 0x0006200001507983 */ /* 0x000ea20000100800 */
[----:B0-----:R-:W-:-:S02]  /*297c0*/  @!P0 IMAD.MOV.U32 R46, RZ, RZ, R77 ;  /* 0x000000ffff2e8224 */ /* 0x001fc400078e004d */
[----:B------:R-:W-:Y:S01]  /*297d0*/  @!P0 IMAD.MOV.U32 R47, RZ, RZ, R78 ;  /* 0x000000ffff2f8224 */ /* 0x000fe200078e004e */
[----:B------:R-:W2:Y:S04]  /*297e0*/  LDL R77, [R1+0x660] ;  /* 0x00066000014d7983 */ /* 0x000ea80000100800 */
[----:B------:R0:W2:Y:S02]  /*297f0*/  @!P0 LDG.E.U8 R63, desc[UR14][R46.64] ;  /* 0x0000000e2e3f8981 */ /* 0x0000a4000c1e1100 */
[----:B0-----:R-:W-:Y:S02]  /*29800*/  @!P0 IMAD.MOV.U32 R46, RZ, RZ, R75 ;  /* 0x000000ffff2e8224 */ /* 0x001fe400078e004b */
[----:B------:R-:W-:Y:S01]  /*29810*/  @!P0 IMAD.MOV.U32 R47, RZ, RZ, R76 ;  /* 0x000000ffff2f8224 */ /* 0x000fe200078e004c */
[----:B------:R-:W2:Y:S04]  /*29820*/  LDL R75, [R1+0x40c] ;  /* 0x00040c00014b7983 */ /* 0x000ea80000100800 */
[----:B------:R3:W2:Y:S04]  /*29830*/  @!P0 LDG.E.U8 R64, desc[UR14][R46.64] ;  /* 0x0000000e2e408981 */ /* 0x0006a8000c1e1100 */
[----:B------:R-:W2:Y:S01]  /*29840*/  LDL R76, [R1+0x3fc] ;  /* 0x0003fc00014c7983 */ /* 0x000ea20000100800 */
[----:B---3--:R-:W-:-:S02]  /*29850*/  @!P0 IMAD.MOV.U32 R47, RZ, RZ, R7 ;  /* 0x000000ffff2f8224 */ /* 0x008fc400078e0007 */
[----:B----4-:R-:W-:-:S05]  /*29860*/  @!P0 IMAD.MOV.U32 R46, RZ, RZ, R6 ;  /* 0x000000ffff2e8224 */ /* 0x010fca00078e0006 */
[----:B------:R0:W3:Y:S02]  /*29870*/  @!P0 LDG.E.U8 R65, desc[UR14][R46.64] ;  /* 0x0000000e2e418981 */ /* 0x0000e4000c1e1100 */
[----:B0-----:R-:W-:Y:S02]  /*29880*/  @!P0 IMAD.MOV.U32 R47, RZ, RZ, R5 ;  /* 0x000000ffff2f8224 */ /* 0x001fe400078e0005 */
[----:B--2---:R-:W-:Y:S02]  /*29890*/  @!P0 IMAD.MOV.U32 R46, RZ, RZ, R4 ;  /* 0x000000ffff2e8224 */ /* 0x004fe400078e0004 */
[----:B------:R-:W2:Y:S04]  /*298a0*/  LDL R4, [R1+0x5e0] ;  /* 0x0005e00001047983 */ /* 0x000ea80000100800 */
[----:B------:R0:W4:Y:S02]  /*298b0*/  @!P0 LDG.E.U8 R66, desc[UR14][R46.64] ;  /* 0x0000000e2e428981 */ /* 0x000124000c1e1100 */
[----:B0-----:R-:W-:-:S02]  /*298c0*/  @!P0 IMAD.MOV.U32 R46, RZ, RZ, R0 ;  /* 0x000000ffff2e8224 */ /* 0x001fc400078e0000 */
[----:B------:R-:W2:Y:S04]  /*298d0*/  LDL R0, [R1+0x5a0] ;  /* 0x0005a00001007983 */ /* 0x000ea80000100800 */
[----:B------:R-:W3:Y:S04]  /*298e0*/  LDL.LU R81, [R1+0x2b4] ;  /* 0x0002b40001517983 */ /* 0x000ee80000300800 */
[----:B------:R-:W3:Y:S04]  /*298f0*/  LDL.LU R78, [R1+0x2b0] ;  /* 0x0002b000014e7983 */ /* 0x000ee80000300800 */
[----:B------:R-:W3:Y:S04]  /*29900*/  LDL.LU R82, [R1+0x2a4] ;  /* 0x0002a40001527983 */ /* 0x000ee80000300800 */
[----:B------:R-:W3:Y:S04]  /*29910*/  LDL.LU R84, [R1+0x2a0] ;  /* 0x0002a00001547983 */ /* 0x000ee80000300800 */
[----:B------:R-:W3:Y:S04]  /*29920*/  LDL.LU R88, [R1+0x294] ;  /* 0x0002940001587983 */ /* 0x000ee80000300800 */
[----:B------:R-:W3:Y:S01]  /*29930*/  LDL.LU R92, [R1+0x290] ;  /* 0x00029000015c7983 */ /* 0x000ee20000300800 */
[----:B------:R-:W-:Y:S01]  /*29940*/  PRMT R67, RZ, 0x7610, R67 ;  /* 0x00007610ff437816 */ /* 0x000fe20000000043 */
[----:B------:R-:W-:Y:S01]  /*29950*/  @!P0 IMAD.MOV.U32 R47, RZ, RZ, R2 ;  /* 0x000000ffff2f8224 */ /* 0x000fe200078e0002 */
[----:B------:R-:W-:Y:S01]  /*29960*/  PRMT R68, RZ, 0x7610, R68 ;  /* 0x00007610ff447816 */ /* 0x000fe20000000044 */
[----:B------:R-:W3:Y:S04]  /*29970*/  LDL.LU R5, [R1+0x284] ;  /* 0x0002840001057983 */ /* 0x000ee80000300800 */
[----:B------:R0:W3:Y:S01]  /*29980*/  @!P0 LDG.E.U8 R67, desc[UR14][R46.64] ;  /* 0x0000000e2e438981 */ /* 0x0000e2000c1e1100 */
[----:B------:R-:W-:-:S02]  /*29990*/  PRMT R69, RZ, 0x7610, R69 ;  /* 0x00007610ff457816 */ /* 0x000fc40000000045 */
[----:B------:R-:W-:Y:S01]  /*299a0*/  PRMT R70, RZ, 0x7610, R70 ;  /* 0x00007610ff467816 */ /* 0x000fe20000000046 */
[----:B------:R-:W3:Y:S01]  /*299b0*/  LDL.LU R6, [R1+0x27c] ;  /* 0x00027c0001067983 */ /* 0x000ee20000300800 */
[----:B------:R-:W-:-:S03]  /*299c0*/  PRMT R71, RZ, 0x7610, R71 ;  /* 0x00007610ff477816 */ /* 0x000fc60000000047 */
[----:B------:R1:W-:Y:S01]  /*299d0*/  STS.U8 [R74+UR6+0x8f00], R83 ;  /* 0x008f00534a007988 */ /* 0x0003e20008000006 */
[----:B0-----:R-:W-:Y:S02]  /*299e0*/  @!P0 IMAD.MOV.U32 R46, RZ, RZ, R89 ;  /* 0x000000ffff2e8224 */ /* 0x001fe400078e0059 */
[----:B------:R-:W-:Y:S01]  /*299f0*/  @!P0 IMAD.MOV.U32 R47, RZ, RZ, R90 ;  /* 0x000000ffff2f8224 */ /* 0x000fe200078e005a */
[----:B------:R-:W3:Y:S04]  /*29a00*/  LDL.LU R7, [R1+0x23c] ;  /* 0x00023c0001077983 */ /* 0x000ee80000300800 */
[----:B------:R0:W3:Y:S04]  /*29a10*/  @!P0 LDG.E.U8 R68, desc[UR14][R46.64] ;  /* 0x0000000e2e448981 */ /* 0x0000e8000c1e1100 */
[----:B------:R0:W-:Y:S04]  /*29a20*/  STS.U8 [R74+UR6+0xcf00], R91 ;  /* 0x00cf005b4a007988 */ /* 0x0001e80008000006 */
[----:B-1----:R-:W4:Y:S01]  /*29a30*/  LDL.LU R83, [R1+0x234] ;  /* 0x0002340001537983 */ /* 0x002f220000300800 */
[----:B0-----:R-:W-:-:S03]  /*29a40*/  @!P0 IMAD.MOV.U32 R47, RZ, RZ, R87 ;  /* 0x000000ffff2f8224 */ /* 0x001fc600078e0057 */
[----:B------:R-:W4:Y:S04]  /*29a50*/  LDL.LU R91, [R1+0x1f4] ;  /* 0x0001f400015b7983 */ /* 0x000f280000300800 */
[----:B------:R-:W4:Y:S01]  /*29a60*/  LDL.LU R2, [R1+0x1ec] ;  /* 0x0001ec0001027983 */ /* 0x000f220000300800 */
[----:B------:R-:W-:Y:S02]  /*29a70*/  PRMT R72, RZ, 0x7610, R72 ;  /* 0x00007610ff487816 */ /* 0x000fe40000000048 */
[----:B------:R-:W-:Y:S01]  /*29a80*/  PRMT R73, RZ, 0x7610, R73 ;  /* 0x00007610ff497816 */ /* 0x000fe20000000049 */
[----:B--2---:R-:W-:Y:S02]  /*29a90*/  @!P0 IMAD.MOV.U32 R46, RZ, RZ, R0 ;  /* 0x000000ffff2e8224 */ /* 0x004fe400078e0000 */
[----:B------:R-:W2:Y:S04]  /*29aa0*/  LDL.LU R0, [R1+0x1b0] ;  /* 0x0001b00001007983 */ /* 0x000ea80000300800 */
[----:B------:R0:W2:Y:S02]  /*29ab0*/  @!P0 LDG.E.U8 R69, desc[UR14][R46.64] ;  /* 0x0000000e2e458981 */ /* 0x0000a4000c1e1100 */
[----:B0-----:R-:W-:-:S02]  /*29ac0*/  @!P0 IMAD.MOV.U32 R46, RZ, RZ, R4 ;  /* 0x000000ffff2e8224 */ /* 0x001fc400078e0004 */
[----:B------:R-:W-:Y:S01]  /*29ad0*/  @!P0 IMAD.MOV.U32 R47, RZ, RZ, R86 ;  /* 0x000000ffff2f8224 */ /* 0x000fe200078e0056 */
[----:B------:R-:W2:Y:S04]  /*29ae0*/  LDL.LU R4, [R1+0x1a4] ;  /* 0x0001a40001047983 */ /* 0x000ea80000300800 */
[----:B------:R0:W2:Y:S02]  /*29af0*/  @!P0 LDG.E.U8 R70, desc[UR14][R46.64] ;  /* 0x0000000e2e468981 */ /* 0x0000a4000c1e1100 */
[----:B0-----:R-:W-:Y:S02]  /*29b00*/  @!P0 IMAD.MOV.U32 R46, RZ, RZ, R80 ;  /* 0x000000ffff2e8224 */ /* 0x001fe400078e0050 */
[----:B------:R-:W-:-:S05]  /*29b10*/  @!P0 IMAD.MOV.U32 R47, RZ, RZ, R85 ;  /* 0x000000ffff2f8224 */ /* 0x000fca00078e0055 */
[----:B------:R0:W2:Y:S02]  /*29b20*/  @!P0 LDG.E.U8 R71, desc[UR14][R46.64] ;  /* 0x0000000e2e478981 */ /* 0x0000a4000c1e1100 */
[----:B0-----:R-:W-:Y:S02]  /*29b30*/  @!P0 IMAD.MOV.U32 R46, RZ, RZ, R77 ;  /* 0x000000ffff2e8224 */ /* 0x001fe400078e004d */
[----:B------:R-:W-:Y:S01]  /*29b40*/  @!P0 IMAD.MOV.U32 R47, RZ, RZ, R79 ;  /* 0x000000ffff2f8224 */ /* 0x000fe200078e004f */
[----:B---3--:R0:W-:Y:S04]  /*29b50*/  STS.U8 [R74+UR6+0x9300], R81 ;  /* 0x009300514a007988 */ /* 0x0081e80008000006 */
[----:B------:R1:W3:Y:S04]  /*29b60*/  @!P0 LDG.E.U8 R72, desc[UR14][R46.64] ;  /* 0x0000000e2e488981 */ /* 0x0002e8000c1e1100 */
[----:B------:R-:W-:Y:S01]  /*29b70*/  STS.U8 [R74+UR6+0xd300], R78 ;  /* 0x00d3004e4a007988 */ /* 0x000fe20008000006 */
[----:B-1----:R-:W-:-:S02]  /*29b80*/  @!P0 IMAD.MOV.U32 R46, RZ, RZ, R75 ;  /* 0x000000ffff2e8224 */ /* 0x002fc400078e004b */
[----:B------:R-:W-:Y:S01]  /*29b90*/  @!P0 IMAD.MOV.U32 R47, RZ, RZ, R76 ;  /* 0x000000ffff2f8224 */ /* 0x000fe200078e004c */
[----:B------:R-:W3:Y:S04]  /*29ba0*/  LDL.LU R75, [R1+0x154] ;  /* 0x00015400014b7983 */ /* 0x000ee80000300800 */
[----:B------:R-:W3:Y:S04]  /*29bb0*/  LDL.LU R80, [R1+0x110] ;  /* 0x0001100001507983 */ /* 0x000ee80000300800 */
[----:B------:R-:W3:Y:S04]  /*29bc0*/  LDL.LU R77, [R1+0x84] ;  /* 0x00008400014d7983 */ /* 0x000ee80000300800 */
[----:B------:R1:W-:Y:S04]  /*29bd0*/  STS.U8 [R74+UR6+0x9700], R82 ;  /* 0x009700524a007988 */ /* 0x0003e80008000006 */
[----:B------:R-:W3:Y:S04]  /*29be0*/  LDL.LU R79, [R1+0x60] ;  /* 0x00006000014f7983 */ /* 0x000ee80000300800 */
[----:B------:R1:W3:Y:S04]  /*29bf0*/  @!P0 LDG.E.U8 R73, desc[UR14][R46.64] ;  /* 0x0000000e2e498981 */ /* 0x0002e8000c1e1100 */
[----:B------:R-:W-:Y:S04]  /*29c00*/  STS.U8 [R74+UR6+0xd700], R84 ;  /* 0x00d700544a007988 */ /* 0x000fe80008000006 */
[----:B0-----:R-:W3:Y:S04]  /*29c10*/  LDL.LU R81, [R1+0x5c] ;  /* 0x00005c0001517983 */ /* 0x001ee80000300800 */
[----:B------:R-:W-:Y:S04]  /*29c20*/  STS.U8 [R74+UR6+0x9b00], R88 ;  /* 0x009b00584a007988 */ /* 0x000fe80008000006 */
[----:B------:R-:W3:Y:S04]  /*29c30*/  LDL.LU R46, [R1+0x30] ;  /* 0x00003000012e7983 */ /* 0x000ee80000300800 */
[----:B------:R0:W-:Y:S04]  /*29c40*/  STS.U8 [R74+UR6+0xdb00], R92 ;  /* 0x00db005c4a007988 */ /* 0x0001e80008000006 */
[----:B-1----:R-:W3:Y:S04]  /*29c50*/  LDL.LU R82, [R1+0x24] ;  /* 0x0000240001527983 */ /* 0x002ee80000300800 */
[----:B0-----:R-:W3:Y:S04]  /*29c60*/  LDL.LU R92, [R1+0x8] ;  /* 0x00000800015c7983 */ /* 0x001ee80000300800 */
[----:B------:R-:W3:Y:S04]  /*29c70*/  LDL.LU R84, [R1+0xccc] ;  /* 0x000ccc0001547983 */ /* 0x000ee80000300800 */
[----:B------:R0:W-:Y:S04]  /*29c80*/  STS.U8 [R74+UR6+0x9f00], R5 ;  /* 0x009f00054a007988 */ /* 0x0001e80008000006 */
[----:B------:R-:W3:Y:S04]  /*29c90*/  LDL.LU R88, [R1+0xcc8] ;  /* 0x000cc80001587983 */ /* 0x000ee80000300800 */
[----:B------:R1:W-:Y:S04]  /*29ca0*/  STS.U8 [R74+UR6+0xdf00], R6 ;  /* 0x00df00064a007988 */ /* 0x0003e80008000006 */
[----:B0-----:R-:W3:Y:S04]  /*29cb0*/  LDL.LU R5, [R1+0xcc0] ;  /* 0x000cc00001057983 */ /* 0x001ee80000300800 */
[----:B------:R0:W-:Y:S04]  /*29cc0*/  STS.U8 [R74+UR6+0xa300], R7 ;  /* 0x00a300074a007988 */ /* 0x0001e80008000006 */
[----:B-1----:R-:W3:Y:S04]  /*29cd0*/  LDL.LU R6, [R1+0xcbc] ;  /* 0x000cbc0001067983 */ /* 0x002ee80000300800 */
[----:B----4-:R1:W-:Y:S04]  /*29ce0*/  STS.U8 [R74+UR6+0xe300], R83 ;  /* 0x00e300534a007988 */ /* 0x0103e80008000006 */
[----:B0-----:R-:W4:Y:S04]  /*29cf0*/  LDL.LU R7, [R1+0x2f8] ;  /* 0x0002f80001077983 */ /* 0x001f280000300800 */
[----:B------:R0:W-:Y:S04]  /*29d00*/  STS.U8 [R74+UR6+0xa700], R91 ;  /* 0x00a7005b4a007988 */ /* 0x0001e80008000006 */
[----:B-1----:R-:W4:Y:S04]  /*29d10*/  LDL.LU R83, [R1+0x2f0] ;  /* 0x0002f00001537983 */ /* 0x002f280000300800 */
[----:B------:R1:W-:Y:S04]  /*29d20*/  STS.U8 [R74+UR6+0xe700], R2 ;  /* 0x00e700024a007988 */ /* 0x0003e80008000006 */
[----:B0-----:R-:W4:Y:S04]  /*29d30*/  LDL.LU R91, [R1+0x2bc] ;  /* 0x0002bc00015b7983 */ /* 0x001f280000300800 */
[----:B-1----:R-:W4:Y:S04]  /*29d40*/  LDL.LU R2, [R1+0x2b8] ;  /* 0x0002b80001027983 */ /* 0x002f280000300800 */
[----:B--2---:R0:W-:Y:S04]  /*29d50*/  STS.U8 [R74+UR6+0xab00], R0 ;  /* 0x00ab00004a007988 */ /* 0x0041e80008000006 */
[----:B0-----:R-:W2:Y:S04]  /*29d60*/  LDL.LU R0, [R1+0x2ac] ;  /* 0x0002ac0001007983 */ /* 0x001ea80000300800 */
[----:B------:R0:W-:Y:S04]  /*29d70*/  STS.U8 [R74+UR6+0xeb00], R4 ;  /* 0x00eb00044a007988 */ /* 0x0001e80008000006 */
[----:B------:R1:W-:Y:S04]  /*29d80*/  STS.U8 [R74+UR6+0xaf00], R3 ;  /* 0x00af00034a007988 */ /* 0x0003e80008000006 */
[----:B0-----:R-:W2:Y:S04]  /*29d90*/  LDL.LU R4, [R1+0x2a8] ;  /* 0x0002a80001047983 */ /* 0x001ea80000300800 */
[----:B-1----:R-:W2:Y:S04]  /*29da0*/  LDL.LU R3, [R1+0x29c] ;  /* 0x00029c0001037983 */ /* 0x002ea80000300800 */
        /* <DEDUP_REMOVED lines=9> */
[----:B---3--:R0:W-:Y:S04]  /*29e40*/  STS.U8 [R74+UR6+0xef00], R75 ;  /* 0x00ef004b4a007988 */ /* 0x0081e80008000006 */
[----:B------:R1:W-:Y:S04]  /*29e50*/  STS.U8 [R74+UR6+0xb300], R80 ;  /* 0x00b300504a007988 */ /* 0x0003e80008000006 */
[----:B------:R3:W-:Y:S04]  /*29e60*/  STS.U8 [R74+UR6+0xf300], R77 ;  /* 0x00f3004d4a007988 */ /* 0x0007e80008000006 */
[----:B0-----:R-:W2:Y:S04]  /*29e70*/  LDL.LU R75, [R1+0xd48] ;  /* 0x000d4800014b7983 */ /* 0x001ea80000300800 */
[----:B-1----:R-:W2:Y:S04]  /*29e80*/  LDL.LU R80, [R1+0xd44] ;  /* 0x000d440001507983 */ /* 0x002ea80000300800 */
[----:B------:R0:W-:Y:S04]  /*29e90*/  STS.U8 [R74+UR6+0xb700], R79 ;  /* 0x00b7004f4a007988 */ /* 0x0001e80008000006 */
[----:B---3--:R-:W3:Y:S04]  /*29ea0*/  LDL.LU R77, [R1+0xd40] ;  /* 0x000d4000014d7983 */ /* 0x008ee80000300800 */
[----:B------:R1:W-:Y:S04]  /*29eb0*/  STS.U8 [R74+UR6+0xf700], R81 ;  /* 0x00f700514a007988 */ /* 0x0003e80008000006 */
[----:B0-----:R-:W3:Y:S04]  /*29ec0*/  LDL.LU R79, [R1+0xd3c] ;  /* 0x000d3c00014f7983 */ /* 0x001ee80000300800 */
[----:B------:R-:W-:Y:S04]  /*29ed0*/  STS.U8 [R74+UR6+0xbb00], R46 ;  /* 0x00bb002e4a007988 */ /* 0x000fe80008000006 */
[----:B-1----:R-:W3:Y:S04]  /*29ee0*/  LDL.LU R81, [R1+0xd38] ;  /* 0x000d380001517983 */ /* 0x002ee80000300800 */
[----:B------:R0:W-:Y:S04]  /*29ef0*/  STS.U8 [R74+UR6+0xfb00], R82 ;  /* 0x00fb00524a007988 */ /* 0x0001e80008000006 */
[----:B------:R1:W-:Y:S04]  /*29f00*/  STS.U8 [R74+UR6+0xbf00], R92 ;  /* 0x00bf005c4a007988 */ /* 0x0003e80008000006 */
[----:B0-----:R-:W3:Y:S04]  /*29f10*/  LDL.LU R82, [R1+0xd34] ;  /* 0x000d340001527983 */ /* 0x001ee80000300800 */
[----:B-1----:R-:W3:Y:S01]  /*29f20*/  LDL.LU R92, [R1+0xd30] ;  /* 0x000d3000015c7983 */ /* 0x002ee20000300800 */
[----:B--2---:R-:W-:-:S03]  /*29f30*/  LOP3.LUT R46, R80, 0x70, RZ, 0x3c, !PT ;  /* 0x00000070502e7812 */ /* 0x004fc600078e3cff */
[----:B---3--:R0:W-:Y:S04]  /*29f40*/  STS.U8 [R74+UR6+0xff00], R92 ;  /* 0x00ff005c4a007988 */ /* 0x0081e80008000006 */
[----:B------:R1:W-:Y:S04]  /*29f50*/  STS.U8 [R46+UR6+0x8380], R84 ;  /* 0x008380542e007988 */ /* 0x0003e80008000006 */
[----:B------:R2:W-:Y:S04]  /*29f60*/  STS.U8 [R46+UR6+0xc380], R88 ;  /* 0x00c380582e007988 */ /* 0x0005e80008000006 */
[----:B0-----:R-:W3:Y:S04]  /*29f70*/  LDL.LU R92, [R1+0x298] ;  /* 0x00029800015c7983 */ /* 0x001ee80000300800 */
[----:B-1----:R-:W3:Y:S04]  /*29f80*/  LDL.LU R84, [R1+0xd2c] ;  /* 0x000d2c0001547983 */ /* 0x002ee80000300800 */
[----:B--2---:R-:W2:Y:S04]  /*29f90*/  LDL.LU R88, [R1+0xd28] ;  /* 0x000d280001587983 */ /* 0x004ea80000300800 */
[----:B------:R0:W-:Y:S04]  /*29fa0*/  STS.U8 [R46+UR6+0x8780], R5 ;  /* 0x008780052e007988 */ /* 0x0001e80008000006 */
[----:B------:R1:W-:Y:S04]  /*29fb0*/  STS.U8 [R46+UR6+0xc780], R6 ;  /* 0x00c780062e007988 */ /* 0x0003e80008000006 */
[----:B----4-:R4:W-:Y:S04]  /*29fc0*/  STS.U8 [R46+UR6+0x8b80], R7 ;  /* 0x008b80072e007988 */ /* 0x0109e80008000006 */
[----:B0-----:R-:W2:Y:S04]  /*29fd0*/  LDL.LU R5, [R1+0xd24] ;  /* 0x000d240001057983 */ /* 0x001ea80000300800 */
[----:B-1----:R-:W2:Y:S04]  /*29fe0*/  LDL.LU R6, [R1+0xd20] ;  /* 0x000d200001067983 */ /* 0x002ea80000300800 */
[----:B----4-:R-:W4:Y:S04]  /*29ff0*/  LDL.LU R7, [R1+0xd1c] ;  /* 0x000d1c0001077983 */ /* 0x010f280000300800 */
[----:B------:R0:W-:Y:S04]  /*2a000*/  STS.U8 [R46+UR6+0xcb80], R83 ;  /* 0x00cb80532e007988 */ /* 0x0001e80008000006 */
[----:B------:R1:W-:Y:S04]  /*2a010*/  STS.U8 [R46+UR6+0x8f80], R91 ;  /* 0x008f805b2e007988 */ /* 0x0003e80008000006 */
[----:B------:R1:W-:Y:S04]  /*2a020*/  STS.U8 [R46+UR6+0xcf80], R2 ;  /* 0x00cf80022e007988 */ /* 0x0003e80008000006 */
[----:B0-----:R-:W2:Y:S04]  /*2a030*/  LDL.LU R83, [R1+0xd18] ;  /* 0x000d180001537983 */ /* 0x001ea80000300800 */
[----:B-1----:R-:W2:Y:S04]  /*2a040*/  LDL.LU R91, [R1+0xd14] ;  /* 0x000d1400015b7983 */ /* 0x002ea80000300800 */
[----:B------:R-:W2:Y:S04]  /*2a050*/  LDL.LU R2, [R1+0xd10] ;  /* 0x000d100001027983 */ /* 0x000ea80000300800 */
[----:B------:R0:W-:Y:S04]  /*2a060*/  STS.U8 [R46+UR6+0x9380], R0 ;  /* 0x009380002e007988 */ /* 0x0001e80008000006 */
[----:B------:R1:W-:Y:S04]  /*2a070*/  STS.U8 [R46+UR6+0xd380], R4 ;  /* 0x00d380042e007988 */ /* 0x0003e80008000006 */
[----:B------:R1:W-:Y:S04]  /*2a080*/  STS.U8 [R46+UR6+0x9780], R3 ;  /* 0x009780032e007988 */ /* 0x0003e80008000006 */
[----:B0-----:R-:W2:Y:S04]  /*2a090*/  LDL.LU R0, [R1+0xd0c] ;  /* 0x000d0c0001007983 */ /* 0x001ea80000300800 */
[----:B-1----:R-:W2:Y:S04]  /*2a0a0*/  LDL.LU R4, [R1+0xd08] ;  /* 0x000d080001047983 */ /* 0x002ea80000300800 */
[----:B------:R-:W2:Y:S04]  /*2a0b0*/  LDL.LU R3, [R1+0xd04] ;  /* 0x000d040001037983 */ /* 0x000ea80000300800 */
[----:B---3--:R-:W-:Y:S04]  /*2a0c0*/  STS.U8 [R46+UR6+0xd780], R92 ;  /* 0x00d7805c2e007988 */ /* 0x008fe80008000006 */
        /* <DEDUP_REMOVED lines=9> */
[----:B--2---:R0:W-:Y:S04]  /*2a160*/  STS.U8 [R46+UR6+0xeb80], R3 ;  /* 0x00eb80032e007988 */ /* 0x0041e80008000006 */
[----:B------:R1:W-:Y:S04]  /*2a170*/  STS.U8 [R46+UR6+0xaf80], R4 ;  /* 0x00af80042e007988 */ /* 0x0003e80008000006 */
[----:B------:R2:W-:Y:S04]  /*2a180*/  STS.U8 [R46+UR6+0xef80], R0 ;  /* 0x00ef80002e007988 */ /* 0x0005e80008000006 */
[----:B0-----:R0:W5:Y:S04]  /*2a190*/  LDL.LU R3, [R1+0xd00] ;  /* 0x000d000001037983 */ /* 0x0011680000300800 */
[----:B-1----:R0:W5:Y:S04]  /*2a1a0*/  LDL.LU R4, [R1+0xcfc] ;  /* 0x000cfc0001047983 */ /* 0x0021680000300800 */
[----:B--2---:R0:W5:Y:S04]  /*2a1b0*/  LDL.LU R0, [R1+0xcf8] ;  /* 0x000cf80001007983 */ /* 0x0041680000300800 */
[----:B------:R1:W-:Y:S04]  /*2a1c0*/  STS.U8 [R46+UR6+0xb380], R2 ;  /* 0x00b380022e007988 */ /* 0x0003e80008000006 */
[----:B------:R2:W-:Y:S04]  /*2a1d0*/  STS.U8 [R46+UR6+0xf380], R91 ;  /* 0x00f3805b2e007988 */ /* 0x0005e80008000006 */
[----:B------:R3:W-:Y:S04]  /*2a1e0*/  STS.U8 [R46+UR6+0xb780], R83 ;  /* 0x00b780532e007988 */ /* 0x0007e80008000006 */
[----:B-1----:R0:W5:Y:S04]  /*2a1f0*/  LDL.LU R2, [R1+0xcf4] ;  /* 0x000cf40001027983 */ /* 0x0021680000300800 */
[----:B--2---:R0:W5:Y:S04]  /*2a200*/  LDL.LU R91, [R1+0xcf0] ;  /* 0x000cf000015b7983 */ /* 0x0041680000300800 */
[----:B---3--:R0:W5:Y:S04]  /*2a210*/  LDL.LU R83, [R1+0xcec] ;  /* 0x000cec0001537983 */ /* 0x0081680000300800 */
[----:B----4-:R1:W-:Y:S04]  /*2a220*/  STS.U8 [R46+UR6+0xf780], R7 ;  /* 0x00f780072e007988 */ /* 0x0103e80008000006 */
[----:B------:R2:W-:Y:S04]  /*2a230*/  STS.U8 [R46+UR6+0xbb80], R6 ;  /* 0x00bb80062e007988 */ /* 0x0005e80008000006 */
[----:B------:R3:W-:Y:S04]  /*2a240*/  STS.U8 [R46+UR6+0xfb80], R5 ;  /* 0x00fb80052e007988 */ /* 0x0007e80008000006 */
[----:B-1----:R0:W5:Y:S04]  /*2a250*/  LDL.LU R7, [R1+0xce8] ;  /* 0x000ce80001077983 */ /* 0x0021680000300800 */
[----:B--2---:R0:W5:Y:S04]  /*2a260*/  LDL.LU R6, [R1+0xce4] ;  /* 0x000ce40001067983 */ /* 0x0041680000300800 */
[----:B---3--:R0:W5:Y:S04]  /*2a270*/  LDL.LU R5, [R1+0xce0] ;  /* 0x000ce00001057983 */ /* 0x0081680000300800 */
[----:B------:R0:W-:Y:S04]  /*2a280*/  STS.U8 [R46+UR6+0xbf80], R88 ;  /* 0x00bf80582e007988 */ /* 0x0001e80008000006 */
        /* <DEDUP_REMOVED lines=64> */
[----:B------:R0:W-:Y:S01]  /*2a690*/  STS.U8 [R46+UR6+0x13f80], R73 ;  /* 0x013f80492e007988 */ /* 0x0001e20008000006 */
[----:B------:R1:W-:Y:S06]  /*2a6a0*/  MEMBAR.ALL.CTA ;  /* 0x0000000000007992 */ /* 0x0003ec0000008000 */
[----:B-1----:R-:W1:Y:S02]  /*2a6b0*/  FENCE.VIEW.ASYNC.S ;  /* 0x00000000000073c6 */ /* 0x002e640000000000 */
[----:B-1----:R-:W-:Y:S01]  /*2a6c0*/  BAR.SYNC.DEFER_BLOCKING 0x0 ;  /* 0x0000000000007b1d */ /* 0x002fe20000010000 */
[----:B------:R-:W-:-:S04]  /*2a6d0*/  ULEA UR8, UR9, UR6, 0x3 ;  /* 0x0000000609087291 */ /* 0x000fc8000f8e18ff */
[----:B------:R-:W-:Y:S01]  /*2a6e0*/  UIADD3 UR8, UPT, UPT, UR8, 0x14000, URZ ;  /* 0x0001400008087890 */ /* 0x000fe2000fffe0ff */
[----:B------:R-:W-:Y:S01]  /*2a6f0*/  UMOV UR4, UR5 ;  /* 0x0000000500047c82 */ /* 0x000fe20008000000 */
        /* <DEDUP_REMOVED lines=8> */
[----:B------:R-:W-:Y:S02]  /*2a780*/  UIADD3 UR5, UPT, UPT, UR16, 0x80, URZ ;  /* 0x0000008010057890 */ /* 0x000fe4000fffe0ff */
[----:B------:R-:W-:Y:S02]  /*2a790*/  UIADD3 UR17, UPT, UPT, UR16, 0x80, URZ ;  /* 0x0000008010117890 */ /* 0x000fe4000fffe0ff */
[----:B------:R-:W-:Y:S01]  /*2a7a0*/  UIADD3 UR50, UPT, UPT, UR16, 0x80, URZ ;  /* 0x0000008010327890 */ /* 0x000fe2000fffe0ff */
[----:B------:R-:W-:Y:S01]  /*2a7b0*/  UMOV UR38, 0x0 ;  /* 0x0000000000267882 */ /* 0x000fe20000000000 */
[----:B------:R-:W-:Y:S01]  /*2a7c0*/  UMOV UR39, 0x10208010 ;  /* 0x1020801000277882 */ /* 0x000fe20000000000 */
[----:B------:R-:W-:Y:S01]  /*2a7d0*/  UMOV UR13, 0x40004040 ;  /* 0x40004040000d7882 */ /* 0x000fe20000000000 */
[----:B------:R-:W-:Y:S02]  /*2a7e0*/  UIADD3 UR51, UPT, UPT, UR16, 0x80, URZ ;  /* 0x0000008010337890 */ /* 0x000fe4000fffe0ff */
[----:B------:R0:W-:Y:S01]  /*2a7f0*/  UTCQMMA.2CTA gdesc[UR12], gdesc[UR10], tmem[UR16], tmem[UR38], idesc[UR39], UPT ;  /* 0x00ff260a0c0075ea */ /* 0x0001e2000ba00310 */
[----:B------:R-:W-:Y:S01]  /*2a800*/  UMOV UR40, 0x0 ;  /* 0x0000000000287882 */ /* 0x000fe20000000000 */
[----:B------:R-:W-:Y:S01]  /*2a810*/  UMOV UR41, 0x10208010 ;  /* 0x1020801000297882 */ /* 0x000fe20000000000 */
[----:B------:R-:W-:Y:S01]  /*2a820*/  UMOV UR42, 0x0 ;  /* 0x00000000002a7882 */ /* 0x000fe20000000000 */
[----:B------:R-:W-:Y:S01]  /*2a830*/  UMOV UR43, 0x10208010 ;  /* 0x10208010002b7882 */ /* 0x000fe20000000000 */
        /* <DEDUP_REMOVED lines=20> */
.L_x_15:
[----:B------:R-:W2:Y:S04]  /*2a980*/  LDL R9, [R1+0xcdc] ;  /* 0x000cdc0001097983 */ /* 0x000ea80000100800 */
[----:B------:R-:W2:Y:S01]  /*2a990*/  LDL.LU R8, [R1+0xcc4] ;  /* 0x000cc40001087983 */ /* 0x000ea20000300800 */
[----:B------:R-:W-:-:S04]  /*2a9a0*/  UIADD3 UR9, UPT, UPT, UR9, 0x1, URZ ;  /* 0x0000000109097890 */ /* 0x000fc8000fffe0ff */
[----:B------:R-:W-:-:S04]  /*2a9b0*/  UISETP.GT.AND UP1, UPT, UR9, 0x1, UPT ;  /* 0x000000010900788c */ /* 0x000fc8000bf24270 */
[----:B0-----:R-:W-:Y:S02]  /*2a9c0*/  USEL UR5, URZ, 0x1, !UP1 ;  /* 0x00000001ff057887 */ /* 0x001fe4000c800000 */
[----:B------:R-:W-:Y:S02]  /*2a9d0*/  USEL UR9, UR9, URZ, !UP1 ;  /* 0x000000ff09097287 */ /* 0x000fe4000c800000 */
[----:B------:R-:W-:Y:S01]  /*2a9e0*/  ULOP3.LUT UR5, UR4, UR5, URZ, 0x3c, !UPT ;  /* 0x0000000504057292 */ /* 0x000fe2000f8e3cff */
[----:B--2---:R-:W-:Y:S02]  /*2a9f0*/  ISETP.NE.U32.AND P0, PT, R8, R9, PT ;  /* 0x000000090800720c */ /* 0x004fe40003f05070 */
[----:B------:R-:W2:Y:S01]  /*2aa00*/  LDL.LU R8, [R1+0xcd0] ;  /* 0x000cd00001087983 */ /* 0x000ea20000300800 */
[----:B------:R-:W-:-:S03]  /*2aa10*/  IMAD.U32 R9, RZ, RZ, UR4 ;  /* 0x00000004ff097e24 */ /* 0x000fc6000f8e00ff */
[----:B--2---:R0:W-:Y:S07]  /*2aa20*/  STL [R1+0xcc4], R8 ;  /* 0x000cc40801007387 */ /* 0x0041ee0000100800 */
[----:B------:R-:W-:Y:S05]  /*2aa30*/  @P0 BRA `(.L_x_16) ;  /* 0xfffffec000680947 */ /* 0x000fea000383ffff */
.L_x_13:
[----:B0-----:R-:W0:Y:S01]  /*2aa40*/  LDC R8, c[0x0][0x3a0] ;  /* 0x0000e800ff087b82 */ /* 0x001e220000000800 */
[----:B------:R-:W1:Y:S01]  /*2aa50*/  LDCU UR9, c[0x0][0x39c] ;  /* 0x00007380ff0977ac */ /* 0x000e620008000800 */
[C---:B-----5:R-:W-:Y:S02]  /*2aa60*/  VIADD R0, R83.reuse, 0x6 ;  /* 0x0000000653007836 */ /* 0x060fe40000000000 */
[C---:B------:R-:W-:Y:S01]  /*2aa70*/  VIADD R4, R83.reuse, 0x1 ;  /* 0x0000000153047836 */ /* 0x040fe20000000000 */
[----:B------:R-:W2:Y:S01]  /*2aa80*/  LDCU.128 UR20, c[0x0][0x390] ;  /* 0x00007200ff1477ac */ /* 0x000ea20008000c00 */
[C---:B------:R-:W-:Y:S02]  /*2aa90*/  VIADD R2, R83.reuse, 0x3 ;  /* 0x0000000353027836 */ /* 0x040fe40000000000 */
[----:B------:R-:W3:Y:S01]  /*2aaa0*/  LDC R68, c[0x0][0x3b4] ;  /* 0x0000ed00ff447b82 */ /* 0x000ee20000000800 */
[----:B------:R-:W4:Y:S01]  /*2aab0*/  LDCU UR17, c[0x0][0x3b8] ;  /* 0x00007700ff1177ac */ /* 0x000f220008000800 */
[----:B------:R-:W-:-:S02]  /*2aac0*/  VIADD R3, R83, 0x2 ;  /* 0x0000000253037836 */ /* 0x000fc40000000000 */
[C---:B------:R-:W-:Y:S01]  /*2aad0*/  VIADD R6, R83.reuse, 0x4 ;  /* 0x0000000453067836 */ /* 0x040fe20000000000 */
[----:B------:R-:W0:Y:S01]  /*2aae0*/  LDCU UR5, c[0x0][0x39c] ;  /* 0x00007380ff0577ac */ /* 0x000e220008000800 */
[----:B------:R-:W0:Y:S01]  /*2aaf0*/  LDCU.64 UR10, c[0x0][0x398] ;  /* 0x00007300ff0a77ac */ /* 0x000e220008000a00 */
[----:B-1----:R-:W-:Y:S01]  /*2ab00*/  ISETP.GE.AND P5, PT, R0, UR9, PT ;  /* 0x0000000900007c0c */ /* 0x002fe2000bfa6270 */
[----:B------:R-:W1:Y:S01]  /*2ab10*/  LDCU UR9, c[0x0][0x39c] ;  /* 0x00007380ff0977ac */ /* 0x000e620008000800 */
[----:B--2---:R-:W-:Y:S01]  /*2ab20*/  ISETP.GE.AND P2, PT, R4, UR23, PT ;  /* 0x0000001704007c0c */ /* 0x004fe2000bf46270 */
[----:B0-----:R-:W-:Y:S02]  /*2ab30*/  VIADD R8, R8, 0x7f ;  /* 0x0000007f08087836 */ /* 0x001fe40000000000 */
[----:B----4-:R-:W-:-:S03]  /*2ab40*/  IMAD R4, R83, UR17, RZ ;  /* 0x0000001153047c24 */ /* 0x010fc6000f8e02ff */
[----:B------:R-:W-:Y:S02]  /*2ab50*/  ISETP.GE.AND P1, PT, R8, 0x80, PT ;  /* 0x000000800800780c */ /* 0x000fe40003f26270 */
[----:B------:R-:W-:Y:S01]  /*2ab60*/  ISETP.GE.AND P0, PT, R2, UR5, PT ;  /* 0x0000000502007c0c */ /* 0x000fe2000bf06270 */
[----:B---3--:R-:W-:Y:S01]  /*2ab70*/  IMAD R0, R91, R68, RZ ;  /* 0x000000445b007224 */ /* 0x008fe200078e02ff */
[----:B------:R-:W-:Y:S01]  /*2ab80*/  SHF.R.S32.HI R7, RZ, 0x1f, R4 ;  /* 0x0000001fff077819 */ /* 0x000fe20000011404 */
[----:B------:R-:W-:Y:S01]  /*2ab90*/  VIADD R5, R4, UR17 ;  /* 0x0000001104057c36 */ /* 0x000fe20008000000 */
[----:B------:R-:W-:Y:S01]  /*2aba0*/  ISETP.GE.AND P3, PT, R3, UR11, PT ;  /* 0x0000000b03007c0c */ /* 0x000fe2000bf66270 */
[----:B------:R-:W-:Y:S01]  /*2abb0*/  IMAD R68, R68, 0x80, R0 ;  /* 0x0000008044447824 */ /* 0x000fe200078e0200 */
[----:B------:R-:W-:-:S05]  /*2abc0*/  IADD3 R2, P6, PT, R0, UR20, RZ ;  /* 0x0000001400027c10 */ /* 0x000fca000ffde0ff */
[----:B-1----:R-:W-:Y:S08]  /*2abd0*/  @!P1 BRA `(.L_x_17) ;  /* 0x0000000000109947 */ /* 0x002ff00003800000 */
[----:B------:R-:W-:-:S06]  /*2abe0*/  USHF.L.U32 UR4, UR4, 0x1f, URZ ;  /* 0x0000001f04047899 */ /* 0x000fcc00080006ff */
[----:B------:R-:W-:-:S04]  /*2abf0*/  IMAD.U32 R3, RZ, RZ, UR4 ;  /* 0x00000004ff037e24 */ /* 0x000fc8000f8e00ff */
[----:B------:R-:W0:Y:S02]  /*2ac00*/  SYNCS.PHASECHK.TRANS64.TRYWAIT P1, [UR8], R3 ;  /* 0x00000003ff0075a7 */ /* 0x000e240008021108 */
[----:B0-----:R-:W-:Y:S05]  /*2ac10*/  @!P1 BRA `(.L_x_18) ;  /* 0x000000b000609947 */ /* 0x001fea0003800000 */
.L_x_17:
[----:B------:R-:W-:Y:S01]  /*2ac20*/  LEA.HI.X.SX32 R0, R0, UR21, 0x1, P6 ;  /* 0x0000001500007c11 */ /* 0x000fe2000b0f0eff */
[----:B------:R-:W-:Y:S01]  /*2ac30*/  BAR.SYNC.DEFER_BLOCKING 0x0 ;  /* 0x0000000000007b1d */ /* 0x000fe20000010000 */
[-C--:B------:R-:W-:Y:S01]  /*2ac40*/  IADD3 R44, P6, PT, R4, R2.reuse, RZ ;  /* 0x00000002042c7210 */ /* 0x080fe20007fde0ff */
[----:B------:R-:W-:Y:S01]  /*2ac50*/  VIADD R8, R83, 0x5 ;  /* 0x0000000553087836 */ /* 0x000fe20000000000 */
[C---:B------:R-:W-:Y:S02]  /*2ac60*/  IADD3 R3, P1, PT, R68.reuse, UR20, RZ ;  /* 0x0000001444037c10 */ /* 0x040fe4000ff3e0ff */
[----:B------:R-:W-:Y:S01]  /*2ac70*/  SHF.R.S32.HI R9, RZ, 0x1f, R5 ;  /* 0x0000001fff097819 */ /* 0x000fe20000011405 */
[----:B------:R-:W-:Y:S01]  /*2ac80*/  IMAD.X R45, R7, 0x1, R0, P6 ;  /* 0x00000001072d7824 */ /* 0x000fe200030e0600 */
[----:B------:R-:W-:Y:S01]  /*2ac90*/  IADD3 R10, P6, PT, R5, R2, RZ ;  /* 0x00000002050a7210 */ /* 0x000fe20007fde0ff */
[----:B------:R-:W0:Y:S01]  /*2aca0*/  LDCU UR4, c[0x0][0x39c] ;  /* 0x00007380ff0477ac */ /* 0x000e220008000800 */
[----:B------:R-:W-:-:S02]  /*2acb0*/  LEA.HI.X.SX32 R68, R68, UR21, 0x1, P1 ;  /* 0x0000001544447c11 */ /* 0x000fc400088f0eff */
[-C--:B------:R-:W-:Y:S01]  /*2acc0*/  IADD3 R20, P1, PT, R4, R3.reuse, RZ ;  /* 0x0000000304147210 */ /* 0x080fe20007f3e0ff */
[----:B------:R-:W-:Y:S01]  /*2acd0*/  IMAD.X R11, R9, 0x1, R0, P6 ;  /* 0x00000001090b7824 */ /* 0x000fe200030e0600 */
[----:B------:R-:W1:Y:S01]  /*2ace0*/  LDCU.64 UR28, c[0x0][0x398] ;  /* 0x00007300ff1c77ac */ /* 0x000e620008000a00 */
[----:B------:R-:W-:Y:S02]  /*2acf0*/  VIADD R4, R5, UR17 ;  /* 0x0000001105047c36 */ /* 0x000fe40008000000 */
[----:B------:R-:W-:Y:S01]  /*2ad00*/  IMAD.X R21, R7, 0x1, R68, P1 ;  /* 0x0000000107157824 */ /* 0x000fe200008e0644 */
[----:B------:R-:W-:Y:S01]  /*2ad10*/  IADD3 R12, P1, PT, R5, R3, RZ ;  /* 0x00000003050c7210 */ /* 0x000fe20007f3e0ff */
[----:B------:R2:W-:Y:S01]  /*2ad20*/  STL.64 [R1+0x460], R10 ;  /* 0x0004600a01007387 */ /* 0x0005e20000100a00 */
[----:B------:R-:W-:Y:S01]  /*2ad30*/  SHF.R.S32.HI R7, RZ, 0x1f, R4 ;  /* 0x0000001fff077819 */ /* 0x000fe20000011404 */
[----:B------:R-:W-:Y:S01]  /*2ad40*/  VIADD R5, R4, UR17 ;  /* 0x0000001104057c36 */ /* 0x000fe20008000000 */
[----:B------:R-:W3:Y:S01]  /*2ad50*/  LDCU.64 UR30, c[0x0][0x398] ;  /* 0x00007300ff1e77ac */ /* 0x000ee20008000a00 */
[----:B------:R-:W-:Y:S01]  /*2ad60*/  IMAD.X R13, R9, 0x1, R68, P1 ;  /* 0x00000001090d7824 */ /* 0x000fe200008e0644 */
[----:B------:R-:W-:Y:S01]  /*2ad70*/  ISETP.GE.AND P1, PT, R6, UR9, PT ;  /* 0x0000000906007c0c */ /* 0x000fe2000bf26270 */
[----:B------:R-:W4:Y:S02]  /*2ad80*/  @!P4 SYNCS.CCTL.IV [UR6+0x14000] ;  /* 0x01400000ff00c9b1 */ /* 0x000f240008000006 */
[----:B----4-:R-:W-:Y:S01]  /*2ad90*/  BAR.SYNC.DEFER_BLOCKING 0x0 ;  /* 0x0000000000007b1d */ /* 0x010fe20000010000 */
[----:B------:R-:W-:-:S02]  /*2ada0*/  SHF.R.S32.HI R9, RZ, 0x1f, R5 ;  /* 0x0000001fff097819 */ /* 0x000fc40000011405 */
[----:B--2---:R-:W-:-:S03]  /*2adb0*/  IADD3 R10, P6, PT, R4, R2, RZ ;  /* 0x00000002040a7210 */ /* 0x004fc60007fde0ff */
[----:B------:R-:W2:Y:S01]  /*2adc0*/  LDCU.64 UR8, c[0x0][0x398] ;  /* 0x00007300ff0877ac */ /* 0x000ea20008000a00 */
[----:B------:R-:W-:Y:S01]  /*2add0*/  STL.64 [R1+0x458], R12 ;  /* 0x0004580c01007387 */ /* 0x000fe20000100a00 */
[----:B------:R-:W-:Y:S01]  /*2ade0*/  IMAD.X R11, R7, 0x1, R0, P6 ;  /* 0x00000001070b7824 */ /* 0x000fe200030e0600 */
[----:B------:R-:W4:Y:S04]  /*2adf0*/  LDCU.64 UR12, c[0x0][0x398] ;  /* 0x00007300ff0c77ac */ /* 0x000f280008000a00 */
[----:B------:R5:W-:Y:S01]  /*2ae00*/  STL.64 [R1+0x450], R10 ;  /* 0x0004500a01007387 */ /* 0x000be20000100a00 */
[----:B------:R-:W0:Y:S01]  /*2ae10*/  LDCU.64 UR20, c[0x0][0x398] ;  /* 0x00007300ff1477ac */ /* 0x000e220008000a00 */
[----:B------:R-:W0:Y:S01]  /*2ae20*/  LDCU.64 UR18, c[0x0][0x398] ;  /* 0x00007300ff1277ac */ /* 0x000e220008000a00 */
[----:B------:R-:W0:Y:S01]  /*2ae30*/  @!P4 SYNCS.CCTL.IV [UR6+0x14008] ;  /* 0x01400800ff00c9b1 */ /* 0x000e220008000006 */
[----:B------:R-:W0:Y:S01]  /*2ae40*/  LDCU UR6, c[0x0][0x39c] ;  /* 0x00007380ff0677ac */ /* 0x000e220008000800 */
[----:B-----5:R-:W-:Y:S01]  /*2ae50*/  IADD3 R10, P6, PT, R4, R3, RZ ;  /* 0x00000003040a7210 */ /* 0x020fe20007fde0ff */
[----:B------:R-:W-:Y:S01]  /*2ae60*/  VIADD R4, R5, UR17 ;  /* 0x0000001105047c36 */ /* 0x000fe20008000000 */
[----:B------:R-:W5:Y:S03]  /*2ae70*/  LDCU.64 UR24, c[0x0][0x398] ;  /* 0x00007300ff1877ac */ /* 0x000f660008000a00 */
[----:B------:R-:W-:Y:S01]  /*2ae80*/  IMAD.X R11, R7, 0x1, R68, P6 ;  /* 0x00000001070b7824 */ /* 0x000fe200030e0644 */
[C---:B------:R-:W-:Y:S01]  /*2ae90*/  IADD3 R14, P4, PT, R4.reuse, R2, RZ ;  /* 0x00000002040e7210 */ /* 0x040fe20007f9e0ff */
[----:B------:R-:W-:Y:S01]  /*2aea0*/  VIADD R6, R4, UR17 ;  /* 0x0000001104067c36 */ /* 0x000fe20008000000 */
[----:B------:R-:W0:Y:S02]  /*2aeb0*/  LDCU.64 UR26, c[0x0][0x398] ;  /* 0x00007300ff1a77ac */ /* 0x000e240008000a00 */
[----:B------:R1:W-:Y:S02]  /*2aec0*/  STL.64 [R1+0x448], R10 ;  /* 0x0004480a01007387 */ /* 0x0003e40000100a00 */
[----:B------:R-:W-:-:S02]  /*2aed0*/  SHF.R.S32.HI R7, RZ, 0x1f, R6 ;  /* 0x0000001fff077819 */ /* 0x000fc40000011406 */
[----:B-1----:R-:W-:-:S05]  /*2aee0*/  IADD3 R10, P6, PT, R5, R2, RZ ;  /* 0x00000002050a7210 */ /* 0x002fca0007fde0ff */
[----:B------:R-:W-:Y:S01]  /*2aef0*/  IMAD.X R11, R9, 0x1, R0, P6 ;  /* 0x00000001090b7824 */ /* 0x000fe200030e0600 */
[----:B------:R-:W-:Y:S01]  /*2af00*/  IADD3 R12, P6, PT, R5, R3, RZ ;  /* 0x00000003050c7210 */ /* 0x000fe20007fde0ff */
[----:B------:R-:W-:-:S03]  /*2af10*/  VIADD R5, R6, UR17 ;  /* 0x0000001106057c36 */ /* 0x000fc60008000000 */
[----:B------:R1:W-:Y:S01]  /*2af20*/  STL.64 [R1+0x440], R10 ;  /* 0x0004400a01007387 */ /* 0x0003e20000100a00 */
[----:B------:R-:W-:-:S05]  /*2af30*/  IMAD.X R13, R9, 0x1, R68, P6 ;  /* 0x00000001090d7824 */ /* 0x000fca00030e0644 */
[----:B------:R0:W-:Y:S04]  /*2af40*/  STL.64 [R1+0x438], R12 ;  /* 0x0004380c01007387 */ /* 0x0001e80000100a00 */
[----:B------:R-:W-:Y:S01]  /*2af50*/  STL [R1+0xdf4], R83 ;  /* 0x000df45301007387 */ /* 0x000fe20000100800 */
[----:B-1----:R-:W-:-:S03]  /*2af60*/  SHF.R.S32.HI R11, RZ, 0x1f, R4 ;  /* 0x0000001fff0b7819 */ /* 0x002fc60000011404 */
[----:B------:R-:W-:Y:S02]  /*2af70*/  STL [R1+0xdf0], R68 ;  /* 0x000df04401007387 */ /* 0x000fe40000100800 */
[C---:B------:R-:W-:Y:S01]  /*2af80*/  IMAD.X R15, R11.reuse, 0x1, R0, P4 ;  /* 0x000000010b0f7824 */ /* 0x040fe200020e0600 */
[----:B0-----:R-:W-:Y:S02]  /*2af90*/  IADD3 R12, P6, PT, R4, R3, RZ ;  /* 0x00000003040c7210 */ /* 0x001fe40007fde0ff */
[----:B------:R-:W-:Y:S02]  /*2afa0*/  IADD3 R22, P4, PT, R6, R2, RZ ;  /* 0x0000000206167210 */ /* 0x000fe40007f9e0ff */
[----:B------:R0:W-:Y:S01]  /*2afb0*/  STL.64 [R1+0x430], R14 ;  /* 0x0004300e01007387 */ /* 0x0001e20000100a00 */
[----:B------:R-:W-:-:S03]  /*2afc0*/  IMAD.X R13, R11, 0x1, R68, P6 ;  /* 0x000000010b0d7824 */ /* 0x000fc600030e0644 */
[----:B------:R1:W-:Y:S04]  /*2afd0*/  STL.64 [R1+0xde8], R44 ;  /* 0x000de82c01007387 */ /* 0x0003e80000100a00 */
[----:B------:R2:W-:Y:S01]  /*2afe0*/  STL.64 [R1+0x428], R12 ;  /* 0x0004280c01007387 */ /* 0x0005e20000100a00 */
[----:B0-----:R-:W-:Y:S01]  /*2aff0*/  IADD3 R14, P6, PT, R6, R3, RZ ;  /* 0x00000003060e7210 */ /* 0x001fe20007fde0ff */
[----:B-1----:R-:W0:Y:S02]  /*2b000*/  LDTM.x64 R24, tmem[UR7] ;  /* 0x00000007001879ee */ /* 0x002e240008340000 */
[----:B0-----:R-:W-:Y:S01]  /*2b010*/  STL [R1+0x204], R33 ;  /* 0x0002042101007387 */ /* 0x001fe20000100800 */
[----:B------:R-:W-:Y:S01]  /*2b020*/  IMAD.X R23, R7, 0x1, R0, P4 ;  /* 0x0000000107177824 */ /* 0x000fe200020e0600 */
[----:B------:R-:W-:Y:S01]  /*2b030*/  SHF.R.S32.HI R6, RZ, 0x1f, R5 ;  /* 0x0000001fff067819 */ /* 0x000fe20000011405 */
[----:B------:R-:W-:Y:S01]  /*2b040*/  VIADD R4, R5, UR17 ;  /* 0x0000001105047c36 */ /* 0x000fe20008000000 */
[----:B------:R-:W-:Y:S01]  /*2b050*/  STL.64 [R1+0x208], R34 ;  /* 0x0002082201007387 */ /* 0x000fe20000100a00 */
[----:B------:R-:W-:-:S02]  /*2b060*/  IMAD.MOV.U32 R16, RZ, RZ, R26 ;  /* 0x000000ffff107224 */ /* 0x000fc400078e001a */
[----:B--2---:R-:W-:Y:S01]  /*2b070*/  IMAD.MOV.U32 R13, RZ, RZ, R27 ;  /* 0x000000ffff0d7224 */ /* 0x004fe200078e001b */
[----:B------:R-:W-:Y:S01]  /*2b080*/  STL.64 [R1+0x210], R36 ;  /* 0x0002102401007387 */ /* 0x000fe20000100a00 */
[----:B------:R-:W-:Y:S02]  /*2b090*/  IMAD.MOV.U32 R12, RZ, RZ, R28 ;  /* 0x000000ffff0c7224 */ /* 0x000fe400078e001c */
[----:B------:R-:W-:Y:S01]  /*2b0a0*/  IMAD.MOV.U32 R11, RZ, RZ, R29 ;  /* 0x000000ffff0b7224 */ /* 0x000fe200078e001d */
[----:B------:R-:W-:Y:S01]  /*2b0b0*/  STL.64 [R1+0x218], R38 ;  /* 0x0002182601007387 */ /* 0x000fe20000100a00 */
[----:B------:R-:W-:Y:S02]  /*2b0c0*/  IMAD.MOV.U32 R10, RZ, RZ, R30 ;  /* 0x000000ffff0a7224 */ /* 0x000fe400078e001e */
[----:B------:R-:W-:Y:S01]  /*2b0d0*/  IMAD.MOV.U32 R9, RZ, RZ, R31 ;  /* 0x000000ffff097224 */ /* 0x000fe200078e001f */
[----:B------:R-:W-:Y:S01]  /*2b0e0*/  STL.64 [R1+0x220], R40 ;  /* 0x0002202801007387 */ /* 0x000fe20000100a00 */
[----:B------:R-:W-:-:S02]  /*2b0f0*/  IMAD.MOV.U32 R18, RZ, RZ, R24 ;  /* 0x000000ffff127224 */ /* 0x000fc400078e0018 */
[----:B------:R-:W-:Y:S01]  /*2b100*/  IMAD.MOV.U32 R17, RZ, RZ, R25 ;  /* 0x000000ffff117224 */ /* 0x000fe200078e0019 */
[----:B------:R-:W-:Y:S04]  /*2b110*/  STL.64 [R1+0x228], R42 ;  /* 0x0002282a01007387 */ /* 0x000fe80000100a00 */
[----:B------:R-:W-:Y:S04]  /*2b120*/  STL.64 [R1+0x230], R44 ;  /* 0x0002302c01007387 */ /* 0x000fe80000100a00 */
[----:B------:R-:W-:Y:S04]  /*2b130*/  STL.64 [R1+0x238], R46 ;  /* 0x0002382e01007387 */ /* 0x000fe80000100a00 */
[----:B------:R-:W-:Y:S04]  /*2b140*/  STL.64 [R1+0x240], R48 ;  /* 0x0002403001007387 */ /* 0x000fe80000100a00 */
[----:B------:R-:W-:Y:S04]  /*2b150*/  STL.64 [R1+0x248], R50 ;  /* 0x0002483201007387 */ /* 0x000fe80000100a00 */
[----:B------:R-:W-:Y:S04]  /*2b160*/  STL.64 [R1+0x250], R52 ;  /* 0x0002503401007387 */ /* 0x000fe80000100a00 */
[----:B------:R-:W-:Y:S04]  /*2b170*/  STL.64 [R1+0x258], R54 ;  /* 0x0002583601007387 */ /* 0x000fe80000100a00 */
[----:B------:R0:W-:Y:S04]  /*2b180*/  STL.64 [R1+0x260], R56 ;  /* 0x0002603801007387 */ /* 0x0001e80000100a00 */
[----:B------:R-:W-:Y:S04]  /*2b190*/  STL.64 [R1+0x268], R58 ;  /* 0x0002683a01007387 */ /* 0x000fe80000100a00 */
[----:B------:R-:W-:Y:S04]  /*2b1a0*/  STL.64 [R1+0x270], R60 ;  /* 0x0002703c01007387 */ /* 0x000fe80000100a00 */
[----:B------:R-:W-:Y:S01]  /*2b1b0*/  STL.64 [R1+0x278], R62 ;  /* 0x0002783e01007387 */ /* 0x000fe20000100a00 */
[----:B0-----:R-:W-:-:S03]  /*2b1c0*/  IMAD.MOV.U32 R56, RZ, RZ, R32 ;  /* 0x000000ffff387224 */ /* 0x001fc600078e0020 */
[----:B------:R-:W-:Y:S04]  /*2b1d0*/  STL.64 [R1+0x280], R64 ;  /* 0x0002804001007387 */ /* 0x000fe80000100a00 */
        /* <DEDUP_REMOVED lines=11> */
[----:B0-----:R-:W2:Y:S04]  /*2b290*/  LDL.LU R83, [R1+0xdf4] ;  /* 0x000df40001537983 */ /* 0x001ea80000300800 */
[----:B------:R-:W2:Y:S04]  /*2b2a0*/  LDL.LU R68, [R1+0xdf0] ;  /* 0x000df00001447983 */ /* 0x000ea80000300800 */
[----:B------:R-:W3:Y:S04]  /*2b2b0*/  LDL.LU.64 R44, [R1+0xde8] ;  /* 0x000de800012c7983 */ /* 0x000ee80000300a00 */
        /* <DEDUP_REMOVED lines=18> */
[----:B------:R-:W3:Y:S01]  /*2b3e0*/  LDL.LU R35, [R1+0x24c] ;  /* 0x00024c0001237983 */ /* 0x000ee20000300800 */
[----:B------:R-:W-:-:S03]  /*2b3f0*/  F2FP.SATFINITE.E4M3.F32.PACK_AB_MERGE_C R82, R17, R18, RZ ;  /* 0x000000121152723e */ /* 0x000fc600048070ff */
[----:B------:R0:W-:Y:S02]  /*2b400*/  STL.64 [R1+0x420], R22 ;  /* 0x0004201601007387 */ /* 0x0001e40000100a00 */
[----:B0-----:R-:W-:-:S05]  /*2b410*/  IADD3 R22, P4, PT, R5, R2, RZ ;  /* 0x0000000205167210 */ /* 0x001fca0007f9e0ff */
[----:B------:R-:W-:Y:S02]  /*2b420*/  IMAD.X R23, R6, 0x1, R0, P4 ;  /* 0x0000000106177824 */ /* 0x000fe400020e0600 */
[----:B--2---:R-:W-:Y:S01]  /*2b430*/  IMAD.X R15, R7, 0x1, R68, P6 ;  /* 0x00000001070f7824 */ /* 0x004fe200030e0644 */
[----:B------:R-:W-:-:S04]  /*2b440*/  SHF.R.S32.HI R7, RZ, 0x1f, R4 ;  /* 0x0000001fff077819 */ /* 0x000fc80000011404 */
[----:B------:R0:W-:Y:S04]  /*2b450*/  STL.64 [R1+0x418], R14 ;  /* 0x0004180e01007387 */ /* 0x0001e80000100a00 */
[----:B------:R1:W-:Y:S01]  /*2b460*/  STL.64 [R1+0x410], R22 ;  /* 0x0004101601007387 */ /* 0x0003e20000100a00 */
[----:B0-----:R-:W-:Y:S01]  /*2b470*/  IADD3 R14, P6, PT, R5, R3, RZ ;  /* 0x00000003050e7210 */ /* 0x001fe20007fde0ff */
[C---:B------:R-:W-:Y:S01]  /*2b480*/  VIADD R5, R4.reuse, UR17 ;  /* 0x0000001104057c36 */ /* 0x040fe20008000000 */
[----:B-1----:R-:W-:-:S03]  /*2b490*/  IADD3 R22, P4, PT, R4, R2, RZ ;  /* 0x0000000204167210 */ /* 0x002fc60007f9e0ff */
[----:B------:R-:W-:Y:S01]  /*2b4a0*/  IMAD.X R15, R6, 0x1, R68, P6 ;  /* 0x00000001060f7824 */ /* 0x000fe200030e0644 */
[----:B------:R-:W-:Y:S01]  /*2b4b0*/  SHF.R.S32.HI R6, RZ, 0x1f, R5 ;  /* 0x0000001fff067819 */ /* 0x000fe20000011405 */
[----:B------:R-:W-:-:S03]  /*2b4c0*/  IMAD.X R23, R7, 0x1, R0, P4 ;  /* 0x0000000107177824 */ /* 0x000fc600020e0600 */
        /* <DEDUP_REMOVED lines=118> */
[----:B------:R-:W-:Y:S01]  /*2bc30*/  F2FP.SATFINITE.E4M3.F32.PACK_AB_MERGE_C R7, R11, R12, RZ ;  /* 0x0000000c0b07723e */ /* 0x000fe200048070ff */
[----:B------:R-:W-:Y:S02]  /*2bc40*/  VIADD R92, R4, UR17 ;  /* 0x00000011045c7c36 */ /* 0x000fe40008000000 */
[----:B------:R-:W-:Y:S01]  /*2bc50*/  IMAD.X R23, R6, 0x1, R0, P4 ;  /* 0x0000000106177824 */ /* 0x000fe200020e0600 */
[----:B------:R0:W-:Y:S01]  /*2bc60*/  STL.64 [R1+0x318], R14 ;  /* 0x0003180e01007387 */ /* 0x0001e20000100a00 */
[----:B------:R-:W-:-:S03]  /*2bc70*/  VIADD R86, R92, UR17 ;  /* 0x000000115c567c36 */ /* 0x000fc60008000000 */
[----:B------:R1:W-:Y:S01]  /*2bc80*/  STL.64 [R1+0x308], R22 ;  /* 0x0003081601007387 */ /* 0x0003e20000100a00 */
[----:B0-----:R-:W-:Y:S02]  /*2bc90*/  IADD3 R14, P6, PT, R5, R3, RZ ;  /* 0x00000003050e7210 */ /* 0x001fe40007fde0ff */
[----:B------:R-:W-:Y:S02]  /*2bca0*/  SHF.R.S32.HI R5, RZ, 0x1f, R4 ;  /* 0x0000001fff057819 */ /* 0x000fe40000011404 */
[----:B-1----:R-:W-:Y:S01]  /*2bcb0*/  IADD3 R22, P4, PT, R4, R2, RZ ;  /* 0x0000000204167210 */ /* 0x002fe20007f9e0ff */
[----:B------:R-:W-:Y:S01]  /*2bcc0*/  IMAD.X R15, R6, 0x1, R68, P6 ;  /* 0x00000001060f7824 */ /* 0x000fe200030e0644 */
[----:B------:R-:W-:-:S03]  /*2bcd0*/  SHF.R.S32.HI R6, RZ, 0x1f, R86 ;  /* 0x0000001fff067819 */ /* 0x000fc60000011456 */
[----:B------:R-:W-:Y:S01]  /*2bce0*/  IMAD.X R23, R5, 0x1, R0, P4 ;  /* 0x0000000105177824 */ /* 0x000fe200020e0600 */
[----:B------:R0:W-:Y:S02]  /*2bcf0*/  STL.64 [R1+0x300], R14 ;  /* 0x0003000e01007387 */ /* 0x0001e40000100a00 */
[----:B0-----:R-:W-:Y:S02]  /*2bd00*/  IADD3 R14, P6, PT, R4, R3, RZ ;  /* 0x00000003040e7210 */ /* 0x001fe40007fde0ff */
[----:B------:R-:W-:-:S03]  /*2bd10*/  SHF.R.S32.HI R4, RZ, 0x1f, R92 ;  /* 0x0000001fff047819 */ /* 0x000fc6000001145c */
[----:B------:R-:W-:Y:S02]  /*2bd20*/  IMAD.X R15, R5, 0x1, R68, P6 ;  /* 0x00000001050f7824 */ /* 0x000fe400030e0644 */
[----:B------:R-:W-:-:S03]  /*2bd30*/  VIADD R5, R86, UR17 ;  /* 0x0000001156057c36 */ /* 0x000fc60008000000 */
[----:B------:R0:W-:Y:S01]  /*2bd40*/  STL.64 [R1+0x2f0], R14 ;  /* 0x0002f00e01007387 */ /* 0x0001e20000100a00 */
[----:B------:R-:W-:-:S03]  /*2bd50*/  VIADD R84, R5, UR17 ;  /* 0x0000001105547c36 */ /* 0x000fc60008000000 */
[----:B------:R-:W-:Y:S01]  /*2bd60*/  STL.64 [R1+0x2f8], R22 ;  /* 0x0002f81601007387 */ /* 0x000fe20000100a00 */
[C---:B0-----:R-:W-:Y:S02]  /*2bd70*/  IADD3 R14, P6, PT, R92.reuse, R2, RZ ;  /* 0x000000025c0e7210 */ /* 0x041fe40007fde0ff */
[----:B------:R-:W-:-:S03]  /*2bd80*/  IADD3 R92, P4, PT, R92, R3, RZ ;  /* 0x000000035c5c7210 */ /* 0x000fc60007f9e0ff */
[----:B------:R-:W-:Y:S01]  /*2bd90*/  IMAD.X R15, R4, 0x1, R0, P6 ;  /* 0x00000001040f7824 */ /* 0x000fe200030e0600 */
[-C--:B------:R-:W-:Y:S01]  /*2bda0*/  IADD3 R88, P6, PT, R86, R2.reuse, RZ ;  /* 0x0000000256587210 */ /* 0x080fe20007fde0ff */
[----:B------:R-:W-:Y:S01]  /*2bdb0*/  IMAD.X R93, R4, 0x1, R68, P4 ;  /* 0x00000001045d7824 */ /* 0x000fe200020e0644 */
[----:B------:R-:W-:Y:S02]  /*2bdc0*/  IADD3 R86, P4, PT, R86, R3, RZ ;  /* 0x0000000356567210 */ /* 0x000fe40007f9e0ff */
[----:B------:R-:W-:Y:S01]  /*2bdd0*/  SHF.R.S32.HI R4, RZ, 0x1f, R5 ;  /* 0x0000001fff047819 */ /* 0x000fe20000011405 */
[C---:B------:R-:W-:Y:S01]  /*2bde0*/  IMAD.X R89, R6.reuse, 0x1, R0, P6 ;  /* 0x0000000106597824 */ /* 0x040fe200030e0600 */
[----:B------:R-:W-:Y:S01]  /*2bdf0*/  IADD3 R72, P6, PT, R5, R2, RZ ;  /* 0x0000000205487210 */ /* 0x000fe20007fde0ff */
[----:B------:R-:W-:Y:S01]  /*2be00*/  STL.64 [R1+0xcf8], R92 ;  /* 0x000cf85c01007387 */ /* 0x000fe20000100a00 */
[----:B------:R-:W-:Y:S01]  /*2be10*/  IMAD.X R87, R6, 0x1, R68, P4 ;  /* 0x0000000106577824 */ /* 0x000fe200020e0644 */
[----:B------:R-:W-:-:S02]  /*2be20*/  SHF.R.S32.HI R6, RZ, 0x1f, R84 ;  /* 0x0000001fff067819 */ /* 0x000fc40000011454 */
[----:B------:R0:W-:Y:S01]  /*2be30*/  STL.64 [R1+0x2e8], R14 ;  /* 0x0002e80e01007387 */ /* 0x0001e20000100a00 */
[----:B------:R-:W-:Y:S01]  /*2be40*/  IMAD.X R73, R4, 0x1, R0, P6 ;  /* 0x0000000104497824 */ /* 0x000fe200030e0600 */
[----:B------:R-:W-:Y:S01]  /*2be50*/  ISETP.GE.AND P4, PT, R8, UR4, PT ;  /* 0x0000000408007c0c */ /* 0x000fe2000bf86270 */
[----:B------:R-:W1:Y:S01]  /*2be60*/  LDCU.64 UR4, c[0x0][0x398] ;  /* 0x00007300ff0477ac */ /* 0x000e620008000a00 */
[----:B------:R-:W-:Y:S04]  /*2be70*/  STL.64 [R1+0xd00], R88 ;  /* 0x000d005801007387 */ /* 0x000fe80000100a00 */
[----:B------:R-:W-:Y:S01]  /*2be80*/  STL [R1+0xd08], R86 ;  /* 0x000d085601007387 */ /* 0x000fe20000100800 */
[----:B0-----:R-:W-:-:S03]  /*2be90*/  IADD3 R14, P6, PT, R5, R3, RZ ;  /* 0x00000003050e7210 */ /* 0x001fc60007fde0ff */
[----:B------:R-:W-:Y:S01]  /*2bea0*/  STL [R1+0xcf4], R87 ;  /* 0x000cf45701007387 */ /* 0x000fe20000100800 */
[----:B------:R-:W-:-:S03]  /*2beb0*/  F2FP.SATFINITE.E4M3.F32.PACK_AB_MERGE_C R5, R13, R16, RZ ;  /* 0x000000100d05723e */ /* 0x000fc600048070ff */
[----:B------:R-:W-:Y:S01]  /*2bec0*/  STL [R1+0xd18], R72 ;  /* 0x000d184801007387 */ /* 0x000fe20000100800 */
[----:B------:R-:W-:Y:S01]  /*2bed0*/  IMAD.X R15, R4, 0x1, R68, P6 ;  /* 0x00000001040f7824 */ /* 0x000fe200030e0644 */
[C---:B------:R-:W-:Y:S01]  /*2bee0*/  IADD3 R70, P6, PT, R84.reuse, R2, RZ ;  /* 0x0000000254467210 */ /* 0x040fe20007fde0ff */
[----:B------:R-:W-:Y:S01]  /*2bef0*/  VIADD R4, R84, UR17 ;  /* 0x0000001154047c36 */ /* 0x000fe20008000000 */
[----:B------:R-:W-:Y:S03]  /*2bf00*/  STL [R1+0xcf0], R73 ;  /* 0x000cf04901007387 */ /* 0x000fe60000100800 */
[----:B------:R-:W-:Y:S01]  /*2bf10*/  IMAD.X R71, R6, 0x1, R0, P6 ;  /* 0x0000000106477824 */ /* 0x000fe200030e0600 */
[----:B------:R0:W-:Y:S01]  /*2bf20*/  STL [R1+0x2e4], R5 ;  /* 0x0002e40501007387 */ /* 0x0001e20000100800 */
[----:B------:R-:W-:-:S03]  /*2bf30*/  IADD3 R84, P6, PT, R84, R3, RZ ;  /* 0x0000000354547210 */ /* 0x000fc60007fde0ff */
[----:B------:R-:W-:Y:S04]  /*2bf40*/  STL.64 [R1+0x310], R14 ;  /* 0x0003100e01007387 */ /* 0x000fe80000100a00 */
[----:B------:R-:W-:Y:S01]  /*2bf50*/  STL [R1+0x478], R7 ;  /* 0x0004780701007387 */ /* 0x000fe20000100800 */
[----:B0-----:R-:W-:-:S05]  /*2bf60*/  F2FP.SATFINITE.E4M3.F32.PACK_AB_MERGE_C R5, R9, R10, RZ ;  /* 0x0000000a0905723e */ /* 0x001fca00048070ff */
[----:B------:R-:W-:Y:S04]  /*2bf70*/  STL [R1+0x47c], R5 ;  /* 0x00047c0501007387 */ /* 0x000fe80000100800 */
[----:B------:R-:W-:Y:S04]  /*2bf80*/  STL [R1+0xde0], R56 ;  /* 0x000de03801007387 */ /* 0x000fe80000100800 */
[----:B---3--:R-:W-:Y:S04]  /*2bf90*/  STL.64 [R1+0xdd8], R54 ;  /* 0x000dd83601007387 */ /* 0x008fe80000100a00 */
        /* <DEDUP_REMOVED lines=9> */
[----:B------:R-:W-:Y:S04]  /*2c030*/  STL [R1+0xd88], R35 ;  /* 0x000d882301007387 */ /* 0x000fe80000100800 */
[----:B------:R-:W-:Y:S04]  /*2c040*/  STL.64 [R1+0xd80], R20 ;  /* 0x000d801401007387 */ /* 0x000fe80000100a00 */
[----:B------:R-:W-:Y:S04]  /*2c050*/  STL [R1+0xd7c], R6 ;  /* 0x000d7c0601007387 */ /* 0x000fe80000100800 */
[----:B------:R0:W-:Y:S04]  /*2c060*/  STL [R1+0xd78], R4 ;  /* 0x000d780401007387 */ /* 0x0001e80000100800 */
[----:B------:R-:W-:Y:S04]  /*2c070*/  STL [R1+0xce8], R70 ;  /* 0x000ce84601007387 */ /* 0x000fe80000100800 */
[----:B------:R-:W-:Y:S01]  /*2c080*/  STL [R1+0xce4], R71 ;  /* 0x000ce44701007387 */ /* 0x000fe20000100800 */
[----:B0-----:R-:W0:Y:S03]  /*2c090*/  LDTM.x64 R4, tmem[UR7+0x40] ;  /* 0x00004007000479ee */ /* 0x001e260008340000 */
[----:B0-----:R-:W-:Y:S04]  /*2c0a0*/  STL.64 [R1+0x100], R4 ;  /* 0x0001000401007387 */ /* 0x001fe80000100a00 */
        /* <DEDUP_REMOVED lines=30> */
[----:B------:R0:W-:Y:S02]  /*2c290*/  STL.64 [R1+0x1f8], R66 ;  /* 0x0001f84201007387 */ /* 0x0001e40000100a00 */
[----:B0-----:R-:W0:Y:S02]  /*2c2a0*/  LDTM.x64 R4, tmem[UR7+0x80] ;  /* 0x00008007000479ee */ /* 0x001e240008340000 */
[----:B0-----:R-:W-:Y:S04]  /*2c2b0*/  STL [R1+0x4], R5 ;  /* 0x0000040501007387 */ /* 0x001fe80000100800 */
        /* <DEDUP_REMOVED lines=29> */
[----:B------:R-:W-:Y:S04]  /*2c490*/  STL.64 [R1+0xe8], R62 ;  /* 0x0000e83e01007387 */ /* 0x000fe80000100a00 */
[----:B------:R-:W-:Y:S04]  /*2c4a0*/  STL.64 [R1+0xf0], R64 ;  /* 0x0000f04001007387 */ /* 0x000fe80000100a00 */
[----:B------:R-:W-:Y:S04]  /*2c4b0*/  STL.64 [R1+0xf8], R66 ;  /* 0x0000f84201007387 */ /* 0x000fe80000100a00 */
[----:B0-----:R-:W2:Y:S04]  /*2c4c0*/  LDL.LU R56, [R1+0xde0] ;  /* 0x000de00001387983 */ /* 0x001ea80000300800 */
[----:B------:R-:W2:Y:S04]  /*2c4d0*/  LDL.LU.64 R54, [R1+0xdd8] ;  /* 0x000dd80001367983 */ /* 0x000ea80000300a00 */
[----:B------:R-:W3:Y:S04]  /*2c4e0*/  LDL.LU.64 R52, [R1+0xdd0] ;  /* 0x000dd00001347983 */ /* 0x000ee80000300a00 */
[----:B------:R-:W3:Y:S04]  /*2c4f0*/  LDL.LU.64 R50, [R1+0xdc8] ;  /* 0x000dc80001327983 */ /* 0x000ee80000300a00 */
[----:B------:R-:W3:Y:S04]  /*2c500*/  LDL.LU.64 R48, [R1+0xdc0] ;  /* 0x000dc00001307983 */ /* 0x000ee80000300a00 */
[----:B------:R-:W3:Y:S04]  /*2c510*/  LDL.LU.64 R46, [R1+0xdb8] ;  /* 0x000db800012e7983 */ /* 0x000ee80000300a00 */
[----:B------:R-:W4:Y:S04]  /*2c520*/  LDL.LU.64 R44, [R1+0xdb0] ;  /* 0x000db000012c7983 */ /* 0x000f280000300a00 */
[----:B------:R-:W4:Y:S04]  /*2c530*/  LDL.LU.64 R42, [R1+0xda8] ;  /* 0x000da800012a7983 */ /* 0x000f280000300a00 */
[----:B------:R-:W5:Y:S04]  /*2c540*/  LDL.LU.64 R40, [R1+0xda0] ;  /* 0x000da00001287983 */ /* 0x000f680000300a00 */
[----:B------:R-:W5:Y:S04]  /*2c550*/  LDL.LU.64 R38, [R1+0xd98] ;  /* 0x000d980001267983 */ /* 0x000f680000300a00 */
[----:B------:R-:W5:Y:S04]  /*2c560*/  LDL.LU.64 R36, [R1+0xd90] ;  /* 0x000d900001247983 */ /* 0x000f680000300a00 */
[----:B------:R-:W5:Y:S04]  /*2c570*/  LDL.LU R35, [R1+0xd88] ;  /* 0x000d880001237983 */ /* 0x000f680000300800 */
[----:B------:R-:W5:Y:S04]  /*2c580*/  LDL.LU.64 R20, [R1+0xd80] ;  /* 0x000d800001147983 */ /* 0x000f680000300a00 */
        /* <DEDUP_REMOVED lines=28> */
[----:B------:R-:W5:Y:S01]  /*2c750*/  LDL.LU R71, [R1+0x74] ;  /* 0x0000740001477983 */ /* 0x000f620000300800 */
[----:B--2---:R-:W-:-:S02]  /*2c760*/  F2FP.SATFINITE.E4M3.F32.PACK_AB_MERGE_C R55, R55, R56, RZ ;  /* 0x000000383737723e */ /* 0x004fc400048070ff */
[----:B---3--:R-:W-:Y:S02]  /*2c770*/  F2FP.SATFINITE.E4M3.F32.PACK_AB_MERGE_C R89, R47, R48, RZ ;  /* 0x000000302f59723e */ /* 0x008fe400048070ff */
[----:B----4-:R-:W-:Y:S02]  /*2c780*/  F2FP.SATFINITE.E4M3.F32.PACK_AB_MERGE_C R88, R43, R46, RZ ;  /* 0x0000002e2b58723e */ /* 0x010fe400048070ff */
[----:B-----5:R-:W-:Y:S02]  /*2c790*/  F2FP.SATFINITE.E4M3.F32.PACK_AB_MERGE_C R93, R41, R42, RZ ;  /* 0x0000002a295d723e */ /* 0x020fe400048070ff */
[----:B------:R-:W-:Y:S02]  /*2c7a0*/  F2FP.SATFINITE.E4M3.F32.PACK_AB_MERGE_C R72, R39, R40, RZ ;  /* 0x000000282748723e */ /* 0x000fe400048070ff */
[----:B------:R-:W-:Y:S01]  /*2c7b0*/  F2FP.SATFINITE.E4M3.F32.PACK_AB_MERGE_C R87, R37, R38, RZ ;  /* 0x000000262557723e */ /* 0x000fe200048070ff */
[----:B------:R-:W-:Y:S01]  /*2c7c0*/  IMAD.X R85, R6, 0x1, R68, P6 ;  /* 0x0000000106557824 */ /* 0x000fe200030e0644 */
[----:B------:R-:W-:-:S02]  /*2c7d0*/  F2FP.SATFINITE.E4M3.F32.PACK_AB_MERGE_C R6, R53, R54, RZ ;  /* 0x000000363506723e */ /* 0x000fc400048070ff */
[----:B------:R-:W-:Y:S01]  /*2c7e0*/  SHF.R.S32.HI R5, RZ, 0x1f, R4 ;  /* 0x0000001fff057819 */ /* 0x000fe20000011404 */
[C---:B------:R-:W-:Y:S01]  /*2c7f0*/  VIADD R69, R4.reuse, UR17 ;  /* 0x0000001104457c36 */ /* 0x040fe20008000000 */
[----:B------:R-:W-:-:S05]  /*2c800*/  IADD3 R80, P6, PT, R4, R2, RZ ;  /* 0x0000000204507210 */ /* 0x000fca0007fde0ff */
[----:B------:R-:W-:Y:S01]  /*2c810*/  IMAD.X R81, R5, 0x1, R0, P6 ;  /* 0x0000000105517824 */ /* 0x000fe200030e0600 */
[----:B------:R-:W-:Y:S02]  /*2c820*/  IADD3 R78, P6, PT, R4, R3, RZ ;  /* 0x00000003044e7210 */ /* 0x000fe40007fde0ff */
[----:B------:R-:W-:-:S03]  /*2c830*/  SHF.R.S32.HI R4, RZ, 0x1f, R69 ;  /* 0x0000001fff047819 */ /* 0x000fc60000011445 */
[----:B------:R-:W-:Y:S01]  /*2c840*/  IMAD.X R79, R5, 0x1, R68, P6 ;  /* 0x00000001054f7824 */ /* 0x000fe200030e0644 */
[----:B------:R-:W-:-:S05]  /*2c850*/  IADD3 R76, P6, PT, R69, R2, RZ ;  /* 0x00000002454c7210 */ /* 0x000fca0007fde0ff */
[----:B------:R-:W-:Y:S01]  /*2c860*/  IMAD.X R77, R4, 0x1, R0, P6 ;  /* 0x00000001044d7824 */ /* 0x000fe200030e0600 */
[----:B------:R-:W-:-:S05]  /*2c870*/  IADD3 R74, P6, PT, R69, R3, RZ ;  /* 0x00000003454a7210 */ /* 0x000fca0007fde0ff */
[----:B------:R-:W-:Y:S01]  /*2c880*/  IMAD.X R75, R4, 0x1, R68, P6 ;  /* 0x00000001044b7824 */ /* 0x000fe200030e0644 */
[----:B------:R-:W-:Y:S02]  /*2c890*/  F2FP.SATFINITE.E4M3.F32.PACK_AB_MERGE_C R90, R33, R34, RZ ;  /* 0x00000022215a723e */ /* 0x000fe400048070ff */
[----:B------:R-:W-:Y:S01]  /*2c8a0*/  ISETP.GE.AND P6, PT, R91, UR22, PT ;  /* 0x000000165b007c0c */ /* 0x000fe2000bfc6270 */
[----:B------:R-:W0:Y:S01]  /*2c8b0*/  LDCU.64 UR22, c[0x0][0x398] ;  /* 0x00007300ff1677ac */ /* 0x000e220008000a00 */
[----:B------:R-:W-:Y:S01]  /*2c8c0*/  F2FP.SATFINITE.E4M3.F32.PACK_AB_MERGE_C R92, R11, R12, RZ ;  /* 0x0000000c0b5c723e */ /* 0x000fe200048070ff */
[----:B------:R2:W-:Y:S04]  /*2c8d0*/  STL.64 [R1+0xd10], R70 ;  /* 0x000d104601007387 */ /* 0x0005e80000100a00 */
[----:B------:R3:W-:Y:S04]  /*2c8e0*/  STL [R1+0xcec], R85 ;  /* 0x000cec5501007387 */ /* 0x0007e80000100800 */
[----:B------:R-:W-:Y:S04]  /*2c8f0*/  STL [R1+0x200], R55 ;  /* 0x0002003701007387 */ /* 0x000fe80000100800 */
[----:B------:R-:W-:Y:S01]  /*2c900*/  STL [R1+0x204], R6 ;  /* 0x0002040601007387 */ /* 0x000fe20000100800 */
[----:B--2---:R-:W-:-:S02]  /*2c910*/  F2FP.SATFINITE.E4M3.F32.PACK_AB_MERGE_C R71, R51, R52, RZ ;  /* 0x000000343347723e */ /* 0x004fc400048070ff */
[----:B---3--:R-:W-:Y:S01]  /*2c920*/  F2FP.SATFINITE.E4M3.F32.PACK_AB_MERGE_C R85, R35, R36, RZ ;  /* 0x000000242355723e */ /* 0x008fe200048070ff */
[----:B------:R2:W-:Y:S04]  /*2c930*/  STL.64 [R1+0xd20], R80 ;  /* 0x000d205001007387 */ /* 0x0005e80000100a00 */
[----:B------:R-:W-:Y:S04]  /*2c940*/  STL.64 [R1+0xd28], R78 ;  /* 0x000d284e01007387 */ /* 0x000fe80000100a00 */
[----:B------:R3:W-:Y:S04]  /*2c950*/  STL.64 [R1+0xd48], R88 ;  /* 0x000d485801007387 */ /* 0x0007e80000100a00 */
[----:B------:R-:W-:Y:S01]  /*2c960*/  STL.64 [R1+0xd30], R76 ;  /* 0x000d304c01007387 */ /* 0x000fe20000100a00 */
[----:B------:R-:W-:-:S02]  /*2c970*/  F2FP.SATFINITE.E4M3.F32.PACK_AB_MERGE_C R70, R19, R22, RZ ;  /* 0x000000161346723e */ /* 0x000fc400048070ff */
[----:B--2---:R-:W-:Y:S01]  /*2c980*/  F2FP.SATFINITE.E4M3.F32.PACK_AB_MERGE_C R81, R49, R50, RZ ;  /* 0x000000323151723e */ /* 0x004fe200048070ff */
[----:B------:R-:W-:Y:S04]  /*2c990*/  STL.64 [R1+0xd38], R2 ;  /* 0x000d380201007387 */ /* 0x000fe80000100a00 */
[----:B------:R-:W-:Y:S01]  /*2c9a0*/  STL.64 [R1+0xd50], R74 ;  /* 0x000d504a01007387 */ /* 0x000fe20000100a00 */
[----:B---3--:R-:W-:Y:S01]  /*2c9b0*/  IMAD.MOV.U32 R88, RZ, RZ, R44 ;  /* 0x000000ffff587224 */ /* 0x008fe200078e002c */
[----:B------:R-:W-:Y:S01]  /*2c9c0*/  F2FP.SATFINITE.E4M3.F32.PACK_AB_MERGE_C R80, R17, R18, RZ ;  /* 0x000000121150723e */ /* 0x000fe200048070ff */
[----:B------:R-:W-:Y:S01]  /*2c9d0*/  IMAD.MOV.U32 R89, RZ, RZ, R45 ;  /* 0x000000ffff597224 */ /* 0x000fe200078e002d */
[----:B------:R2:W-:Y:S04]  /*2c9e0*/  STL.64 [R1+0xd40], R68 ;  /* 0x000d404401007387 */ /* 0x0005e80000100a00 */
[----:B------:R3:W-:Y:S01]  /*2c9f0*/  STL.64 [R1+0xd58], R84 ;  /* 0x000d585401007387 */ /* 0x0007e20000100a00 */
[----:B--2---:R-:W-:-:S03]  /*2ca00*/  F2FP.SATFINITE.E4M3.F32.PACK_AB_MERGE_C R68, R23, R24, RZ ;  /* 0x000000181744723e */ /* 0x004fc600048070ff */
[----:B---3--:R-:W2:Y:S01]  /*2ca10*/  LDL.LU.64 R84, [R1+0x460] ;  /* 0x0004600001547983 */ /* 0x008ea20000300a00 */
[----:B------:R-:W-:Y:S02]  /*2ca20*/  F2FP.SATFINITE.E4M3.F32.PACK_AB_MERGE_C R75, R31, R32, RZ ;  /* 0x000000201f4b723e */ /* 0x000fe400048070ff */
[----:B------:R-:W-:Y:S01]  /*2ca30*/  F2FP.SATFINITE.E4M3.F32.PACK_AB_MERGE_C R3, R29, R30, RZ ;  /* 0x0000001e1d03723e */ /* 0x000fe200048070ff */
[----:B------:R3:W-:Y:S01]  /*2ca40*/  STL [R1+0xd68], R68 ;  /* 0x000d684401007387 */ /* 0x0007e20000100800 */
[----:B------:R-:W-:Y:S02]  /*2ca50*/  F2FP.SATFINITE.E4M3.F32.PACK_AB_MERGE_C R74, R27, R28, RZ ;  /* 0x0000001c1b4a723e */ /* 0x000fe400048070ff */
[----:B------:R-:W-:Y:S02]  /*2ca60*/  F2FP.SATFINITE.E4M3.F32.PACK_AB_MERGE_C R2, R25, R26, RZ ;  /* 0x0000001a1902723e */ /* 0x000fe400048070ff */
[----:B------:R-:W-:Y:S02]  /*2ca70*/  F2FP.SATFINITE.E4M3.F32.PACK_AB_MERGE_C R77, R15, R16, RZ ;  /* 0x000000100f4d723e */ /* 0x000fe400048070ff */
[----:B------:R-:W-:-:S02]  /*2ca80*/  F2FP.SATFINITE.E4M3.F32.PACK_AB_MERGE_C R76, R13, R14, RZ ;  /* 0x0000000e0d4c723e */ /* 0x000fc400048070ff */
[----:B------:R-:W-:Y:S01]  /*2ca90*/  F2FP.SATFINITE.E4M3.F32.PACK_AB_MERGE_C R86, R9, R10, RZ ;  /* 0x0000000a0956723e */ /* 0x000fe200048070ff */
[----:B---3--:R-:W3:Y:S01]  /*2caa0*/  LDL.LU.64 R68, [R1+0x458] ;  /* 0x0004580001447983 */ /* 0x008ee20000300a00 */
[----:B------:R-:W-:Y:S02]  /*2cab0*/  F2FP.SATFINITE.E4M3.F32.PACK_AB_MERGE_C R73, R7, R8, RZ ;  /* 0x000000080749723e */ /* 0x000fe400048070ff */
[----:B------:R-:W-:Y:S01]  /*2cac0*/  ISETP.LT.AND P6, PT, R83, UR29, !P6 ;  /* 0x0000001d53007c0c */ /* 0x000fe2000f7c1270 */
[----:B------:R4:W-:Y:S02]  /*2cad0*/  STL.64 [R1+0xd60], R70 ;  /* 0x000d604601007387 */ /* 0x0009e40000100a00 */
[----:B----4-:R-:W-:Y:S02]  /*2cae0*/  IMAD.MOV.U32 R70, RZ, RZ, R20 ;  /* 0x000000ffff467224 */ /* 0x010fe400078e0014 */
[----:B------:R-:W-:Y:S02]  /*2caf0*/  IMAD.MOV.U32 R71, RZ, RZ, R21 ;  /* 0x000000ffff477224 */ /* 0x000fe400078e0015 */
[----:B------:R-:W4:Y:S01]  /*2cb00*/  LDTM.x64 R4, tmem[UR7+0xc0] ;  /* 0x0000c007000479ee */ /* 0x000f220008340000 */
[----:B------:R5:W-:Y:S01]  /*2cb10*/  STL.64 [R1+0xd70], R80 ;  /* 0x000d705001007387 */ /* 0x000be20000100a00 */
[----:B------:R-:W-:-:S03]  /*2cb20*/  NOP ;  /* 0x0000000000007918 */ /* 0x000fc60000000000 */
[----:B-----5:R-:W5:Y:S04]  /*2cb30*/  LDL.LU.64 R80, [R1+0x450] ;  /* 0x0004500001507983 */ /* 0x020f680000300a00 */
[----:B------:R-:W5:Y:S04]  /*2cb40*/  LDL.LU R78, [R1+0x2e4] ;  /* 0x0002e400014e7983 */ /* 0x000f680000300800 */
[----:B----4-:R4:W-:Y:S04]  /*2cb50*/  STL [R1+0xce0], R67 ;  /* 0x000ce04301007387 */ /* 0x0109e80000100800 */
[----:B----4-:R-:W4:Y:S04]  /*2cb60*/  LDL.LU R67, [R1+0x2e0] ;  /* 0x0002e00001437983 */ /* 0x010f280000300800 */
[----:B------:R0:W-:Y:S04]  /*2cb70*/  @P6 STG.E.U8 desc[UR14][R88.64], R82 ;  /* 0x0000005258006986 */ /* 0x0001e8000c10110e */
[----:B0-----:R-:W2:Y:S01]  /*2cb80*/  LDL.LU.64 R88, [R1+0x448] ;  /* 0x0004480001587983 */ /* 0x001ea20000300a00 */
[----:B------:R-:W-:-:S04]  /*2cb90*/  PRMT R82, R82, 0x9910, RZ ;  /* 0x0000991052527816 */ /* 0x000fc800000000ff */
[----:B------:R-:W-:Y:S02]  /*2cba0*/  SHF.R.S32.HI R82, RZ, 0x8, R82 ;  /* 0x00000008ff527819 */ /* 0x000fe40000011452 */
[----:B----4-:R-:W-:Y:S01]  /*2cbb0*/  ISETP.GE.AND P6, PT, R67, UR10, PT ;  /* 0x0000000a43007c0c */ /* 0x010fe2000bfc6270 */
[----:B------:R-:W0:Y:S03]  /*2cbc0*/  LDCU.64 UR10, c[0x0][0x398] ;  /* 0x00007300ff0a77ac */ /* 0x000e260008000a00 */
[----:B------:R-:W-:-:S13]  /*2cbd0*/  ISETP.LT.AND P6, PT, R83, UR31, !P6 ;  /* 0x0000001f53007c0c */ /* 0x000fda000f7c1270 */
[----:B------:R4:W-:Y:S04]  /*2cbe0*/  @P6 STG.E.U8 desc[UR14][R70.64], R90 ;  /* 0x0000005a46006986 */ /* 0x0009e8000c10110e */
[----:B----4-:R-:W4:Y:S01]  /*2cbf0*/  LDL.LU.64 R70, [R1+0x440] ;  /* 0x0004400001467983 */ /* 0x010f220000300a00 */
[----:B-1----:R-:W-:Y:S01]  /*2cc00*/  ISETP.LT.AND P6, PT, R91, UR4, !P2 ;  /* 0x000000045b007c0c */ /* 0x002fe2000d7c1270 */
[----:B------:R-:W1:Y:S01]  /*2cc10*/  LDCU UR4, c[0x0][0x39c] ;  /* 0x00007380ff0477ac */ /* 0x000e620008000800 */
[----:B------:R-:W-:Y:S01]  /*2cc20*/  ISETP.LT.AND P2, PT, R67, UR8, !P2 ;  /* 0x0000000843007c0c */ /* 0x000fe2000d741270 */
[----:B------:R-:W0:Y:S10]  /*2cc30*/  LDCU UR8, c[0x0][0x398] ;  /* 0x00007300ff0877ac */ /* 0x000e340008000800 */
[----:B--2---:R2:W-:Y:S02]  /*2cc40*/  @P6 STG.E.U8 desc[UR14][R84.64], R82 ;  /* 0x0000005254006986 */ /* 0x0045e4000c10110e */
[----:B--2---:R-:W-:-:S02]  /*2cc50*/  VIADD R82, R83, 0x7 ;  /* 0x0000000753527836 */ /* 0x004fc40000000000 */
[----:B------:R-:W2:Y:S03]  /*2cc60*/  LDL.LU.64 R84, [R1+0x438] ;  /* 0x0004380001547983 */ /* 0x000ea60000300a00 */
[----:B------:R-:W-:Y:S01]  /*2cc70*/  ISETP.GE.AND P6, PT, R82, UR6, PT ;  /* 0x0000000652007c0c */ /* 0x000fe2000bfc6270 */
[----:B------:R-:W0:Y:S01]  /*2cc80*/  LDCU.64 UR6, c[0x0][0x398] ;  /* 0x00007300ff0677ac */ /* 0x000e220008000a00 */
[----:B------:R-:W-:-:S04]  /*2cc90*/  PRMT R82, R90, 0x9910, RZ ;  /* 0x000099105a527816 */ /* 0x000fc800000000ff */
[----:B------:R-:W-:-:S05]  /*2cca0*/  SHF.R.S32.HI R82, RZ, 0x8, R82 ;  /* 0x00000008ff527819 */ /* 0x000fca0000011452 */
[----:B---3--:R3:W-:Y:S04]  /*2ccb0*/  @P2 STG.E.U8 desc[UR14][R68.64], R82 ;  /* 0x0000005244002986 */ /* 0x0087e8000c10110e */
[----:B---3--:R-:W3:Y:S04]  /*2ccc0*/  LDL.LU.64 R68, [R1+0x430] ;  /* 0x0004300001447983 */ /* 0x008ee80000300a00 */
[----:B------:R-:W3:Y:S01]  /*2ccd0*/  LDL.LU R79, [R1+0x478] ;  /* 0x00047800014f7983 */ /* 0x000ee20000300800 */
[----:B0-----:R-:W-:Y:S01]  /*2cce0*/  ISETP.LT.AND P2, PT, R91, UR6, !P3 ;  /* 0x000000065b007c0c */ /* 0x001fe2000df41270 */
[----:B------:R-:W-:Y:S01]  /*2ccf0*/  VIADD R82, R83, 0x8 ;  /* 0x0000000853527836 */ /* 0x000fe20000000000 */
[----:B------:R-:W0:Y:S11]  /*2cd00*/  LDCU UR6, c[0x0][0x398] ;  /* 0x00007300ff0677ac */ /* 0x000e360008000800 */
[----:B-----5:R5:W-:Y:S04]  /*2cd10*/  @P2 STG.E.U8 desc[UR14][R80.64], R78 ;  /* 0x0000004e50002986 */ /* 0x020be8000c10110e */
[----:B-----5:R-:W5:Y:S01]  /*2cd20*/  LDL.LU.64 R80, [R1+0x428] ;  /* 0x0004280001507983 */ /* 0x020f620000300a00 */
[----:B------:R-:W-:Y:S01]  /*2cd30*/  ISETP.LT.AND P3, PT, R67, UR12, !P3 ;  /* 0x0000000c43007c0c */ /* 0x000fe2000df61270 */
[----:B------:R-:W0:Y:S01]  /*2cd40*/  LDCU UR12, c[0x0][0x398] ;  /* 0x00007300ff0c77ac */ /* 0x000e220008000800 */
[----:B-1----:R-:W-:-:S02]  /*2cd50*/  ISETP.GE.AND P2, PT, R82, UR4, PT ;  /* 0x0000000452007c0c */ /* 0x002fc4000bf46270 */
[----:B------:R-:W-:Y:S01]  /*2cd60*/  PRMT R82, R78, 0x9910, RZ ;  /* 0x000099104e527816 */ /* 0x000fe200000000ff */
[----:B------:R-:W1:Y:S08]  /*2cd70*/  LDCU UR4, c[0x0][0x39c] ;  /* 0x00007380ff0477ac */ /* 0x000e700008000800 */
[----:B------:R0:W-:Y:S01]  /*2cd80*/  @P3 STG.E.U8 desc[UR14][R88.64], R75 ;  /* 0x0000004b58003986 */ /* 0x0001e2000c10110e */
[----:B------:R-:W-:Y:S01]  /*2cd90*/  ISETP.LT.AND P3, PT, R91, UR10, !P0 ;  /* 0x0000000a5b007c0c */ /* 0x000fe2000c761270 */
[----:B------:R-:W1:Y:S01]  /*2cda0*/  LDCU UR10, c[0x0][0x398] ;  /* 0x00007300ff0a77ac */ /* 0x000e620008000800 */
[----:B------:R-:W-:Y:S01]  /*2cdb0*/  SHF.R.S32.HI R82, RZ, 0x8, R82 ;  /* 0x00000008ff527819 */ /* 0x000fe20000011452 */
[----:B0-----:R-:W5:Y:S01]  /*2cdc0*/  LDL.LU.64 R88, [R1+0x420] ;  /* 0x0004200001587983 */ /* 0x001f620000300a00 */
[----:B------:R-:W-:Y:S01]  /*2cdd0*/  ISETP.LT.AND P0, PT, R67, UR20, !P0 ;  /* 0x0000001443007c0c */ /* 0x000fe2000c701270 */
[----:B------:R-:W0:Y:S08]  /*2cde0*/  LDCU UR20, c[0x0][0x398] ;  /* 0x00007300ff1477ac */ /* 0x000e300008000800 */
[----:B----4-:R4:W-:Y:S04]  /*2cdf0*/  @P3 STG.E.U8 desc[UR14][R70.64], R82 ;  /* 0x0000005246003986 */ /* 0x0109e8000c10110e */
[----:B----4-:R-:W4:Y:S01]  /*2ce00*/  LDL.LU.64 R70, [R1+0x418] ;  /* 0x0004180001467983 */ /* 0x010f220000300a00 */
[----:B------:R-:W-:-:S05]  /*2ce10*/  VIADD R82, R83, 0x9 ;  /* 0x0000000953527836 */ /* 0x000fca0000000000 */
[----:B-1----:R-:W-:Y:S01]  /*2ce20*/  ISETP.GE.AND P3, PT, R82, UR4, PT ;  /* 0x0000000452007c0c */ /* 0x002fe2000bf66270 */
[----:B------:R-:W1:Y:S01]  /*2ce30*/  LDCU UR4, c[0x0][0x39c] ;  /* 0x00007380ff0477ac */ /* 0x000e620008000800 */
[----:B------:R-:W-:-:S04]  /*2ce40*/  PRMT R82, R75, 0x9910, RZ ;  /* 0x000099104b527816 */ /* 0x000fc800000000ff */
[----:B------:R-:W-:-:S05]  /*2ce50*/  SHF.R.S32.HI R82, RZ, 0x8, R82 ;  /* 0x00000008ff527819 */ /* 0x000fca0000011452 */
[----:B--2---:R2:W-:Y:S01]  /*2ce60*/  @P0 STG.E.U8 desc[UR14][R84.64], R82 ;  /* 0x0000005254000986 */ /* 0x0045e2000c10110e */
[----:B------:R-:W-:Y:S01]  /*2ce70*/  ISETP.LT.AND P0, PT, R91, UR18, !P1 ;  /* 0x000000125b007c0c */ /* 0x000fe2000cf01270 */
[----:B------:R-:W0:Y:S02]  /*2ce80*/  LDCU UR18, c[0x0][0x398] ;  /* 0x00007300ff1277ac */ /* 0x000e240008000800 */
[----:B--2---:R-:W2:Y:S04]  /*2ce90*/  LDL.LU.64 R84, [R1+0x410] ;  /* 0x0004100001547983 */ /* 0x004ea80000300a00 */
[----:B------:R-:W2:Y:S06]  /*2cea0*/  LDL.LU R75, [R1+0x47c] ;  /* 0x00047c00014b7983 */ /* 0x000eac0000300800 */
[----:B---3--:R3:W-:Y:S04]  /*2ceb0*/  @P0 STG.E.U8 desc[UR14][R68.64], R79 ;  /* 0x0000004f44000986 */ /* 0x0087e8000c10110e */
[----:B---3--:R-:W3:Y:S01]  /*2cec0*/  LDL.LU.64 R68, [R1+0x408] ;  /* 0x0004080001447983 */ /* 0x008ee20000300a00 */
[----:B------:R-:W-:-:S02]  /*2ced0*/  ISETP.LT.AND P1, PT, R67, UR24, !P1 ;  /* 0x0000001843007c0c */ /* 0x000fc4000cf21270 */
[----:B------:R-:W-:-:S11]  /*2cee0*/  PRMT R90, R79, 0x9910, RZ ;  /* 0x000099104f5a7816 */ /* 0x000fd600000000ff */
[----:B-----5:R5:W-:Y:S04]  /*2cef0*/  @P1 STG.E.U8 desc[UR14][R80.64], R3 ;  /* 0x0000000350001986 */ /* 0x020be8000c10110e */
[----:B-----5:R-:W5:Y:S04]  /*2cf00*/  LDL.LU.64 R80, [R1+0xd70] ;  /* 0x000d700001507983 */ /* 0x020f680000300a00 */
[----:B------:R-:W5:Y:S01]  /*2cf10*/  LDL.LU.64 R78, [R1+0x400] ;  /* 0x00040000014e7983 */ /* 0x000f620000300a00 */
[----:B------:R-:W-:Y:S01]  /*2cf20*/  VIADD R82, R83, 0xa ;  /* 0x0000000a53527836 */ /* 0x000fe20000000000 */
[----:B------:R-:W-:Y:S01]  /*2cf30*/  ISETP.LT.AND P1, PT, R91, UR22, !P4 ;  /* 0x000000165b007c0c */ /* 0x000fe2000e721270 */
[----:B------:R-:W0:Y:S03]  /*2cf40*/  LDCU UR22, c[0x0][0x398] ;  /* 0x00007300ff1677ac */ /* 0x000e260008000800 */
[----:B-1----:R-:W-:Y:S01]  /*2cf50*/  ISETP.GE.AND P0, PT, R82, UR4, PT ;  /* 0x0000000452007c0c */ /* 0x002fe2000bf06270 */
[----:B------:R-:W1:Y:S01]  /*2cf60*/  LDCU UR4, c[0x0][0x39c] ;  /* 0x00007380ff0477ac */ /* 0x000e620008000800 */
[----:B------:R-:W-:Y:S01]  /*2cf70*/  SHF.R.S32.HI R90, RZ, 0x8, R90 ;  /* 0x00000008ff5a7819 */ /* 0x000fe2000001145a */
[----:B------:R-:W-:Y:S01]  /*2cf80*/  VIADD R82, R83, 0xb ;  /* 0x0000000b53527836 */ /* 0x000fe20000000000 */
[----:B------:R-:W-:-:S05]  /*2cf90*/  ISETP.LT.AND P4, PT, R67, UR26, !P4 ;  /* 0x0000001a43007c0c */ /* 0x000fca000e781270 */
[----:B------:R0:W-:Y:S04]  /*2cfa0*/  @P1 STG.E.U8 desc[UR14][R88.64], R90 ;  /* 0x0000005a58001986 */ /* 0x0001e8000c10110e */
[----:B0-----:R-:W5:Y:S01]  /*2cfb0*/  LDL.LU.64 R88, [R1+0x3f8] ;  /* 0x0003f80001587983 */ /* 0x001f620000300a00 */
[----:B-1----:R-:W-:Y:S01]  /*2cfc0*/  ISETP.GE.AND P1, PT, R82, UR4, PT ;  /* 0x0000000452007c0c */ /* 0x002fe2000bf26270 */
[----:B------:R-:W0:Y:S01]  /*2cfd0*/  LDCU UR4, c[0x0][0x39c] ;  /* 0x00007380ff0477ac */ /* 0x000e220008000800 */
[----:B------:R-:W-:Y:S02]  /*2cfe0*/  PRMT R82, R3, 0x9910, RZ ;  /* 0x0000991003527816 */ /* 0x000fe400000000ff */
[----:B------:R-:W5:Y:S02]  /*2cff0*/  LDL.LU R3, [R1+0x200] ;  /* 0x0002000001037983 */ /* 0x000f640000300800 */
[----:B------:R-:W-:-:S05]  /*2d000*/  SHF.R.S32.HI R82, RZ, 0x8, R82 ;  /* 0x00000008ff527819 */ /* 0x000fca0000011452 */
[----:B----4-:R1:W-:Y:S04]  /*2d010*/  @P4 STG.E.U8 desc[UR14][R70.64], R82 ;  /* 0x0000005246004986 */ /* 0x0103e8000c10110e */
[----:B-1----:R-:W4:Y:S01]  /*2d020*/  LDL.LU.64 R70, [R1+0x3f0] ;  /* 0x0003f00001467983 */ /* 0x002f220000300a00 */
[----:B------:R-:W-:Y:S02]  /*2d030*/  ISETP.LT.AND P4, PT, R91, UR28, !P5 ;  /* 0x0000001c5b007c0c */ /* 0x000fe4000ef81270 */
[----:B------:R-:W-:-:S11]  /*2d040*/  ISETP.LT.AND P5, PT, R67, UR30, !P5 ;  /* 0x0000001e43007c0c */ /* 0x000fd6000efa1270 */
[----:B--2---:R1:W-:Y:S04]  /*2d050*/  @P4 STG.E.U8 desc[UR14][R84.64], R75 ;  /* 0x0000004b54004986 */ /* 0x0043e8000c10110e */
[----:B-1----:R-:W2:Y:S04]  /*2d060*/  LDL.LU.64 R84, [R1+0x3e8] ;  /* 0x0003e80001547983 */ /* 0x002ea80000300a00 */
[----:B---3--:R1:W-:Y:S04]  /*2d070*/  @P5 STG.E.U8 desc[UR14][R68.64], R74 ;  /* 0x0000004a44005986 */ /* 0x0083e8000c10110e */
[----:B-1----:R-:W3:Y:S01]  /*2d080*/  LDL.LU.64 R68, [R1+0x3e0] ;  /* 0x0003e00001447983 */ /* 0x002ee20000300a00 */
[----:B------:R-:W-:-:S05]  /*2d090*/  VIADD R82, R83, 0xc ;  /* 0x0000000c53527836 */ /* 0x000fca0000000000 */
[----:B0-----:R-:W-:Y:S01]  /*2d0a0*/  ISETP.GE.AND P4, PT, R82, UR4, PT ;  /* 0x0000000452007c0c */ /* 0x001fe2000bf86270 */
[----:B------:R-:W0:Y:S01]  /*2d0b0*/  LDCU UR4, c[0x0][0x39c] ;  /* 0x00007380ff0477ac */ /* 0x000e220008000800 */
[----:B------:R-:W-:Y:S02]  /*2d0c0*/  ISETP.LT.AND P5, PT, R91, UR6, !P6 ;  /* 0x000000065b007c0c */ /* 0x000fe4000f7a1270 */
[----:B------:R-:W-:Y:S01]  /*2d0d0*/  PRMT R90, R75, 0x9910, RZ ;  /* 0x000099104b5a7816 */ /* 0x000fe200000000ff */
[----:B------:R-:W-:Y:S01]  /*2d0e0*/  VIADD R82, R83, 0xd ;  /* 0x0000000d53527836 */ /* 0x000fe20000000000 */
[----:B------:R-:W1:Y:S02]  /*2d0f0*/  LDCU UR6, c[0x0][0x398] ;  /* 0x00007300ff0677ac */ /* 0x000e640008000800 */
[----:B------:R-:W-:-:S07]  /*2d100*/  SHF.R.S32.HI R90, RZ, 0x8, R90 ;  /* 0x00000008ff5a7819 */ /* 0x000fce000001145a */
[----:B-----5:R5:W-:Y:S01]  /*2d110*/  @P5 STG.E.U8 desc[UR14][R78.64], R90 ;  /* 0x0000005a4e005986 */ /* 0x020be2000c10110e */
[----:B0-----:R-:W-:Y:S01]  /*2d120*/  ISETP.GE.AND P5, PT, R82, UR4, PT ;  /* 0x0000000452007c0c */ /* 0x001fe2000bfa6270 */
[----:B------:R-:W0:Y:S01]  /*2d130*/  LDCU UR4, c[0x0][0x398] ;  /* 0x00007300ff0477ac */ /* 0x000e220008000800 */
[----:B------:R-:W-:-:S04]  /*2d140*/  PRMT R82, R74, 0x9910, RZ ;  /* 0x000099104a527816 */ /* 0x000fc800000000ff */
[----:B------:R-:W-:Y:S01]  /*2d150*/  SHF.R.S32.HI R82, RZ, 0x8, R82 ;  /* 0x00000008ff527819 */ /* 0x000fe20000011452 */
[----:B-----5:R-:W5:Y:S04]  /*2d160*/  LDL.LU.64 R78, [R1+0x3d8] ;  /* 0x0003d800014e7983 */ /* 0x020f680000300a00 */
[----:B------:R-:W5:Y:S01]  /*2d170*/  LDL.LU R75, [R1+0x204] ;  /* 0x00020400014b7983 */ /* 0x000f620000300800 */
[----:B0-----:R-:W-:Y:S01]  /*2d180*/  ISETP.LT.AND P6, PT, R67, UR4, !P6 ;  /* 0x0000000443007c0c */ /* 0x001fe2000f7c1270 */
[----:B------:R-:W0:-:S12]  /*2d190*/  LDCU UR4, c[0x0][0x39c] ;  /* 0x00007380ff0477ac */ /* 0x000e180008000800 */
[----:B------:R0:W-:Y:S01]  /*2d1a0*/  @P6 STG.E.U8 desc[UR14][R88.64], R82 ;  /* 0x0000005258006986 */ /* 0x0001e2000c10110e */
[----:B-1----:R-:W-:Y:S01]  /*2d1b0*/  ISETP.LT.AND P6, PT, R91, UR6, !P2 ;  /* 0x000000065b007c0c */ /* 0x002fe2000d7c1270 */
[----:B------:R-:W1:Y:S01]  /*2d1c0*/  LDCU UR6, c[0x0][0x398] ;  /* 0x00007300ff0677ac */ /* 0x000e620008000800 */
[----:B0-----:R-:W-:Y:S01]  /*2d1d0*/  VIADD R82, R83, 0xe ;  /* 0x0000000e53527836 */ /* 0x001fe20000000000 */
[----:B------:R-:W5:Y:S01]  /*2d1e0*/  LDL.LU.64 R88, [R1+0x3d0] ;  /* 0x0003d00001587983 */ /* 0x000f620000300a00 */
[----:B------:R-:W-:-:S04]  /*2d1f0*/  PRMT R90, R3, 0x9910, RZ ;  /* 0x00009910035a7816 */ /* 0x000fc800000000ff */
[----:B------:R-:W-:-:S05]  /*2d200*/  SHF.R.S32.HI R90, RZ, 0x8, R90 ;  /* 0x00000008ff5a7819 */ /* 0x000fca000001145a */
[----:B----4-:R0:W-:Y:S01]  /*2d210*/  @P6 STG.E.U8 desc[UR14][R70.64], R3 ;  /* 0x0000000346006986 */ /* 0x0101e2000c10110e */
[----:B------:R-:W-:Y:S01]  /*2d220*/  ISETP.GE.AND P6, PT, R82, UR4, PT ;  /* 0x0000000452007c0c */ /* 0x000fe2000bfc6270 */
[----:B------:R-:W4:Y:S02]  /*2d230*/  LDCU UR4, c[0x0][0x398] ;  /* 0x00007300ff0477ac */ /* 0x000f240008000800 */
[----:B0-----:R-:W5:Y:S01]  /*2d240*/  LDL.LU.64 R70, [R1+0x3c8] ;  /* 0x0003c80001467983 */ /* 0x001f620000300a00 */
[----:B----4-:R-:W-:Y:S01]  /*2d250*/  ISETP.LT.AND P2, PT, R67, UR4, !P2 ;  /* 0x0000000443007c0c */ /* 0x010fe2000d741270 */
[----:B------:R-:W0:-:S12]  /*2d260*/  LDCU UR4, c[0x0][0x39c] ;  /* 0x00007380ff0477ac */ /* 0x000e180008000800 */
[----:B--2---:R2:W-:Y:S01]  /*2d270*/  @P2 STG.E.U8 desc[UR14][R84.64], R2 ;  /* 0x0000000254002986 */ /* 0x0045e2000c10110e */
[----:B-1----:R-:W-:Y:S01]  /*2d280*/  ISETP.LT.AND P2, PT, R91, UR6, !P3 ;  /* 0x000000065b007c0c */ /* 0x002fe2000df41270 */
[----:B------:R-:W-:Y:S01]  /*2d290*/  VIADD R82, R83, 0xf ;  /* 0x0000000f53527836 */ /* 0x000fe20000000000 */
[----:B------:R-:W1:Y:S01]  /*2d2a0*/  LDCU UR6, c[0x0][0x398] ;  /* 0x00007300ff0677ac */ /* 0x000e620008000800 */
[----:B--2---:R-:W2:Y:S10]  /*2d2b0*/  LDL.LU.64 R84, [R1+0x3c0] ;  /* 0x0003c00001547983 */ /* 0x004eb40000300a00 */
[----:B---3--:R3:W-:Y:S04]  /*2d2c0*/  @P2 STG.E.U8 desc[UR14][R68.64], R90 ;  /* 0x0000005a44002986 */ /* 0x0087e8000c10110e */
[----:B---3--:R-:W3:Y:S01]  /*2d2d0*/  LDL.LU R68, [R1+0xd68] ;  /* 0x000d680001447983 */ /* 0x008ee20000300800 */
[----:B0-----:R-:W-:Y:S01]  /*2d2e0*/  ISETP.GE.AND P2, PT, R82, UR4, PT ;  /* 0x0000000452007c0c */ /* 0x001fe2000bf46270 */
[----:B------:R-:W0:Y:S01]  /*2d2f0*/  LDCU UR4, c[0x0][0x398] ;  /* 0x00007300ff0477ac */ /* 0x000e220008000800 */
[----:B------:R-:W-:-:S02]  /*2d300*/  PRMT R82, R2, 0x9910, RZ ;  /* 0x0000991002527816 */ /* 0x000fc400000000ff */
[----:B------:R-:W4:Y:S02]  /*2d310*/  LDL.LU.64 R2, [R1+0x3b8] ;  /* 0x0003b80001027983 */ /* 0x000f240000300a00 */
[----:B------:R-:W-:Y:S02]  /*2d320*/  SHF.R.S32.HI R82, RZ, 0x8, R82 ;  /* 0x00000008ff527819 */ /* 0x000fe40000011452 */
[----:B0-----:R-:W-:Y:S01]  /*2d330*/  ISETP.LT.AND P3, PT, R67, UR4, !P3 ;  /* 0x0000000443007c0c */ /* 0x001fe2000df61270 */
[----:B------:R-:W0:-:S12]  /*2d340*/  LDCU UR4, c[0x0][0x39c] ;  /* 0x00007380ff0477ac */ /* 0x000e180008000800 */
[----:B-----5:R5:W-:Y:S01]  /*2d350*/  @P3 STG.E.U8 desc[UR14][R78.64], R82 ;  /* 0x000000524e003986 */ /* 0x020be2000c10110e */
[----:B-1----:R-:W-:Y:S01]  /*2d360*/  ISETP.LT.AND P3, PT, R91, UR6, !P0 ;  /* 0x000000065b007c0c */ /* 0x002fe2000c761270 */
[----:B------:R-:W1:Y:S01]  /*2d370*/  LDCU UR6, c[0x0][0x398] ;  /* 0x00007300ff0677ac */ /* 0x000e620008000800 */
[----:B-----5:R-:W-:Y:S01]  /*2d380*/  VIADD R82, R83, 0x10 ;  /* 0x0000001053527836 */ /* 0x020fe20000000000 */
[----:B------:R-:W5:Y:S10]  /*2d390*/  LDL.LU.64 R78, [R1+0x3b0] ;  /* 0x0003b000014e7983 */ /* 0x000f740000300a00 */
[----:B------:R1:W-:Y:S01]  /*2d3a0*/  @P3 STG.E.U8 desc[UR14][R88.64], R75 ;  /* 0x0000004b58003986 */ /* 0x0003e2000c10110e */
[----:B0-----:R-:W-:Y:S01]  /*2d3b0*/  ISETP.GE.AND P3, PT, R82, UR4, PT ;  /* 0x0000000452007c0c */ /* 0x001fe2000bf66270 */
[----:B------:R-:W0:Y:S02]  /*2d3c0*/  LDCU UR4, c[0x0][0x398] ;  /* 0x00007300ff0477ac */ /* 0x000e240008000800 */
[----:B-1----:R-:W5:Y:S01]  /*2d3d0*/  LDL.LU.64 R88, [R1+0x3a8] ;  /* 0x0003a80001587983 */ /* 0x002f620000300a00 */
[----:B0-----:R-:W-:Y:S01]  /*2d3e0*/  ISETP.LT.AND P0, PT, R67, UR4, !P0 ;  /* 0x0000000443007c0c */ /* 0x001fe2000c701270 */
[----:B------:R-:W0:-:S12]  /*2d3f0*/  LDCU UR4, c[0x0][0x39c] ;  /* 0x00007380ff0477ac */ /* 0x000e180008000800 */
[----:B---3--:R1:W-:Y:S04]  /*2d400*/  @P0 STG.E.U8 desc[UR14][R70.64], R68 ;  /* 0x0000004446000986 */ /* 0x0083e8000c10110e */
[----:B-1----:R-:W5:Y:S01]  /*2d410*/  LDL.LU.64 R70, [R1+0xd60] ;  /* 0x000d600001467983 */ /* 0x002f620000300a00 */
[----:B------:R-:W-:Y:S02]  /*2d420*/  PRMT R90, R75, 0x9910, RZ ;  /* 0x000099104b5a7816 */ /* 0x000fe400000000ff */
[----:B------:R-:W-:Y:S01]  /*2d430*/  ISETP.LT.AND P0, PT, R91, UR6, !P1 ;  /* 0x000000065b007c0c */ /* 0x000fe2000cf01270 */
[----:B------:R-:W3:Y:S01]  /*2d440*/  LDL.LU.64 R74, [R1+0x3a0] ;  /* 0x0003a000014a7983 */ /* 0x000ee20000300a00 */
[----:B------:R-:W-:Y:S01]  /*2d450*/  SHF.R.S32.HI R90, RZ, 0x8, R90 ;  /* 0x00000008ff5a7819 */ /* 0x000fe2000001145a */
[----:B------:R-:W-:Y:S01]  /*2d460*/  VIADD R82, R83, 0x11 ;  /* 0x0000001153527836 */ /* 0x000fe20000000000 */
[----:B------:R-:W1:Y:S09]  /*2d470*/  LDCU UR6, c[0x0][0x398] ;  /* 0x00007300ff0677ac */ /* 0x000e720008000800 */
[----:B--2---:R2:W-:Y:S01]  /*2d480*/  @P0 STG.E.U8 desc[UR14][R84.64], R90 ;  /* 0x0000005a54000986 */ /* 0x0045e2000c10110e */
[----:B0-----:R-:W-:Y:S01]  /*2d490*/  ISETP.GE.AND P0, PT, R82, UR4, PT ;  /* 0x0000000452007c0c */ /* 0x001fe2000bf06270 */
[----:B------:R-:W0:Y:S01]  /*2d4a0*/  LDCU UR4, c[0x0][0x398] ;  /* 0x00007300ff0477ac */ /* 0x000e220008000800 */
[----:B------:R-:W-:Y:S01]  /*2d4b0*/  PRMT R82, R68, 0x9910, RZ ;  /* 0x0000991044527816 */ /* 0x000fe200000000ff */
[----:B--2---:R-:W2:Y:S04]  /*2d4c0*/  LDL.LU.64 R84, [R1+0xd58] ;  /* 0x000d580001547983 */ /* 0x004ea80000300a00 */
[----:B------:R-:W2:Y:S01]  /*2d4d0*/  LDL.LU.64 R68, [R1+0x398] ;  /* 0x0003980001447983 */ /* 0x000ea20000300a00 */
[----:B0-----:R-:W-:Y:S01]  /*2d4e0*/  ISETP.LT.AND P1, PT, R67, UR4, !P1 ;  /* 0x0000000443007c0c */ /* 0x001fe2000cf21270 */
[----:B------:R-:W0:Y:S01]  /*2d4f0*/  LDCU UR4, c[0x0][0x39c] ;  /* 0x00007380ff0477ac */ /* 0x000e220008000800 */
[----:B------:R-:W-:-:S11]  /*2d500*/  SHF.R.S32.HI R82, RZ, 0x8, R82 ;  /* 0x00000008ff527819 */ /* 0x000fd60000011452 */
[----:B----4-:R4:W-:Y:S01]  /*2d510*/  @P1 STG.E.U8 desc[UR14][R2.64], R82 ;  /* 0x0000005202001986 */ /* 0x0109e2000c10110e */
[----:B-1----:R-:W-:Y:S01]  /*2d520*/  ISETP.LT.AND P1, PT, R91, UR6, !P4 ;  /* 0x000000065b007c0c */ /* 0x002fe2000e721270 */
[----:B------:R-:W1:Y:S02]  /*2d530*/  LDCU UR6, c[0x0][0x398] ;  /* 0x00007300ff0677ac */ /* 0x000e640008000800 */
[----:B----4-:R-:W4:Y:S01]  /*2d540*/  LDL.LU.64 R2, [R1+0x390] ;  /* 0x0003900001027983 */ /* 0x010f220000300a00 */
[----:B------:R-:W-:-:S09]  /*2d550*/  VIADD R82, R83, 0x12 ;  /* 0x0000001253527836 */ /* 0x000fd20000000000 */
[----:B-----5:R5:W-:Y:S01]  /*2d560*/  @P1 STG.E.U8 desc[UR14][R78.64], R71 ;  /* 0x000000474e001986 */ /* 0x020be2000c10110e */
[----:B0-----:R-:W-:Y:S01]  /*2d570*/  ISETP.GE.AND P1, PT, R82, UR4, PT ;  /* 0x0000000452007c0c */ /* 0x001fe2000bf26270 */
[----:B------:R-:W0:Y:S02]  /*2d580*/  LDCU UR4, c[0x0][0x398] ;  /* 0x00007300ff0477ac */ /* 0x000e240008000800 */
[----:B-----5:R-:W5:Y:S01]  /*2d590*/  LDL.LU.64 R78, [R1+0x388] ;  /* 0x00038800014e7983 */ /* 0x020f620000300a00 */
[----:B0-----:R-:W-:Y:S01]  /*2d5a0*/  ISETP.LT.AND P4, PT, R67, UR4, !P4 ;  /* 0x0000000443007c0c */ /* 0x001fe2000e781270 */
[----:B------:R-:W0:-:S12]  /*2d5b0*/  LDCU UR4, c[0x0][0x39c] ;  /* 0x00007380ff0477ac */ /* 0x000e180008000800 */
[----:B------:R0:W-:Y:S04]  /*2d5c0*/  @P4 STG.E.U8 desc[UR14][R88.64], R70 ;  /* 0x0000004658004986 */ /* 0x0001e8000c10110e */
[----:B0-----:R-:W5:Y:S01]  /*2d5d0*/  LDL.LU.64 R88, [R1+0x380] ;  /* 0x0003800001587983 */ /* 0x001f620000300a00 */
[----:B-1----:R-:W-:Y:S02]  /*2d5e0*/  ISETP.LT.AND P4, PT, R91, UR6, !P5 ;  /* 0x000000065b007c0c */ /* 0x002fe4000ef81270 */
[----:B------:R-:W-:Y:S01]  /*2d5f0*/  PRMT R90, R71, 0x9910, RZ ;  /* 0x00009910475a7816 */ /* 0x000fe200000000ff */
[----:B------:R-:W-:Y:S01]  /*2d600*/  VIADD R82, R83, 0x13 ;  /* 0x0000001353527836 */ /* 0x000fe20000000000 */
[----:B------:R-:W0:Y:S02]  /*2d610*/  LDCU UR6, c[0x0][0x398] ;  /* 0x00007300ff0677ac */ /* 0x000e240008000800 */
[----:B------:R-:W-:-:S07]  /*2d620*/  SHF.R.S32.HI R90, RZ, 0x8, R90 ;  /* 0x00000008ff5a7819 */ /* 0x000fce000001145a */
[----:B---3--:R1:W-:Y:S01]  /*2d630*/  @P4 STG.E.U8 desc[UR14][R74.64], R90 ;  /* 0x0000005a4a004986 */ /* 0x0083e2000c10110e */
[----:B------:R-:W-:Y:S01]  /*2d640*/  ISETP.GE.AND P4, PT, R82, UR4, PT ;  /* 0x0000000452007c0c */ /* 0x000fe2000bf86270 */
[----:B------:R-:W3:Y:S01]  /*2d650*/  LDCU UR4, c[0x0][0x398] ;  /* 0x00007300ff0477ac */ /* 0x000ee20008000800 */
[----:B------:R-:W-:-:S04]  /*2d660*/  PRMT R82, R70, 0x9910, RZ ;  /* 0x0000991046527816 */ /* 0x000fc800000000ff */
[----:B------:R-:W-:Y:S01]  /*2d670*/  SHF.R.S32.HI R82, RZ, 0x8, R82 ;  /* 0x00000008ff527819 */ /* 0x000fe20000011452 */
[----:B-1----:R-:W5:Y:S04]  /*2d680*/  LDL.LU.64 R74, [R1+0xd50] ;  /* 0x000d5000014a7983 */ /* 0x002f680000300a00 */
[----:B------:R-:W5:Y:S01]  /*2d690*/  LDL.LU.64 R70, [R1+0x378] ;  /* 0x0003780001467983 */ /* 0x000f620000300a00 */
[----:B---3--:R-:W-:Y:S01]  /*2d6a0*/  ISETP.LT.AND P5, PT, R67, UR4, !P5 ;  /* 0x0000000443007c0c */ /* 0x008fe2000efa1270 */
[----:B------:R-:W1:-:S12]  /*2d6b0*/  LDCU UR4, c[0x0][0x39c] ;  /* 0x00007380ff0477ac */ /* 0x000e580008000800 */
[----:B--2---:R2:W-:Y:S01]  /*2d6c0*/  @P5 STG.E.U8 desc[UR14][R68.64], R82 ;  /* 0x0000005244005986 */ /* 0x0045e2000c10110e */
[----:B0-----:R-:W-:Y:S01]  /*2d6d0*/  ISETP.LT.AND P5, PT, R91, UR6, !P6 ;  /* 0x000000065b007c0c */ /* 0x001fe2000f7a1270 */
[----:B------:R-:W0:Y:S01]  /*2d6e0*/  LDCU UR6, c[0x0][0x398] ;  /* 0x00007300ff0677ac */ /* 0x000e220008000800 */
[----:B--2---:R-:W-:Y:S01]  /*2d6f0*/  VIADD R82, R83, 0x14 ;  /* 0x0000001453527836 */ /* 0x004fe20000000000 */
[----:B------:R-:W-:-:S10]  /*2d700*/  PRMT R90, R81, 0x9910, RZ ;  /* 0x00009910515a7816 */ /* 0x000fd400000000ff */
[----:B----4-:R2:W-:Y:S01]  /*2d710*/  @P5 STG.E.U8 desc[UR14][R2.64], R81 ;  /* 0x0000005102005986 */ /* 0x0105e2000c10110e */
[----:B-1----:R-:W-:Y:S01]  /*2d720*/  ISETP.GE.AND P5, PT, R82, UR4, PT ;  /* 0x0000000452007c0c */ /* 0x002fe2000bfa6270 */
[----:B------:R-:W1:Y:S02]  /*2d730*/  LDCU UR4, c[0x0][0x398] ;  /* 0x00007300ff0477ac */ /* 0x000e640008000800 */
[----:B------:R-:W3:Y:S01]  /*2d740*/  LDL.LU.64 R68, [R1+0x370] ;  /* 0x0003700001447983 */ /* 0x000ee20000300a00 */
[----:B------:R-:W-:-:S03]  /*2d750*/  SHF.R.S32.HI R90, RZ, 0x8, R90 ;  /* 0x00000008ff5a7819 */ /* 0x000fc6000001145a */
[----:B--2---:R-:W2:Y:S01]  /*2d760*/  LDL.LU.64 R2, [R1+0x368] ;  /* 0x0003680001027983 */ /* 0x004ea20000300a00 */
[----:B-1----:R-:W-:Y:S01]  /*2d770*/  ISETP.LT.AND P6, PT, R67, UR4, !P6 ;  /* 0x0000000443007c0c */ /* 0x002fe2000f7c1270 */
[----:B------:R-:W1:-:S12]  /*2d780*/  LDCU UR4, c[0x0][0x39c] ;  /* 0x00007380ff0477ac */ /* 0x000e580008000800 */
[----:B-----5:R4:W-:Y:S01]  /*2d790*/  @P6 STG.E.U8 desc[UR14][R78.64], R80 ;  /* 0x000000504e006986 */ /* 0x0209e2000c10110e */
[----:B0-----:R-:W-:Y:S01]  /*2d7a0*/  ISETP.LT.AND P6, PT, R91, UR6, !P2 ;  /* 0x000000065b007c0c */ /* 0x001fe2000d7c1270 */
[----:B------:R-:W-:Y:S01]  /*2d7b0*/  VIADD R82, R83, 0x15 ;  /* 0x0000001553527836 */ /* 0x000fe20000000000 */
[----:B------:R-:W0:Y:S01]  /*2d7c0*/  LDCU UR6, c[0x0][0x398] ;  /* 0x00007300ff0677ac */ /* 0x000e220008000800 */
[----:B----4-:R-:W4:Y:S10]  /*2d7d0*/  LDL.LU.64 R78, [R1+0x360] ;  /* 0x00036000014e7983 */ /* 0x010f340000300a00 */
[----:B------:R5:W-:Y:S04]  /*2d7e0*/  @P6 STG.E.U8 desc[UR14][R88.64], R90 ;  /* 0x0000005a58006986 */ /* 0x000be8000c10110e */
[----:B-----5:R-:W3:Y:S01]  /*2d7f0*/  LDL.LU.64 R88, [R1+0xd48] ;  /* 0x000d480001587983 */ /* 0x020ee20000300a00 */
[----:B-1----:R-:W-:Y:S01]  /*2d800*/  ISETP.GE.AND P6, PT, R82, UR4, PT ;  /* 0x0000000452007c0c */ /* 0x002fe2000bfc6270 */
[----:B------:R-:W1:Y:S01]  /*2d810*/  LDCU UR4, c[0x0][0x398] ;  /* 0x00007300ff0477ac */ /* 0x000e620008000800 */
[----:B------:R-:W-:-:S02]  /*2d820*/  PRMT R82, R80, 0x9910, RZ ;  /* 0x0000991050527816 */ /* 0x000fc400000000ff */
[----:B------:R-:W5:Y:S02]  /*2d830*/  LDL.LU.64 R80, [R1+0x358] ;  /* 0x0003580001507983 */ /* 0x000f640000300a00 */
[----:B------:R-:W-:Y:S02]  /*2d840*/  SHF.R.S32.HI R82, RZ, 0x8, R82 ;  /* 0x00000008ff527819 */ /* 0x000fe40000011452 */
[----:B-1----:R-:W-:Y:S01]  /*2d850*/  ISETP.LT.AND P2, PT, R67, UR4, !P2 ;  /* 0x0000000443007c0c */ /* 0x002fe2000d741270 */
[----:B------:R-:W1:-:S12]  /*2d860*/  LDCU UR4, c[0x0][0x39c] ;  /* 0x00007380ff0477ac */ /* 0x000e580008000800 */
[----:B------:R0:W-:Y:S04]  /*2d870*/  @P2 STG.E.U8 desc[UR14][R70.64], R82 ;  /* 0x0000005246002986 */ /* 0x0001e8000c10110e */
[----:B0-----:R-:W2:Y:S01]  /*2d880*/  LDL.LU.64 R70, [R1+0x350] ;  /* 0x0003500001467983 */ /* 0x001ea20000300a00 */
[----:B------:R-:W-:Y:S01]  /*2d890*/  ISETP.LT.AND P2, PT, R91, UR6, !P3 ;  /* 0x000000065b007c0c */ /* 0x000fe2000df41270 */
[----:B------:R-:W-:Y:S01]  /*2d8a0*/  VIADD R82, R83, 0x16 ;  /* 0x0000001653527836 */ /* 0x000fe20000000000 */
[----:B------:R-:W0:Y:S11]  /*2d8b0*/  LDCU UR6, c[0x0][0x398] ;  /* 0x00007300ff0677ac */ /* 0x000e360008000800 */
[----:B---3--:R3:W-:Y:S04]  /*2d8c0*/  @P2 STG.E.U8 desc[UR14][R68.64], R89 ;  /* 0x0000005944002986 */ /* 0x0087e8000c10110e */
[----:B---3--:R-:W3:Y:S01]  /*2d8d0*/  LDL.LU.64 R68, [R1+0x348] ;  /* 0x0003480001447983 */ /* 0x008ee20000300a00 */
[----:B-1----:R-:W-:Y:S01]  /*2d8e0*/  ISETP.GE.AND P2, PT, R82, UR4, PT ;  /* 0x0000000452007c0c */ /* 0x002fe2000bf46270 */
[----:B------:R-:W1:Y:S02]  /*2d8f0*/  LDCU UR4, c[0x0][0x398] ;  /* 0x00007300ff0477ac */ /* 0x000e640008000800 */
[----:B-1----:R-:W-:Y:S01]  /*2d900*/  ISETP.LT.AND P3, PT, R67, UR4, !P3 ;  /* 0x0000000443007c0c */ /* 0x002fe2000df61270 */
[----:B------:R-:W1:Y:S01]  /*2d910*/  LDCU UR4, c[0x0][0x39c] ;  /* 0x00007380ff0477ac */ /* 0x000e620008000800 */
[----:B------:R-:W-:Y:S01]  /*2d920*/  PRMT R90, R89, 0x9910, RZ ;  /* 0x00009910595a7816 */ /* 0x000fe200000000ff */
[----:B------:R-:W-:-:S10]  /*2d930*/  VIADD R82, R83, 0x17 ;  /* 0x0000001753527836 */ /* 0x000fd40000000000 */
[----:B--2---:R2:W-:Y:S01]  /*2d940*/  @P3 STG.E.U8 desc[UR14][R2.64], R77 ;  /* 0x0000004d02003986 */ /* 0x0045e2000c10110e */
[----:B0-----:R-:W-:Y:S01]  /*2d950*/  ISETP.LT.AND P3, PT, R91, UR6, !P0 ;  /* 0x000000065b007c0c */ /* 0x001fe2000c761270 */
[----:B------:R-:W0:Y:S01]  /*2d960*/  LDCU UR6, c[0x0][0x398] ;  /* 0x00007300ff0677ac */ /* 0x000e220008000800 */
[----:B------:R-:W-:Y:S01]  /*2d970*/  SHF.R.S32.HI R90, RZ, 0x8, R90 ;  /* 0x00000008ff5a7819 */ /* 0x000fe2000001145a */
[----:B--2---:R-:W2:Y:S10]  /*2d980*/  LDL.LU.64 R2, [R1+0x340] ;  /* 0x0003400001027983 */ /* 0x004eb40000300a00 */
[----:B----4-:R4:W-:Y:S01]  /*2d990*/  @P3 STG.E.U8 desc[UR14][R78.64], R90 ;  /* 0x0000005a4e003986 */ /* 0x0109e2000c10110e */
[----:B-1----:R-:W-:Y:S01]  /*2d9a0*/  ISETP.GE.AND P3, PT, R82, UR4, PT ;  /* 0x0000000452007c0c */ /* 0x002fe2000bf66270 */
[----:B------:R-:W1:Y:S01]  /*2d9b0*/  LDCU UR4, c[0x0][0x398] ;  /* 0x00007300ff0477ac */ /* 0x000e620008000800 */
[----:B------:R-:W-:Y:S01]  /*2d9c0*/  PRMT R82, R77, 0x9910, RZ ;  /* 0x000099104d527816 */ /* 0x000fe200000000ff */
[----:B----4-:R-:W4:Y:S01]  /*2d9d0*/  LDL.LU.64 R78, [R1+0x338] ;  /* 0x00033800014e7983 */ /* 0x010f220000300a00 */
[----:B-1----:R-:W-:Y:S01]  /*2d9e0*/  ISETP.LT.AND P0, PT, R67, UR4, !P0 ;  /* 0x0000000443007c0c */ /* 0x002fe2000c701270 */
[----:B------:R-:W1:Y:S01]  /*2d9f0*/  LDCU UR4, c[0x0][0x39c] ;  /* 0x00007380ff0477ac */ /* 0x000e620008000800 */
[----:B------:R-:W-:-:S11]  /*2da00*/  SHF.R.S32.HI R82, RZ, 0x8, R82 ;  /* 0x00000008ff527819 */ /* 0x000fd60000011452 */
[----:B-----5:R5:W-:Y:S04]  /*2da10*/  @P0 STG.E.U8 desc[UR14][R80.64], R82 ;  /* 0x0000005250000986 */ /* 0x020be8000c10110e */
[----:B-----5:R-:W5:Y:S01]  /*2da20*/  LDL.LU.64 R80, [R1+0x330] ;  /* 0x0003300001507983 */ /* 0x020f620000300a00 */
[----:B0-----:R-:W-:Y:S01]  /*2da30*/  ISETP.LT.AND P0, PT, R91, UR6, !P1 ;  /* 0x000000065b007c0c */ /* 0x001fe2000cf01270 */
[----:B------:R-:W-:Y:S01]  /*2da40*/  VIADD R82, R83, 0x18 ;  /* 0x0000001853527836 */ /* 0x000fe20000000000 */
[----:B------:R-:W-:Y:S01]  /*2da50*/  PRMT R90, R88, 0x9910, RZ ;  /* 0x00009910585a7816 */ /* 0x000fe200000000ff */
[----:B------:R-:W0:Y:S10]  /*2da60*/  LDCU UR6, c[0x0][0x398] ;  /* 0x00007300ff0677ac */ /* 0x000e340008000800 */
[----:B------:R0:W-:Y:S01]  /*2da70*/  @P0 STG.E.U8 desc[UR14][R70.64], R88 ;  /* 0x0000005846000986 */ /* 0x0001e2000c10110e */
[----:B-1----:R-:W-:Y:S01]  /*2da80*/  ISETP.GE.AND P0, PT, R82, UR4, PT ;  /* 0x0000000452007c0c */ /* 0x002fe2000bf06270 */
[----:B------:R-:W1:Y:S02]  /*2da90*/  LDCU UR4, c[0x0][0x398] ;  /* 0x00007300ff0477ac */ /* 0x000e640008000800 */
[----:B0-----:R-:W5:Y:S01]  /*2daa0*/  LDL.LU.64 R70, [R1+0x328] ;  /* 0x0003280001467983 */ /* 0x001f620000300a00 */
[----:B-1----:R-:W-:Y:S01]  /*2dab0*/  ISETP.LT.AND P1, PT, R67, UR4, !P1 ;  /* 0x0000000443007c0c */ /* 0x002fe2000cf21270 */
[----:B------:R-:W0:-:S12]  /*2dac0*/  LDCU UR4, c[0x0][0x39c] ;  /* 0x00007380ff0477ac */ /* 0x000e180008000800 */
[----:B---3--:R1:W-:Y:S04]  /*2dad0*/  @P1 STG.E.U8 desc[UR14][R68.64], R76 ;  /* 0x0000004c44001986 */ /* 0x0083e8000c10110e */
[----:B-1----:R-:W3:Y:S04]  /*2dae0*/  LDL.LU.64 R68, [R1+0xd40] ;  /* 0x000d400001447983 */ /* 0x002ee80000300a00 */
[----:B------:R-:W3:Y:S01]  /*2daf0*/  LDL.LU.64 R88, [R1+0x320] ;  /* 0x0003200001587983 */ /* 0x000ee20000300a00 */
[----:B------:R-:W-:Y:S01]  /*2db00*/  ISETP.LT.AND P1, PT, R91, UR6, !P4 ;  /* 0x000000065b007c0c */ /* 0x000fe2000e721270 */
[----:B------:R-:W-:Y:S01]  /*2db10*/  VIADD R82, R83, 0x19 ;  /* 0x0000001953527836 */ /* 0x000fe20000000000 */
[----:B------:R-:W-:Y:S01]  /*2db20*/  SHF.R.S32.HI R90, RZ, 0x8, R90 ;  /* 0x00000008ff5a7819 */ /* 0x000fe2000001145a */
[----:B------:R-:W1:Y:S10]  /*2db30*/  LDCU UR6, c[0x0][0x398] ;  /* 0x00007300ff0677ac */ /* 0x000e740008000800 */
        /* <DEDUP_REMOVED lines=27> */
[----:B---3--:R1:W-:Y:S04]  /*2dcf0*/  @P5 STG.E.U8 desc[UR14][R88.64], R90 ;  /* 0x0000005a58005986 */ /* 0x0083e8000c10110e */
[----:B-1----:R-:W3:Y:S01]  /*2dd00*/  LDL.LU.64 R88, [R1+0x2f0] ;  /* 0x0002f00001587983 */ /* 0x002ee20000300a00 */
[----:B------:R-:W-:Y:S01]  /*2dd10*/  ISETP.GE.AND P5, PT, R82, UR4, PT ;  /* 0x0000000452007c0c */ /* 0x000fe2000bfa6270 */
[----:B------:R-:W1:Y:S01]  /*2dd20*/  LDCU UR4, c[0x0][0x398] ;  /* 0x00007300ff0477ac */ /* 0x000e620008000800 */
[----:B------:R-:W-:Y:S02]  /*2dd30*/  PRMT R82, R92, 0x9910, RZ ;  /* 0x000099105c527816 */ /* 0x000fe400000000ff */
[----:B------:R-:W3:Y:S02]  /*2dd40*/  LDL.LU.64 R92, [R1+0x2e8] ;  /* 0x0002e800015c7983 */ /* 0x000ee40000300a00 */
[----:B------:R-:W-:-:S02]  /*2dd50*/  SHF.R.S32.HI R82, RZ, 0x8, R82 ;  /* 0x00000008ff527819 */ /* 0x000fc40000011452 */
[----:B-1----:R-:W-:Y:S01]  /*2dd60*/  ISETP.LT.AND P6, PT, R67, UR4, !P6 ;  /* 0x0000000443007c0c */ /* 0x002fe2000f7c1270 */
[----:B------:R-:W1:-:S12]  /*2dd70*/  LDCU UR4, c[0x0][0x39c] ;  /* 0x00007380ff0477ac */ /* 0x000e580008000800 */
[----:B--2---:R2:W-:Y:S01]  /*2dd80*/  @P6 STG.E.U8 desc[UR14][R76.64], R82 ;  /* 0x000000524c006986 */ /* 0x0045e2000c10110e */
[----:B0-----:R-:W-:Y:S01]  /*2dd90*/  ISETP.LT.AND P6, PT, R91, UR6, !P2 ;  /* 0x000000065b007c0c */ /* 0x001fe2000d7c1270 */
[----:B------:R-:W0:Y:S01]  /*2dda0*/  LDCU UR6, c[0x0][0x398] ;  /* 0x00007300ff0677ac */ /* 0x000e220008000800 */
[----:B--2---:R-:W-:Y:S01]  /*2ddb0*/  VIADD R82, R83, 0x1c ;  /* 0x0000001c53527836 */ /* 0x004fe20000000000 */
[----:B------:R-:W-:Y:S01]  /*2ddc0*/  PRMT R90, R72, 0x9910, RZ ;  /* 0x00009910485a7816 */ /* 0x000fe200000000ff */
[----:B------:R-:W2:Y:S09]  /*2ddd0*/  LDL.LU.64 R76, [R1+0xd30] ;  /* 0x000d3000014c7983 */ /* 0x000eb20000300a00 */
[----:B----4-:R4:W-:Y:S01]  /*2dde0*/  @P6 STG.E.U8 desc[UR14][R78.64], R72 ;  /* 0x000000484e006986 */ /* 0x0109e2000c10110e */
[----:B-1----:R-:W-:Y:S01]  /*2ddf0*/  ISETP.GE.AND P6, PT, R82, UR4, PT ;  /* 0x0000000452007c0c */ /* 0x002fe2000bfc6270 */
[----:B------:R-:W1:Y:S01]  /*2de00*/  LDCU UR4, c[0x0][0x398] ;  /* 0x00007300ff0477ac */ /* 0x000e620008000800 */
[----:B------:R-:W-:Y:S01]  /*2de10*/  SHF.R.S32.HI R90, RZ, 0x8, R90 ;  /* 0x00000008ff5a7819 */ /* 0x000fe2000001145a */
[----:B----4-:R-:W4:Y:S01]  /*2de20*/  LDL.LU.64 R78, [R1+0xd28] ;  /* 0x000d2800014e7983 */ /* 0x010f220000300a00 */
[----:B-1----:R-:W-:Y:S01]  /*2de30*/  ISETP.LT.AND P2, PT, R67, UR4, !P2 ;  /* 0x0000000443007c0c */ /* 0x002fe2000d741270 */
[----:B------:R-:W1:Y:S01]  /*2de40*/  LDCU UR4, c[0x0][0x39c] ;  /* 0x00007380ff0477ac */ /* 0x000e620008000800 */
[----:B------:R-:W-:-:S11]  /*2de50*/  VIADD R82, R83, 0x1d ;  /* 0x0000001d53527836 */ /* 0x000fd60000000000 */
[----:B-----5:R5:W-:Y:S01]  /*2de60*/  @P2 STG.E.U8 desc[UR14][R80.64], R86 ;  /* 0x0000005650002986 */ /* 0x020be2000c10110e */
[----:B0-----:R-:W-:Y:S01]  /*2de70*/  ISETP.LT.AND P2, PT, R91, UR6, !P3 ;  /* 0x000000065b007c0c */ /* 0x001fe2000df41270 */
[----:B------:R-:W0:Y:S02]  /*2de80*/  LDCU UR6, c[0x0][0x398] ;  /* 0x00007300ff0677ac */ /* 0x000e240008000800 */
[----:B-----5:R-:W5:Y:S04]  /*2de90*/  LDL.LU.64 R80, [R1+0xd20] ;  /* 0x000d200001507983 */ /* 0x020f680000300a00 */
[----:B------:R-:W2:Y:S06]  /*2dea0*/  LDL.LU R72, [R1+0xd18] ;  /* 0x000d180001487983 */ /* 0x000eac0000300800 */
[----:B------:R0:W-:Y:S01]  /*2deb0*/  @P2 STG.E.U8 desc[UR14][R70.64], R90 ;  /* 0x0000005a46002986 */ /* 0x0001e2000c10110e */
[----:B-1----:R-:W-:Y:S01]  /*2dec0*/  ISETP.GE.AND P2, PT, R82, UR4, PT ;  /* 0x0000000452007c0c */ /* 0x002fe2000bf46270 */
[----:B------:R-:W1:Y:S01]  /*2ded0*/  LDCU UR4, c[0x0][0x398] ;  /* 0x00007300ff0477ac */ /* 0x000e620008000800 */
[----:B------:R-:W-:-:S04]  /*2dee0*/  PRMT R82, R86, 0x9910, RZ ;  /* 0x0000991056527816 */ /* 0x000fc800000000ff */
[----:B------:R-:W-:Y:S01]  /*2def0*/  SHF.R.S32.HI R82, RZ, 0x8, R82 ;  /* 0x00000008ff527819 */ /* 0x000fe20000011452 */
[----:B0-----:R-:W2:Y:S04]  /*2df00*/  LDL.LU.64 R70, [R1+0xd10] ;  /* 0x000d100001467983 */ /* 0x001ea80000300a00 */
[----:B------:R-:W2:Y:S01]  /*2df10*/  LDL.LU R86, [R1+0xd08] ;  /* 0x000d080001567983 */ /* 0x000ea20000300800 */
[----:B-1----:R-:W-:Y:S01]  /*2df20*/  ISETP.LT.AND P3, PT, R67, UR4, !P3 ;  /* 0x0000000443007c0c */ /* 0x002fe2000df61270 */
[----:B------:R-:W0:Y:S01]  /*2df30*/  LDCU UR4, c[0x0][0x39c] ;  /* 0x00007380ff0477ac */ /* 0x000e220008000800 */
[----:B------:R-:W-:-:S11]  /*2df40*/  PRMT R90, R87, 0x9910, RZ ;  /* 0x00009910575a7816 */ /* 0x000fd600000000ff */
[----:B---3--:R1:W-:Y:S01]  /*2df50*/  @P3 STG.E.U8 desc[UR14][R88.64], R82 ;  /* 0x0000005258003986 */ /* 0x0083e2000c10110e */
[----:B------:R-:W-:Y:S01]  /*2df60*/  ISETP.LT.AND P3, PT, R91, UR6, !P0 ;  /* 0x000000065b007c0c */ /* 0x000fe2000c761270 */
[----:B------:R-:W3:Y:S02]  /*2df70*/  LDCU UR6, c[0x0][0x398] ;  /* 0x00007300ff0677ac */ /* 0x000ee40008000800 */
[----:B-1----:R-:W2:Y:S10]  /*2df80*/  LDL.LU.64 R88, [R1+0xd00] ;  /* 0x000d000001587983 */ /* 0x002eb40000300a00 */
[----:B------:R1:W-:Y:S04]  /*2df90*/  @P3 STG.E.U8 desc[UR14][R92.64], R87 ;  /* 0x000000575c003986 */ /* 0x0003e8000c10110e */
[----:B-1----:R-:W2:Y:S04]  /*2dfa0*/  LDL.LU.64 R92, [R1+0xcf8] ;  /* 0x000cf800015c7983 */ /* 0x002ea80000300a00 */
[----:B------:R-:W4:Y:S01]  /*2dfb0*/  LDL.LU R87, [R1+0xcf4] ;  /* 0x000cf40001577983 */ /* 0x000f220000300800 */
[----:B------:R-:W-:-:S05]  /*2dfc0*/  VIADD R82, R83, 0x1e ;  /* 0x0000001e53527836 */ /* 0x000fca0000000000 */
[----:B0-----:R-:W-:Y:S01]  /*2dfd0*/  ISETP.GE.AND P3, PT, R82, UR4, PT ;  /* 0x0000000452007c0c */ /* 0x001fe2000bf66270 */
[----:B------:R-:W0:Y:S02]  /*2dfe0*/  LDCU UR4, c[0x0][0x398] ;  /* 0x00007300ff0477ac */ /* 0x000e240008000800 */
[----:B0-----:R-:W-:Y:S01]  /*2dff0*/  ISETP.LT.AND P0, PT, R67, UR4, !P0 ;  /* 0x0000000443007c0c */ /* 0x001fe2000c701270 */
[----:B------:R-:W0:Y:S01]  /*2e000*/  LDCU UR4, c[0x0][0x39c] ;  /* 0x00007380ff0477ac */ /* 0x000e220008000800 */
[----:B------:R-:W-:Y:S01]  /*2e010*/  SHF.R.S32.HI R90, RZ, 0x8, R90 ;  /* 0x00000008ff5a7819 */ /* 0x000fe2000001145a */
[----:B------:R-:W-:-:S10]  /*2e020*/  VIADD R82, R83, 0x1f ;  /* 0x0000001f53527836 */ /* 0x000fd40000000000 */
[----:B--2---:R1:W-:Y:S01]  /*2e030*/  @P0 STG.E.U8 desc[UR14][R92.64], R73 ;  /* 0x000000495c000986 */ /* 0x0043e2000c10110e */
[----:B---3--:R-:W-:Y:S01]  /*2e040*/  ISETP.LT.AND P0, PT, R91, UR6, !P1 ;  /* 0x000000065b007c0c */ /* 0x008fe2000cf01270 */
[----:B------:R-:W2:Y:S02]  /*2e050*/  LDCU UR6, c[0x0][0x398] ;  /* 0x00007300ff0677ac */ /* 0x000ea40008000800 */
[----:B-1----:R-:W3:Y:S10]  /*2e060*/  LDL.LU.64 R92, [R1+0x310] ;  /* 0x00031000015c7983 */ /* 0x002ef40000300a00 */
[----:B------:R1:W-:Y:S01]  /*2e070*/  @P0 STG.E.U8 desc[UR14][R88.64], R90 ;  /* 0x0000005a58000986 */ /* 0x0003e2000c10110e */
[----:B0-----:R-:W-:Y:S01]  /*2e080*/  ISETP.GE.AND P0, PT, R82, UR4, PT ;  /* 0x0000000452007c0c */ /* 0x001fe2000bf06270 */
[----:B------:R-:W0:Y:S01]  /*2e090*/  LDCU UR4, c[0x0][0x398] ;  /* 0x00007300ff0477ac */ /* 0x000e220008000800 */
[----:B------:R-:W-:-:S04]  /*2e0a0*/  PRMT R82, R73, 0x9910, RZ ;  /* 0x0000991049527816 */ /* 0x000fc800000000ff */
[----:B------:R-:W-:Y:S01]  /*2e0b0*/  SHF.R.S32.HI R82, RZ, 0x8, R82 ;  /* 0x00000008ff527819 */ /* 0x000fe20000011452 */
[----:B-1----:R-:W3:Y:S04]  /*2e0c0*/  LDL.LU R88, [R1+0x254] ;  /* 0x0002540001587983 */ /* 0x002ee80000300800 */
[----:B------:R-:W3:Y:S01]  /*2e0d0*/  LDL.LU R89, [R1+0x25c] ;  /* 0x00025c0001597983 */ /* 0x000ee20000300800 */
[----:B0-----:R-:W-:-:S03]  /*2e0e0*/  ISETP.LT.AND P1, PT, R67, UR4, !P1 ;  /* 0x0000000443007c0c */ /* 0x001fc6000cf21270 */
[----:B------:R-:W3:Y:S01]  /*2e0f0*/  LDL.LU R90, [R1+0x6c] ;  /* 0x00006c00015a7983 */ /* 0x000ee20000300800 */
[----:B------:R-:W0:Y:S03]  /*2e100*/  LDCU UR4, c[0x0][0x398] ;  /* 0x00007300ff0477ac */ /* 0x000e260008000800 */
[----:B------:R-:W3:Y:S06]  /*2e110*/  LDL.LU R73, [R1+0xcf0] ;  /* 0x000cf00001497983 */ /* 0x000eec0000300800 */
[----:B----4-:R1:W-:Y:S04]  /*2e120*/  @P1 STG.E.U8 desc[UR14][R86.64], R82 ;  /* 0x0000005256001986 */ /* 0x0103e8000c10110e */
[----:B-1----:R-:W4:Y:S04]  /*2e130*/  LDL.LU R82, [R1+0x250] ;  /* 0x0002500001527983 */ /* 0x002f280000300800 */
[----:B------:R-:W4:Y:S04]  /*2e140*/  LDL.LU R86, [R1+0x258] ;  /* 0x0002580001567983 */ /* 0x000f280000300800 */
[----:B------:R-:W5:Y:S01]  /*2e150*/  LDL.LU R87, [R1+0x68] ;  /* 0x0000680001577983 */ /* 0x000f620000300800 */
[----:B--2---:R-:W-:Y:S01]  /*2e160*/  ISETP.LT.AND P1, PT, R91, UR6, !P4 ;  /* 0x000000065b007c0c */ /* 0x004fe2000e721270 */
[----:B------:R-:W-:Y:S01]  /*2e170*/  VIADD R69, R69, UR17 ;  /* 0x0000001145457c36 */ /* 0x000fe20008000000 */
[----:B0-----:R-:W-:Y:S01]  /*2e180*/  ISETP.LT.AND P4, PT, R67, UR4, !P4 ;  /* 0x0000000443007c0c */ /* 0x001fe2000e781270 */
[----:B------:R-:W0:Y:S01]  /*2e190*/  LDCU UR4, c[0x0][0x39c] ;  /* 0x00007380ff0477ac */ /* 0x000e220008000800 */
[----:B------:R-:W1:Y:S09]  /*2e1a0*/  LDCU UR6, c[0x0][0x39c] ;  /* 0x00007380ff0677ac */ /* 0x000e720008000800 */
[----:B---3--:R2:W-:Y:S02]  /*2e1b0*/  @P1 STG.E.U8 desc[UR14][R72.64], R85 ;  /* 0x0000005548001986 */ /* 0x0085e4000c10110e */
[----:B--2---:R-:W-:-:S02]  /*2e1c0*/  PRMT R73, R85, 0x9910, RZ ;  /* 0x0000991055497816 */ /* 0x004fc400000000ff */
[----:B------:R-:W2:Y:S01]  /*2e1d0*/  LDL.LU R85, [R1+0xcec] ;  /* 0x000cec0001557983 */ /* 0x000ea20000300800 */
[----:B----4-:R-:W-:Y:S02]  /*2e1e0*/  F2FP.SATFINITE.E4M3.F32.PACK_AB_MERGE_C R89, R89, R86, RZ ;  /* 0x000000565959723e */ /* 0x010fe400048070ff */
[----:B-----5:R-:W-:Y:S02]  /*2e1f0*/  F2FP.SATFINITE.E4M3.F32.PACK_AB_MERGE_C R86, R90, R87, RZ ;  /* 0x000000575a56723e */ /* 0x020fe400048070ff */
[----:B------:R-:W-:Y:S02]  /*2e200*/  F2FP.SATFINITE.E4M3.F32.PACK_AB_MERGE_C R87, R71, R70, RZ ;  /* 0x000000464757723e */ /* 0x000fe400048070ff */
[----:B------:R-:W3:Y:S04]  /*2e210*/  LDL.LU R70, [R1+0xce8] ;  /* 0x000ce80001467983 */ /* 0x000ee80000300800 */
[----:B------:R-:W3:Y:S04]  /*2e220*/  LDL.LU R71, [R1+0xce4] ;  /* 0x000ce40001477983 */ /* 0x000ee80000300800 */
[----:B------:R4:W-:Y:S04]  /*2e230*/  @P4 STG.E.U8 desc[UR14][R92.64], R86 ;  /* 0x000000565c004986 */ /* 0x0009e8000c10110e */
[----:B----4-:R-:W4:Y:S04]  /*2e240*/  LDL.LU R92, [R1+0x78] ;  /* 0x00007800015c7983 */ /* 0x010f280000300800 */
[----:B------:R-:W4:Y:S01]  /*2e250*/  LDL.LU R93, [R1+0x7c] ;  /* 0x00007c00015d7983 */ /* 0x000f220000300800 */
[----:B------:R-:W-:Y:S01]  /*2e260*/  ISETP.LT.AND P1, PT, R91, UR8, !P5 ;  /* 0x000000085b007c0c */ /* 0x000fe2000ef21270 */
[----:B------:R-:W5:Y:S01]  /*2e270*/  LDCU UR8, c[0x0][0x398] ;  /* 0x00007300ff0877ac */ /* 0x000f620008000800 */
[----:B------:R-:W-:-:S02]  /*2e280*/  SHF.R.S32.HI R73, RZ, 0x8, R73 ;  /* 0x00000008ff497819 */ /* 0x000fc40000011449 */
[----:B------:R-:W-:Y:S02]  /*2e290*/  F2FP.SATFINITE.E4M3.F32.PACK_AB_MERGE_C R88, R88, R82, RZ ;  /* 0x000000525858723e */ /* 0x000fe400048070ff */
[----:B------:R-:W-:Y:S02]  /*2e2a0*/  SHF.R.S32.HI R82, RZ, 0x1f, R69 ;  /* 0x0000001fff527819 */ /* 0x000fe40000011445 */
[----:B------:R-:W-:Y:S02]  /*2e2b0*/  IADD3 R72, P4, PT, R69, R2, RZ ;  /* 0x0000000245487210 */ /* 0x000fe40007f9e0ff */
[----:B------:R-:W-:-:S04]  /*2e2c0*/  PRMT R86, R86, 0x9910, RZ ;  /* 0x0000991056567816 */ /* 0x000fc800000000ff */
[----:B------:R-:W-:Y:S01]  /*2e2d0*/  SHF.R.S32.HI R86, RZ, 0x8, R86 ;  /* 0x00000008ff567819 */ /* 0x000fe20000011456 */
[----:B---3--:R3:W-:Y:S02]  /*2e2e0*/  @P1 STG.E.U8 desc[UR14][R70.64], R73 ;  /* 0x0000004946001986 */ /* 0x0087e4000c10110e */
[----:B---3--:R-:W-:Y:S01]  /*2e2f0*/  IADD3 R70, P1, PT, R69, R3, RZ ;  /* 0x0000000345467210 */ /* 0x008fe20007f3e0ff */
[C---:B------:R-:W-:Y:S01]  /*2e300*/  IMAD.X R73, R82.reuse, 0x1, R0, P4 ;  /* 0x0000000152497824 */ /* 0x040fe200020e0600 */
[----:B------:R-:W-:Y:S01]  /*2e310*/  ISETP.LT.AND P4, PT, R67, UR10, !P5 ;  /* 0x0000000a43007c0c */ /* 0x000fe2000ef81270 */
[----:B------:R-:W3:Y:S02]  /*2e320*/  LDCU UR10, c[0x0][0x398] ;  /* 0x00007300ff0a77ac */ /* 0x000ee40008000800 */
[----:B------:R-:W-:Y:S01]  /*2e330*/  IMAD.X R71, R82, 0x1, R68, P1 ;  /* 0x0000000152477824 */ /* 0x000fe200008e0644 */
[----:B------:R-:W-:Y:S01]  /*2e340*/  ISETP.LT.AND P1, PT, R91, UR12, !P6 ;  /* 0x0000000c5b007c0c */ /* 0x000fe2000f721270 */
[----:B------:R-:W0:Y:S01]  /*2e350*/  LDCU UR12, c[0x0][0x398] ;  /* 0x00007300ff0c77ac */ /* 0x000e220008000800 */
[----:B------:R-:W-:-:S07]  /*2e360*/  ISETP.LT.AND P6, PT, R67, UR18, !P6 ;  /* 0x0000001243007c0c */ /* 0x000fce000f7c1270 */
[----:B--2---:R2:W-:Y:S01]  /*2e370*/  @P4 STG.E.U8 desc[UR14][R84.64], R86 ;  /* 0x0000005654004986 */ /* 0x0045e2000c10110e */
[----:B------:R-:W-:Y:S01]  /*2e380*/  VIADD R82, R83, 0x20 ;  /* 0x0000002053527836 */ /* 0x000fe20000000000 */
[----:B------:R-:W1:Y:S02]  /*2e390*/  LDCU UR18, c[0x0][0x398] ;  /* 0x00007300ff1277ac */ /* 0x000e640008000800 */
[----:B------:R3:W-:Y:S01]  /*2e3a0*/  @P1 STG.E.U8 desc[UR14][R80.64], R88 ;  /* 0x0000005850001986 */ /* 0x0007e2000c10110e */
[----:B------:R-:W-:Y:S01]  /*2e3b0*/  ISETP.LT.AND P1, PT, R91, UR20, !P2 ;  /* 0x000000145b007c0c */ /* 0x000fe2000d721270 */
[----:B------:R-:W-:Y:S02]  /*2e3c0*/  VIADD R69, R69, UR17 ;  /* 0x0000001145457c36 */ /* 0x000fe40008000000 */
[----:B------:R1:W-:Y:S04]  /*2e3d0*/  @P6 STG.E.U8 desc[UR14][R78.64], R87 ;  /* 0x000000574e006986 */ /* 0x0003e8000c10110e */
[----:B--2---:R-:W2:Y:S01]  /*2e3e0*/  LDL.LU R85, [R1+0x260] ;  /* 0x0002600001557983 */ /* 0x004ea20000300800 */
[----:B0-----:R-:W-:Y:S01]  /*2e3f0*/  ISETP.GE.AND P5, PT, R82, UR4, PT ;  /* 0x0000000452007c0c */ /* 0x001fe2000bfa6270 */
[----:B------:R-:W0:Y:S01]  /*2e400*/  LDCU UR4, c[0x0][0x39c] ;  /* 0x00007380ff0477ac */ /* 0x000e220008000800 */
[----:B---3--:R-:W-:Y:S01]  /*2e410*/  PRMT R80, R88, 0x9910, RZ ;  /* 0x0000991058507816 */ /* 0x008fe200000000ff */
[----:B------:R-:W2:Y:S01]  /*2e420*/  LDL.LU R90, [R1+0x264] ;  /* 0x00026400015a7983 */ /* 0x000ea20000300800 */
[----:B------:R-:W3:Y:S03]  /*2e430*/  LDCU UR20, c[0x0][0x398] ;  /* 0x00007300ff1477ac */ /* 0x000ee60008000800 */
[----:B-1----:R-:W-:-:S05]  /*2e440*/  IMAD.MOV.U32 R79, RZ, RZ, R80 ;  /* 0x000000ffff4f7224 */ /* 0x002fca00078e0050 */
[----:B------:R-:W-:-:S05]  /*2e450*/  SHF.R.S32.HI R79, RZ, 0x8, R79 ;  /* 0x00000008ff4f7819 */ /* 0x000fca000001144f */
[----:B------:R4:W-:Y:S02]  /*2e460*/  @P1 STG.E.U8 desc[UR14][R76.64], R79 ;  /* 0x0000004f4c001986 */ /* 0x0009e4000c10110e */
[----:B----4-:R-:W-:Y:S02]  /*2e470*/  F2FP.SATFINITE.E4M3.F32.PACK_AB_MERGE_C R77, R93, R92, RZ ;  /* 0x0000005c5d4d723e */ /* 0x010fe400048070ff */
[----:B------:R-:W4:Y:S04]  /*2e480*/  LDL.LU R92, [R1+0x80] ;  /* 0x00008000015c7983 */ /* 0x000f280000300800 */
[----:B------:R-:W4:Y:S01]  /*2e490*/  LDL.LU R93, [R1+0x84] ;  /* 0x00008400015d7983 */ /* 0x000f220000300800 */
[----:B-----5:R-:W-:Y:S02]  /*2e4a0*/  ISETP.LT.AND P2, PT, R67, UR8, !P2 ;  /* 0x0000000843007c0c */ /* 0x020fe4000d741270 */
[----:B------:R-:W-:Y:S01]  /*2e4b0*/  ISETP.LT.AND P6, PT, R91, UR10, !P3 ;  /* 0x0000000a5b007c0c */ /* 0x000fe2000dfc1270 */
[----:B------:R-:W-:Y:S01]  /*2e4c0*/  VIADD R78, R83, 0x22 ;  /* 0x00000022534e7836 */ /* 0x000fe20000000000 */
[----:B------:R-:W-:Y:S01]  /*2e4d0*/  ISETP.LT.AND P3, PT, R67, UR12, !P3 ;  /* 0x0000000c43007c0c */ /* 0x000fe2000df61270 */
[----:B------:R-:W-:Y:S01]  /*2e4e0*/  VIADD R82, R83, 0x21 ;  /* 0x0000002153527836 */ /* 0x000fe20000000000 */
[----:B------:R-:W-:Y:S01]  /*2e4f0*/  PRMT R80, R87, 0x9910, RZ ;  /* 0x0000991057507816 */ /* 0x000fe200000000ff */
[----:B------:R-:W1:Y:S03]  /*2e500*/  LDCU UR8, c[0x0][0x398] ;  /* 0x00007300ff0877ac */ /* 0x000e660008000800 */
[----:B------:R-:W-:Y:S01]  /*2e510*/  SHF.R.S32.HI R76, RZ, 0x8, R80 ;  /* 0x00000008ff4c7819 */ /* 0x000fe20000011450 */
[----:B------:R-:W5:Y:S01]  /*2e520*/  LDCU UR10, c[0x0][0x398] ;  /* 0x00007300ff0a77ac */ /* 0x000f620008000800 */
[----:B0-----:R-:W-:Y:S01]  /*2e530*/  ISETP.GE.AND P1, PT, R78, UR4, PT ;  /* 0x000000044e007c0c */ /* 0x001fe2000bf26270 */
[----:B------:R-:W0:Y:S02]  /*2e540*/  LDCU UR4, c[0x0][0x39c] ;  /* 0x00007380ff0477ac */ /* 0x000e240008000800 */
[----:B------:R1:W-:Y:S01]  /*2e550*/  @P2 STG.E.U8 desc[UR14][R74.64], R76 ;  /* 0x0000004c4a002986 */ /* 0x0003e2000c10110e */
[----:B------:R-:W0:Y:S03]  /*2e560*/  LDCU UR12, c[0x0][0x398] ;  /* 0x00007300ff0c77ac */ /* 0x000e260008000800 */
[----:B------:R3:W-:Y:S04]  /*2e570*/  @P6 STG.E.U8 desc[UR14][R72.64], R89 ;  /* 0x0000005948006986 */ /* 0x0007e8000c10110e */
[----:B------:R0:W-:Y:S01]  /*2e580*/  @P3 STG.E.U8 desc[UR14][R70.64], R77 ;  /* 0x0000004d46003986 */ /* 0x0001e2000c10110e */
[----:B------:R-:W-:Y:S01]  /*2e590*/  ISETP.LT.AND P3, PT, R91, UR18, !P0 ;  /* 0x000000125b007c0c */ /* 0x000fe2000c761270 */
[----:B------:R-:W2:Y:S01]  /*2e5a0*/  LDCU UR18, c[0x0][0x398] ;  /* 0x00007300ff1277ac */ /* 0x000ea20008000800 */
[----:B-1----:R-:W-:-:S02]  /*2e5b0*/  PRMT R75, R89, 0x9910, RZ ;  /* 0x00009910594b7816 */ /* 0x002fc400000000ff */
[----:B---3--:R-:W-:Y:S02]  /*2e5c0*/  IADD3 R72, P6, PT, R69, R2, RZ ;  /* 0x0000000245487210 */ /* 0x008fe40007fde0ff */
[----:B0-----:R-:W-:Y:S01]  /*2e5d0*/  SHF.R.S32.HI R71, RZ, 0x1f, R69 ;  /* 0x0000001fff477819 */ /* 0x001fe20000011445 */
[----:B------:R-:W-:Y:S01]  /*2e5e0*/  VIADD R74, R83, 0x23 ;  /* 0x00000023534a7836 */ /* 0x000fe20000000000 */
[----:B------:R-:W-:-:S03]  /*2e5f0*/  SHF.R.S32.HI R75, RZ, 0x8, R75 ;  /* 0x00000008ff4b7819 */ /* 0x000fc6000001144b */
[----:B------:R-:W-:Y:S01]  /*2e600*/  IMAD.X R73, R71, 0x1, R0, P6 ;  /* 0x0000000147497824 */ /* 0x000fe200030e0600 */
[----:B------:R-:W-:Y:S02]  /*2e610*/  PRMT R76, R77, 0x9910, RZ ;  /* 0x000099104d4c7816 */ /* 0x000fe400000000ff */
[----:B------:R-:W-:Y:S02]  /*2e620*/  ISETP.LT.AND P2, PT, R67, UR22, !P0 ;  /* 0x0000001643007c0c */ /* 0x000fe4000c741270 */
[----:B------:R2:W-:Y:S01]  /*2e630*/  @P3 STG.E.U8 desc[UR14][R72.64], R75 ;  /* 0x0000004b48003986 */ /* 0x0005e2000c10110e */
[----:B------:R-:W-:Y:S01]  /*2e640*/  ISETP.GE.AND P0, PT, R74, UR4, PT ;  /* 0x000000044a007c0c */ /* 0x000fe2000bf06270 */
[----:B------:R-:W0:Y:S01]  /*2e650*/  LDCU UR4, c[0x0][0x39c] ;  /* 0x00007380ff0477ac */ /* 0x000e220008000800 */
[----:B------:R-:W-:Y:S02]  /*2e660*/  SHF.R.S32.HI R74, RZ, 0x8, R76 ;  /* 0x00000008ff4a7819 */ /* 0x000fe4000001144c */
[----:B--2---:R-:W-:-:S02]  /*2e670*/  F2FP.SATFINITE.E4M3.F32.PACK_AB_MERGE_C R75, R90, R85, RZ ;  /* 0x000000555a4b723e */ /* 0x004fc400048070ff */
[----:B------:R-:W2:Y:S04]  /*2e680*/  LDL.LU R85, [R1+0x268] ;  /* 0x0002680001557983 */ /* 0x000ea80000300800 */
[----:B------:R-:W2:Y:S01]  /*2e690*/  LDL.LU R90, [R1+0x26c] ;  /* 0x00026c00015a7983 */ /* 0x000ea20000300800 */
[----:B----4-:R-:W-:-:S03]  /*2e6a0*/  F2FP.SATFINITE.E4M3.F32.PACK_AB_MERGE_C R76, R93, R92, RZ ;  /* 0x0000005c5d4c723e */ /* 0x010fc600048070ff */
[----:B------:R-:W3:Y:S04]  /*2e6b0*/  LDL.LU R92, [R1+0x88] ;  /* 0x00008800015c7983 */ /* 0x000ee80000300800 */
[----:B------:R-:W3:Y:S01]  /*2e6c0*/  LDL.LU R93, [R1+0x8c] ;  /* 0x00008c00015d7983 */ /* 0x000ee20000300800 */
[----:B------:R-:W-:Y:S01]  /*2e6d0*/  ISETP.GE.AND P4, PT, R82, UR6, PT ;  /* 0x0000000652007c0c */ /* 0x000fe2000bf86270 */
[----:B------:R-:W1:Y:S01]  /*2e6e0*/  LDCU UR6, c[0x0][0x39c] ;  /* 0x00007380ff0677ac */ /* 0x000e620008000800 */
[C---:B------:R-:W-:Y:S01]  /*2e6f0*/  IADD3 R70, P6, PT, R69.reuse, R3, RZ ;  /* 0x0000000345467210 */ /* 0x040fe20007fde0ff */
[----:B------:R-:W-:-:S04]  /*2e700*/  VIADD R69, R69, UR17 ;  /* 0x0000001145457c36 */ /* 0x000fc80008000000 */
[----:B------:R-:W-:Y:S01]  /*2e710*/  IMAD.X R71, R71, 0x1, R68, P6 ;  /* 0x0000000147477824 */ /* 0x000fe200030e0644 */
[----:B------:R-:W-:-:S04]  /*2e720*/  IADD3 R72, P6, PT, R69, R2, RZ ;  /* 0x0000000245487210 */ /* 0x000fc80007fde0ff */
[----:B------:R4:W-:Y:S01]  /*2e730*/  @P2 STG.E.U8 desc[UR14][R70.64], R74 ;  /* 0x0000004a46002986 */ /* 0x0009e2000c10110e */
[----:B------:R-:W-:Y:S02]  /*2e740*/  ISETP.LT.AND P2, PT, R91, UR20, !P5 ;  /* 0x000000145b007c0c */ /* 0x000fe4000ef41270 */
[----:B------:R-:W-:Y:S01]  /*2e750*/  ISETP.LT.AND P5, PT, R67, UR8, !P5 ;  /* 0x0000000843007c0c */ /* 0x000fe2000efa1270 */
[----:B------:R-:W0:Y:S01]  /*2e760*/  LDCU UR8, c[0x0][0x398] ;  /* 0x00007300ff0877ac */ /* 0x000e220008000800 */
[----:B----4-:R-:W-:Y:S01]  /*2e770*/  VIADD R70, R83, 0x24 ;  /* 0x0000002453467836 */ /* 0x010fe20000000000 */
[----:B------:R-:W-:-:S04]  /*2e780*/  SHF.R.S32.HI R71, RZ, 0x1f, R69 ;  /* 0x0000001fff477819 */ /* 0x000fc80000011445 */
[----:B-1----:R-:W-:Y:S01]  /*2e790*/  ISETP.GE.AND P3, PT, R70, UR6, PT ;  /* 0x0000000646007c0c */ /* 0x002fe2000bf66270 */
[----:B------:R-:W-:Y:S01]  /*2e7a0*/  IMAD.X R73, R71, 0x1, R0, P6 ;  /* 0x0000000147497824 */ /* 0x000fe200030e0600 */
[C---:B------:R-:W-:Y:S01]  /*2e7b0*/  IADD3 R70, P6, PT, R69.reuse, R3, RZ ;  /* 0x0000000345467210 */ /* 0x040fe20007fde0ff */
[----:B------:R-:W-:Y:S01]  /*2e7c0*/  VIADD R69, R69, UR17 ;  /* 0x0000001145457c36 */ /* 0x000fe20008000000 */
[----:B------:R-:W1:Y:S03]  /*2e7d0*/  LDCU UR6, c[0x0][0x398] ;  /* 0x00007300ff0677ac */ /* 0x000e660008000800 */
[----:B------:R-:W-:Y:S01]  /*2e7e0*/  IMAD.X R71, R71, 0x1, R68, P6 ;  /* 0x0000000147477824 */ /* 0x000fe200030e0644 */
[----:B------:R4:W-:Y:S04]  /*2e7f0*/  @P2 STG.E.U8 desc[UR14][R72.64], R75 ;  /* 0x0000004b48002986 */ /* 0x0009e8000c10110e */
[----:B------:R0:W-:Y:S01]  /*2e800*/  @P5 STG.E.U8 desc[UR14][R70.64], R76 ;  /* 0x0000004c46005986 */ /* 0x0001e2000c10110e */
[----:B-----5:R-:W-:Y:S01]  /*2e810*/  ISETP.LT.AND P5, PT, R91, UR10, !P4 ;  /* 0x0000000a5b007c0c */ /* 0x020fe2000e7a1270 */
[----:B------:R-:W-:Y:S01]  /*2e820*/  VIADD R74, R83, 0x25 ;  /* 0x00000025534a7836 */ /* 0x000fe20000000000 */
[----:B------:R-:W5:Y:S01]  /*2e830*/  LDCU UR10, c[0x0][0x398] ;  /* 0x00007300ff0a77ac */ /* 0x000f620008000800 */
[----:B----4-:R-:W-:-:S02]  /*2e840*/  IADD3 R72, P6, PT, R69, R2, RZ ;  /* 0x0000000245487210 */ /* 0x010fc40007fde0ff */
[----:B------:R-:W-:Y:S02]  /*2e850*/  PRMT R75, R75, 0x9910, RZ ;  /* 0x000099104b4b7816 */ /* 0x000fe400000000ff */
[----:B0-----:R-:W-:Y:S02]  /*2e860*/  SHF.R.S32.HI R71, RZ, 0x1f, R69 ;  /* 0x0000001fff477819 */ /* 0x001fe40000011445 */
[----:B------:R-:W-:-:S03]  /*2e870*/  SHF.R.S32.HI R75, RZ, 0x8, R75 ;  /* 0x00000008ff4b7819 */ /* 0x000fc6000001144b */
[----:B------:R-:W-:Y:S01]  /*2e880*/  IMAD.X R73, R71, 0x1, R0, P6 ;  /* 0x0000000147497824 */ /* 0x000fe200030e0600 */
[----:B------:R-:W-:Y:S01]  /*2e890*/  ISETP.GE.AND P2, PT, R74, UR4, PT ;  /* 0x000000044a007c0c */ /* 0x000fe2000bf46270 */
[----:B------:R-:W0:Y:S01]  /*2e8a0*/  LDCU UR4, c[0x0][0x39c] ;  /* 0x00007380ff0477ac */ /* 0x000e220008000800 */
[----:B------:R-:W-:Y:S02]  /*2e8b0*/  PRMT R74, R76, 0x9910, RZ ;  /* 0x000099104c4a7816 */ /* 0x000fe400000000ff */
[----:B------:R3:W-:Y:S01]  /*2e8c0*/  @P5 STG.E.U8 desc[UR14][R72.64], R75 ;  /* 0x0000004b48005986 */ /* 0x0007e2000c10110e */
[----:B--2---:R-:W-:-:S03]  /*2e8d0*/  F2FP.SATFINITE.E4M3.F32.PACK_AB_MERGE_C R76, R90, R85, RZ ;  /* 0x000000555a4c723e */ /* 0x004fc600048070ff */
[----:B------:R-:W2:Y:S04]  /*2e8e0*/  LDL.LU R85, [R1+0x270] ;  /* 0x0002700001557983 */ /* 0x000ea80000300800 */
[----:B------:R-:W2:Y:S01]  /*2e8f0*/  LDL.LU R90, [R1+0x274] ;  /* 0x00027400015a7983 */ /* 0x000ea20000300800 */
[----:B---3--:R-:W-:-:S03]  /*2e900*/  F2FP.SATFINITE.E4M3.F32.PACK_AB_MERGE_C R75, R93, R92, RZ ;  /* 0x0000005c5d4b723e */ /* 0x008fc600048070ff */
[----:B------:R-:W3:Y:S04]  /*2e910*/  LDL.LU R92, [R1+0x90] ;  /* 0x00009000015c7983 */ /* 0x000ee80000300800 */
[----:B------:R-:W3:Y:S01]  /*2e920*/  LDL.LU R93, [R1+0x94] ;  /* 0x00009400015d7983 */ /* 0x000ee20000300800 */
[----:B-1----:R-:W-:Y:S01]  /*2e930*/  ISETP.LT.AND P4, PT, R67, UR6, !P4 ;  /* 0x0000000643007c0c */ /* 0x002fe2000e781270 */
[----:B------:R-:W1:Y:S01]  /*2e940*/  LDCU UR6, c[0x0][0x39c] ;  /* 0x00007380ff0677ac */ /* 0x000e620008000800 */
[----:B------:R-:W-:Y:S02]  /*2e950*/  IADD3 R70, P6, PT, R69, R3, RZ ;  /* 0x0000000345467210 */ /* 0x000fe40007fde0ff */
[----:B------:R-:W-:-:S03]  /*2e960*/  SHF.R.S32.HI R74, RZ, 0x8, R74 ;  /* 0x00000008ff4a7819 */ /* 0x000fc6000001144a */
[----:B------:R-:W-:Y:S02]  /*2e970*/  IMAD.X R71, R71, 0x1, R68, P6 ;  /* 0x0000000147477824 */ /* 0x000fe400030e0644 */
[----:B------:R-:W-:Y:S01]  /*2e980*/  VIADD R69, R69, UR17 ;  /* 0x0000001145457c36 */ /* 0x000fe20008000000 */
[----:B------:R-:W-:Y:S01]  /*2e990*/  ISETP.LT.AND P5, PT, R91, UR8, !P1 ;  /* 0x000000085b007c0c */ /* 0x000fe2000cfa1270 */
[----:B------:R-:W4:Y:S02]  /*2e9a0*/  LDCU UR8, c[0x0][0x398] ;  /* 0x00007300ff0877ac */ /* 0x000f240008000800 */
[----:B------:R0:W-:Y:S01]  /*2e9b0*/  @P4 STG.E.U8 desc[UR14][R70.64], R74 ;  /* 0x0000004a46004986 */ /* 0x0001e2000c10110e */
[----:B------:R-:W-:Y:S01]  /*2e9c0*/  ISETP.LT.AND P4, PT, R67, UR12, !P1 ;  /* 0x0000000c43007c0c */ /* 0x000fe2000cf81270 */
[----:B------:R-:W1:Y:S01]  /*2e9d0*/  LDCU UR12, c[0x0][0x398] ;  /* 0x00007300ff0c77ac */ /* 0x000e620008000800 */
[----:B------:R-:W-:Y:S02]  /*2e9e0*/  IADD3 R72, P1, PT, R69, R2, RZ ;  /* 0x0000000245487210 */ /* 0x000fe40007f3e0ff */
[----:B0-----:R-:W-:-:S02]  /*2e9f0*/  SHF.R.S32.HI R71, RZ, 0x1f, R69 ;  /* 0x0000001fff477819 */ /* 0x001fc40000011445 */
[----:B------:R-:W-:Y:S01]  /*2ea00*/  IADD3 R70, P6, PT, R69, R3, RZ ;  /* 0x0000000345467210 */ /* 0x000fe20007fde0ff */
[----:B------:R-:W-:Y:S02]  /*2ea10*/  VIADD R74, R83, 0x26 ;  /* 0x00000026534a7836 */ /* 0x000fe40000000000 */
[C---:B------:R-:W-:Y:S02]  /*2ea20*/  IMAD.X R73, R71.reuse, 0x1, R0, P1 ;  /* 0x0000000147497824 */ /* 0x040fe400008e0600 */
[----:B------:R-:W-:Y:S01]  /*2ea30*/  IMAD.X R71, R71, 0x1, R68, P6 ;  /* 0x0000000147477824 */ /* 0x000fe200030e0644 */
[----:B------:R-:W-:Y:S01]  /*2ea40*/  ISETP.GE.AND P1, PT, R74, UR4, PT ;  /* 0x000000044a007c0c */ /* 0x000fe2000bf26270 */
[----:B------:R-:W0:Y:S01]  /*2ea50*/  LDCU UR4, c[0x0][0x39c] ;  /* 0x00007380ff0477ac */ /* 0x000e220008000800 */
[----:B------:R-:W-:Y:S01]  /*2ea60*/  @P5 STG.E.U8 desc[UR14][R72.64], R76 ;  /* 0x0000004c48005986 */ /* 0x000fe2000c10110e */
[----:B------:R-:W-:-:S03]  /*2ea70*/  VIADD R69, R69, UR17 ;  /* 0x0000001145457c36 */ /* 0x000fc60008000000 */
[----:B------:R1:W-:Y:S01]  /*2ea80*/  @P4 STG.E.U8 desc[UR14][R70.64], R75 ;  /* 0x0000004b46004986 */ /* 0x0003e2000c10110e */
[----:B-----5:R-:W-:Y:S01]  /*2ea90*/  ISETP.LT.AND P5, PT, R91, UR10, !P0 ;  /* 0x0000000a5b007c0c */ /* 0x020fe2000c7a1270 */
[----:B------:R-:W-:Y:S01]  /*2eaa0*/  VIADD R74, R83, 0x27 ;  /* 0x00000027534a7836 */ /* 0x000fe20000000000 */
[----:B------:R-:W-:Y:S01]  /*2eab0*/  ISETP.LT.AND P4, PT, R67, UR18, !P0 ;  /* 0x0000001243007c0c */ /* 0x000fe2000c781270 */
[----:B------:R-:W5:Y:S01]  /*2eac0*/  LDCU UR10, c[0x0][0x398] ;  /* 0x00007300ff0a77ac */ /* 0x000f620008000800 */
[----:B-1----:R-:W-:Y:S01]  /*2ead0*/  PRMT R70, R76, 0x9910, RZ ;  /* 0x000099104c467816 */ /* 0x002fe200000000ff */
[----:B------:R-:W1:Y:S01]  /*2eae0*/  LDCU UR18, c[0x0][0x398] ;  /* 0x00007300ff1277ac */ /* 0x000e620008000800 */
[----:B------:R-:W-:Y:S02]  /*2eaf0*/  PRMT R76, R75, 0x9910, RZ ;  /* 0x000099104b4c7816 */ /* 0x000fe400000000ff */
[----:B------:R-:W-:Y:S01]  /*2eb00*/  SHF.R.S32.HI R71, RZ, 0x1f, R69 ;  /* 0x0000001fff477819 */ /* 0x000fe20000011445 */
[----:B------:R-:W-:Y:S01]  /*2eb10*/  IMAD.MOV.U32 R75, RZ, RZ, R70 ;  /* 0x000000ffff4b7224 */ /* 0x000fe200078e0046 */
[----:B------:R-:W-:-:S04]  /*2eb20*/  IADD3 R72, P0, PT, R69, R2, RZ ;  /* 0x0000000245487210 */ /* 0x000fc80007f1e0ff */
[----:B------:R-:W-:Y:S01]  /*2eb30*/  SHF.R.S32.HI R75, RZ, 0x8, R75 ;  /* 0x00000008ff4b7819 */ /* 0x000fe2000001144b */
[----:B------:R-:W-:Y:S01]  /*2eb40*/  IMAD.X R73, R71, 0x1, R0, P0 ;  /* 0x0000000147497824 */ /* 0x000fe200000e0600 */
[----:B0-----:R-:W-:Y:S01]  /*2eb50*/  ISETP.GE.AND P0, PT, R74, UR4, PT ;  /* 0x000000044a007c0c */ /* 0x001fe2000bf06270 */
[----:B------:R-:W0:Y:S01]  /*2eb60*/  LDCU UR4, c[0x0][0x39c] ;  /* 0x00007380ff0477ac */ /* 0x000e220008000800 */
[----:B------:R-:W-:Y:S02]  /*2eb70*/  SHF.R.S32.HI R74, RZ, 0x8, R76 ;  /* 0x00000008ff4a7819 */ /* 0x000fe4000001144c */
[----:B------:R2:W-:Y:S02]  /*2eb80*/  @P5 STG.E.U8 desc[UR14][R72.64], R75 ;  /* 0x0000004b48005986 */ /* 0x0005e4000c10110e */
[----:B--2---:R-:W-:Y:S02]  /*2eb90*/  F2FP.SATFINITE.E4M3.F32.PACK_AB_MERGE_C R75, R90, R85, RZ ;  /* 0x000000555a4b723e */ /* 0x004fe400048070ff */
[----:B------:R-:W2:Y:S04]  /*2eba0*/  LDL.LU R85, [R1+0x278] ;  /* 0x0002780001557983 */ /* 0x000ea80000300800 */
[----:B------:R-:W2:Y:S01]  /*2ebb0*/  LDL.LU R90, [R1+0x27c] ;  /* 0x00027c00015a7983 */ /* 0x000ea20000300800 */
[----:B---3--:R-:W-:-:S03]  /*2ebc0*/  F2FP.SATFINITE.E4M3.F32.PACK_AB_MERGE_C R76, R93, R92, RZ ;  /* 0x0000005c5d4c723e */ /* 0x008fc600048070ff */
[----:B------:R-:W3:Y:S04]  /*2ebd0*/  LDL.LU R92, [R1+0x98] ;  /* 0x00009800015c7983 */ /* 0x000ee80000300800 */
[----:B------:R-:W3:Y:S01]  /*2ebe0*/  LDL.LU R93, [R1+0x9c] ;  /* 0x00009c00015d7983 */ /* 0x000ee20000300800 */
[C---:B------:R-:W-:Y:S01]  /*2ebf0*/  IADD3 R70, P6, PT, R69.reuse, R3, RZ ;  /* 0x0000000345467210 */ /* 0x040fe20007fde0ff */
[----:B------:R-:W-:-:S04]  /*2ec00*/  VIADD R69, R69, UR17 ;  /* 0x0000001145457c36 */ /* 0x000fc80008000000 */
[----:B------:R-:W-:Y:S01]  /*2ec10*/  IMAD.X R71, R71, 0x1, R68, P6 ;  /* 0x0000000147477824 */ /* 0x000fe200030e0644 */
[----:B------:R-:W-:-:S04]  /*2ec20*/  IADD3 R72, P6, PT, R69, R2, RZ ;  /* 0x0000000245487210 */ /* 0x000fc80007fde0ff */
[----:B------:R0:W-:Y:S01]  /*2ec30*/  @P4 STG.E.U8 desc[UR14][R70.64], R74 ;  /* 0x0000004a46004986 */ /* 0x0001e2000c10110e */
[----:B----4-:R-:W-:Y:S01]  /*2ec40*/  ISETP.LT.AND P4, PT, R91, UR8, !P3 ;  /* 0x000000085b007c0c */ /* 0x010fe2000df81270 */
[----:B------:R-:W4:Y:S01]  /*2ec50*/  LDCU UR8, c[0x0][0x398] ;  /* 0x00007300ff0877ac */ /* 0x000f220008000800 */
[----:B------:R-:W-:Y:S01]  /*2ec60*/  ISETP.LT.AND P3, PT, R67, UR12, !P3 ;  /* 0x0000000c43007c0c */ /* 0x000fe2000df61270 */
[----:B------:R-:W1:Y:S01]  /*2ec70*/  LDCU UR12, c[0x0][0x398] ;  /* 0x00007300ff0c77ac */ /* 0x000e620008000800 */
[----:B0-----:R-:W-:Y:S01]  /*2ec80*/  VIADD R70, R83, 0x28 ;  /* 0x0000002853467836 */ /* 0x001fe20000000000 */
[----:B------:R-:W-:-:S04]  /*2ec90*/  SHF.R.S32.HI R71, RZ, 0x1f, R69 ;  /* 0x0000001fff477819 */ /* 0x000fc80000011445 */
[----:B------:R-:W-:Y:S01]  /*2eca0*/  ISETP.GE.AND P5, PT, R70, UR6, PT ;  /* 0x0000000646007c0c */ /* 0x000fe2000bfa6270 */
[----:B------:R-:W-:Y:S01]  /*2ecb0*/  IMAD.X R73, R71, 0x1, R0, P6 ;  /* 0x0000000147497824 */ /* 0x000fe200030e0600 */
[C---:B------:R-:W-:Y:S01]  /*2ecc0*/  IADD3 R70, P6, PT, R69.reuse, R3, RZ ;  /* 0x0000000345467210 */ /* 0x040fe20007fde0ff */
[----:B------:R-:W-:Y:S01]  /*2ecd0*/  VIADD R69, R69, UR17 ;  /* 0x0000001145457c36 */ /* 0x000fe20008000000 */
[----:B------:R-:W0:Y:S03]  /*2ece0*/  LDCU UR6, c[0x0][0x398] ;  /* 0x00007300ff0677ac */ /* 0x000e260008000800 */
[----:B------:R-:W-:Y:S01]  /*2ecf0*/  IMAD.X R71, R71, 0x1, R68, P6 ;  /* 0x0000000147477824 */ /* 0x000fe200030e0644 */
[----:B------:R1:W-:Y:S04]  /*2ed00*/  @P4 STG.E.U8 desc[UR14][R72.64], R75 ;  /* 0x0000004b48004986 */ /* 0x0003e8000c10110e */
[----:B------:R0:W-:Y:S01]  /*2ed10*/  @P3 STG.E.U8 desc[UR14][R70.64], R76 ;  /* 0x0000004c46003986 */ /* 0x0001e2000c10110e */
[----:B-----5:R-:W-:Y:S01]  /*2ed20*/  ISETP.LT.AND P3, PT, R91, UR10, !P2 ;  /* 0x0000000a5b007c0c */ /* 0x020fe2000d761270 */
[----:B------:R-:W-:Y:S01]  /*2ed30*/  VIADD R74, R83, 0x29 ;  /* 0x00000029534a7836 */ /* 0x000fe20000000000 */
[----:B------:R-:W5:Y:S01]  /*2ed40*/  LDCU UR10, c[0x0][0x398] ;  /* 0x00007300ff0a77ac */ /* 0x000f620008000800 */
[----:B-1----:R-:W-:-:S02]  /*2ed50*/  IADD3 R72, P6, PT, R69, R2, RZ ;  /* 0x0000000245487210 */ /* 0x002fc40007fde0ff */
        /* <DEDUP_REMOVED lines=14> */
[----:B------:R-:W-:Y:S01]  /*2ee40*/  ISETP.LT.AND P2, PT, R67, UR6, !P2 ;  /* 0x0000000643007c0c */ /* 0x000fe2000d741270 */
[----:B------:R-:W1:Y:S01]  /*2ee50*/  LDCU UR6, c[0x0][0x39c] ;  /* 0x00007380ff0677ac */ /* 0x000e620008000800 */
[----:B------:R-:W-:Y:S02]  /*2ee60*/  IADD3 R70, P6, PT, R69, R3, RZ ;  /* 0x0000000345467210 */ /* 0x000fe40007fde0ff */
[----:B------:R-:W-:-:S03]  /*2ee70*/  SHF.R.S32.HI R74, RZ, 0x8, R74 ;  /* 0x00000008ff4a7819 */ /* 0x000fc6000001144a */
[----:B------:R-:W-:Y:S02]  /*2ee80*/  IMAD.X R71, R71, 0x1, R68, P6 ;  /* 0x0000000147477824 */ /* 0x000fe400030e0644 */
[----:B------:R-:W-:Y:S01]  /*2ee90*/  VIADD R69, R69, UR17 ;  /* 0x0000001145457c36 */ /* 0x000fe20008000000 */
[----:B----4-:R-:W-:Y:S01]  /*2eea0*/  ISETP.LT.AND P3, PT, R91, UR8, !P1 ;  /* 0x000000085b007c0c */ /* 0x010fe2000cf61270 */
        /* <DEDUP_REMOVED lines=441> */
[----:B------:R-:W3:Y:S04]  /*30a40*/  LDL.LU R93, [R1+0xfc] ;  /* 0x0000fc00015d7983 */ /* 0x000ee80000300800 */
[----:B------:R-:W3:Y:S04]  /*30a50*/  LDL.LU R86, [R1+0x100] ;  /* 0x0001000001567983 */ /* 0x000ee80000300800 */
[----:B------:R-:W3:Y:S01]  /*30a60*/  LDL.LU R84, [R1+0x104] ;  /* 0x0001040001547983 */ /* 0x000ee20000300800 */
[----:B------:R-:W-:-:S05]  /*30a70*/  IADD3 R70, P6, PT, R69, R3, RZ ;  /* 0x0000000345467210 */ /* 0x000fca0007fde0ff */
[----:B------:R-:W-:Y:S02]  /*30a80*/  IMAD.X R71, R71, 0x1, R68, P6 ;  /* 0x0000000147477824 */ /* 0x000fe400030e0644 */
[----:B------:R-:W-:-:S03]  /*30a90*/  VIADD R69, R69, UR17 ;  /* 0x0000001145457c36 */ /* 0x000fc60008000000 */
[----:B------:R0:W-:Y:S02]  /*30aa0*/  @P4 STG.E.U8 desc[UR14][R70.64], R74 ;  /* 0x0000004a46004986 */ /* 0x0001e4000c10110e */
[----:B------:R-:W-:Y:S02]  /*30ab0*/  IADD3 R72, P6, PT, R69, R2, RZ ;  /* 0x0000000245487210 */ /* 0x000fe40007fde0ff */
[----:B----4-:R-:W-:Y:S01]  /*30ac0*/  ISETP.LT.AND P5, PT, R91, UR8, !P3 ;  /* 0x000000085b007c0c */ /* 0x010fe2000dfa1270 */
[----:B------:R-:W4:Y:S01]  /*30ad0*/  LDCU UR8, c[0x0][0x398] ;  /* 0x00007300ff0877ac */ /* 0x000f220008000800 */
[----:B0-----:R-:W-:Y:S01]  /*30ae0*/  VIADD R70, R83, 0x40 ;  /* 0x0000004053467836 */ /* 0x001fe20000000000 */
[----:B------:R-:W-:Y:S02]  /*30af0*/  SHF.R.S32.HI R71, RZ, 0x1f, R69 ;  /* 0x0000001fff477819 */ /* 0x000fe40000011445 */
[----:B------:R-:W-:Y:S01]  /*30b00*/  ISETP.LT.AND P3, PT, R67, UR12, !P3 ;  /* 0x0000000c43007c0c */ /* 0x000fe2000df61270 */
[----:B------:R-:W0:Y:S01]  /*30b10*/  LDCU UR12, c[0x0][0x398] ;  /* 0x00007300ff0c77ac */ /* 0x000e220008000800 */
[----:B------:R-:W-:Y:S01]  /*30b20*/  ISETP.GE.AND P4, PT, R70, UR6, PT ;  /* 0x0000000646007c0c */ /* 0x000fe2000bf86270 */
[----:B------:R-:W0:Y:S01]  /*30b30*/  LDCU UR6, c[0x0][0x398] ;  /* 0x00007300ff0677ac */ /* 0x000e220008000800 */
[----:B------:R-:W-:Y:S01]  /*30b40*/  IMAD.X R73, R71, 0x1, R0, P6 ;  /* 0x0000000147497824 */ /* 0x000fe200030e0600 */
[C---:B------:R-:W-:Y:S01]  /*30b50*/  IADD3 R70, P6, PT, R69.reuse, R3, RZ ;  /* 0x0000000345467210 */ /* 0x040fe20007fde0ff */
[----:B------:R-:W-:-:S04]  /*30b60*/  VIADD R69, R69, UR17 ;  /* 0x0000001145457c36 */ /* 0x000fc80008000000 */
[----:B------:R-:W-:Y:S01]  /*30b70*/  IMAD.X R71, R71, 0x1, R68, P6 ;  /* 0x0000000147477824 */ /* 0x000fe200030e0644 */
[----:B------:R0:W-:Y:S01]  /*30b80*/  @P5 STG.E.U8 desc[UR14][R72.64], R75 ;  /* 0x0000004b48005986 */ /* 0x0001e2000c10110e */
[----:B------:R-:W-:-:S03]  /*30b90*/  VIADD R74, R83, 0x41 ;  /* 0x00000041534a7836 */ /* 0x000fc60000000000 */
[----:B------:R1:W-:Y:S01]  /*30ba0*/  @P3 STG.E.U8 desc[UR14][R70.64], R76 ;  /* 0x0000004c46003986 */ /* 0x0003e2000c10110e */
[----:B-----5:R-:W-:Y:S01]  /*30bb0*/  ISETP.LT.AND P3, PT, R91, UR10, !P2 ;  /* 0x0000000a5b007c0c */ /* 0x020fe2000d761270 */
[----:B------:R-:W5:Y:S01]  /*30bc0*/  LDCU UR10, c[0x0][0x398] ;  /* 0x00007300ff0a77ac */ /* 0x000f620008000800 */
[----:B------:R-:W-:Y:S02]  /*30bd0*/  ISETP.GE.AND P5, PT, R74, UR4, PT ;  /* 0x000000044a007c0c */ /* 0x000fe4000bfa6270 */
[----:B0-----:R-:W-:Y:S01]  /*30be0*/  IADD3 R72, P6, PT, R69, R2, RZ ;  /* 0x0000000245487210 */ /* 0x001fe20007fde0ff */
[----:B------:R-:W0:Y:S01]  /*30bf0*/  LDCU UR4, c[0x0][0x39c] ;  /* 0x00007380ff0477ac */ /* 0x000e220008000800 */
[----:B-1----:R-:W-:Y:S02]  /*30c00*/  SHF.R.S32.HI R71, RZ, 0x1f, R69 ;  /* 0x0000001fff477819 */ /* 0x002fe40000011445 */
[----:B------:R-:W-:Y:S01]  /*30c10*/  ISETP.LT.AND P2, PT, R67, UR6, !P2 ;  /* 0x0000000643007c0c */ /* 0x000fe2000d741270 */
[----:B------:R-:W1:Y:S01]  /*30c20*/  LDCU UR6, c[0x0][0x39c] ;  /* 0x00007380ff0677ac */ /* 0x000e620008000800 */
[----:B------:R-:W-:Y:S01]  /*30c30*/  PRMT R75, R75, 0x9910, RZ ;  /* 0x000099104b4b7816 */ /* 0x000fe200000000ff */
[----:B------:R-:W-:Y:S01]  /*30c40*/  IMAD.X R73, R71, 0x1, R0, P6 ;  /* 0x0000000147497824 */ /* 0x000fe200030e0600 */
[----:B------:R-:W-:-:S02]  /*30c50*/  IADD3 R70, P6, PT, R69, R3, RZ ;  /* 0x0000000345467210 */ /* 0x000fc40007fde0ff */
[----:B------:R-:W-:Y:S02]  /*30c60*/  PRMT R74, R76, 0x9910, RZ ;  /* 0x000099104c4a7816 */ /* 0x000fe400000000ff */
[----:B------:R-:W-:Y:S01]  /*30c70*/  SHF.R.S32.HI R75, RZ, 0x8, R75 ;  /* 0x00000008ff4b7819 */ /* 0x000fe2000001144b */
[----:B------:R-:W-:Y:S01]  /*30c80*/  IMAD.X R71, R71, 0x1, R68, P6 ;  /* 0x0000000147477824 */ /* 0x000fe200030e0644 */
[----:B------:R-:W-:Y:S01]  /*30c90*/  SHF.R.S32.HI R74, RZ, 0x8, R74 ;  /* 0x00000008ff4a7819 */ /* 0x000fe2000001144a */
[----:B------:R-:W-:Y:S02]  /*30ca0*/  VIADD R69, R69, UR17 ;  /* 0x0000001145457c36 */ /* 0x000fe40008000000 */
[----:B------:R0:W-:Y:S01]  /*30cb0*/  @P3 STG.E.U8 desc[UR14][R72.64], R75 ;  /* 0x0000004b48003986 */ /* 0x0001e2000c10110e */
[----:B----4-:R-:W-:Y:S01]  /*30cc0*/  ISETP.LT.AND P3, PT, R91, UR8, !P1 ;  /* 0x000000085b007c0c */ /* 0x010fe2000cf61270 */
[----:B------:R-:W4:Y:S02]  /*30cd0*/  LDCU UR8, c[0x0][0x398] ;  /* 0x00007300ff0877ac */ /* 0x000f240008000800 */
[----:B------:R1:W-:Y:S01]  /*30ce0*/  @P2 STG.E.U8 desc[UR14][R70.64], R74 ;  /* 0x0000004a46002986 */ /* 0x0003e2000c10110e */
[----:B------:R-:W-:Y:S01]  /*30cf0*/  ISETP.LT.AND P2, PT, R67, UR12, !P1 ;  /* 0x0000000c43007c0c */ /* 0x000fe2000cf41270 */
[----:B------:R-:W2:Y:S01]  /*30d00*/  LDCU UR12, c[0x0][0x398] ;  /* 0x00007300ff0c77ac */ /* 0x000ea20008000800 */
[----:B0-----:R-:W-:-:S02]  /*30d10*/  IADD3 R72, P1, PT, R69, R2, RZ ;  /* 0x0000000245487210 */ /* 0x001fc40007f3e0ff */
[----:B-1----:R-:W-:Y:S01]  /*30d20*/  SHF.R.S32.HI R71, RZ, 0x1f, R69 ;  /* 0x0000001fff477819 */ /* 0x002fe20000011445 */
[----:B------:R-:W-:Y:S01]  /*30d30*/  VIADD R74, R83, 0x42 ;  /* 0x00000042534a7836 */ /* 0x000fe20000000000 */
[----:B------:R-:W-:-:S03]  /*30d40*/  IADD3 R70, P6, PT, R69, R3, RZ ;  /* 0x0000000345467210 */ /* 0x000fc60007fde0ff */
[C---:B------:R-:W-:Y:S01]  /*30d50*/  IMAD.X R73, R71.reuse, 0x1, R0, P1 ;  /* 0x0000000147497824 */ /* 0x040fe200008e0600 */
[----:B------:R-:W-:Y:S01]  /*30d60*/  ISETP.GE.AND P1, PT, R74, UR4, PT ;  /* 0x000000044a007c0c */ /* 0x000fe2000bf26270 */
[----:B------:R-:W0:Y:S01]  /*30d70*/  LDCU UR4, c[0x0][0x39c] ;  /* 0x00007380ff0477ac */ /* 0x000e220008000800 */
[----:B------:R-:W-:Y:S02]  /*30d80*/  IMAD.X R71, R71, 0x1, R68, P6 ;  /* 0x0000000147477824 */ /* 0x000fe400030e0644 */
[----:B------:R-:W-:Y:S02]  /*30d90*/  VIADD R69, R69, UR17 ;  /* 0x0000001145457c36 */ /* 0x000fe40008000000 */
[----:B------:R-:W-:Y:S01]  /*30da0*/  VIADD R74, R83, 0x43 ;  /* 0x00000043534a7836 */ /* 0x000fe20000000000 */
[----:B--2---:R-:W-:Y:S02]  /*30db0*/  F2FP.SATFINITE.E4M3.F32.PACK_AB_MERGE_C R76, R90, R85, RZ ;  /* 0x000000555a4c723e */ /* 0x004fe400048070ff */
[----:B------:R-:W2:Y:S04]  /*30dc0*/  LDL.LU R85, [R1+0x1b0] ;  /* 0x0001b00001557983 */ /* 0x000ea80000300800 */
[----:B------:R1:W-:Y:S01]  /*30dd0*/  @P3 STG.E.U8 desc[UR14][R72.64], R76 ;  /* 0x0000004c48003986 */ /* 0x0003e2000c10110e */
[----:B-----5:R-:W-:Y:S01]  /*30de0*/  ISETP.LT.AND P3, PT, R91, UR10, !P0 ;  /* 0x0000000a5b007c0c */ /* 0x020fe2000c761270 */
[----:B------:R-:W5:Y:S02]  /*30df0*/  LDCU UR10, c[0x0][0x398] ;  /* 0x00007300ff0a77ac */ /* 0x000f640008000800 */
[----:B------:R-:W2:Y:S01]  /*30e00*/  LDL.LU R90, [R1+0x1b4] ;  /* 0x0001b400015a7983 */ /* 0x000ea20000300800 */
[----:B---3--:R-:W-:-:S03]  /*30e10*/  F2FP.SATFINITE.E4M3.F32.PACK_AB_MERGE_C R75, R93, R92, RZ ;  /* 0x0000005c5d4b723e */ /* 0x008fc600048070ff */
[----:B------:R-:W3:Y:S04]  /*30e20*/  LDL.LU R92, [R1+0x1f0] ;  /* 0x0001f000015c7983 */ /* 0x000ee80000300800 */
[----:B------:R0:W-:Y:S01]  /*30e30*/  @P2 STG.E.U8 desc[UR14][R70.64], R75 ;  /* 0x0000004b46002986 */ /* 0x0001e2000c10110e */
[----:B------:R-:W-:Y:S01]  /*30e40*/  ISETP.LT.AND P2, PT, R67, UR18, !P0 ;  /* 0x0000001243007c0c */ /* 0x000fe2000c741270 */
[----:B------:R-:W2:Y:S01]  /*30e50*/  LDCU UR18, c[0x0][0x398] ;  /* 0x00007300ff1277ac */ /* 0x000ea20008000800 */
[----:B-1----:R-:W-:Y:S01]  /*30e60*/  IADD3 R72, P0, PT, R69, R2, RZ ;  /* 0x0000000245487210 */ /* 0x002fe20007f1e0ff */
[----:B------:R-:W3:Y:S01]  /*30e70*/  LDL.LU R93, [R1+0x1f4] ;  /* 0x0001f400015d7983 */ /* 0x000ee20000300800 */
[----:B0-----:R-:W-:Y:S02]  /*30e80*/  PRMT R70, R76, 0x9910, RZ ;  /* 0x000099104c467816 */ /* 0x001fe400000000ff */
[----:B------:R-:W-:-:S02]  /*30e90*/  PRMT R76, R75, 0x9910, RZ ;  /* 0x000099104b4c7816 */ /* 0x000fc400000000ff */
[----:B------:R-:W-:Y:S01]  /*30ea0*/  SHF.R.S32.HI R71, RZ, 0x1f, R69 ;  /* 0x0000001fff477819 */ /* 0x000fe20000011445 */
[----:B------:R-:W-:Y:S01]  /*30eb0*/  IMAD.MOV.U32 R75, RZ, RZ, R70 ;  /* 0x000000ffff4b7224 */ /* 0x000fe200078e0046 */
[----:B------:R-:W-:-:S03]  /*30ec0*/  IADD3 R70, P6, PT, R69, R3, RZ ;  /* 0x0000000345467210 */ /* 0x000fc60007fde0ff */
[C---:B------:R-:W-:Y:S01]  /*30ed0*/  IMAD.X R73, R71.reuse, 0x1, R0, P0 ;  /* 0x0000000147497824 */ /* 0x040fe200000e0600 */
[----:B------:R-:W-:Y:S01]  /*30ee0*/  SHF.R.S32.HI R75, RZ, 0x8, R75 ;  /* 0x00000008ff4b7819 */ /* 0x000fe2000001144b */
[----:B------:R-:W-:Y:S01]  /*30ef0*/  IMAD.X R71, R71, 0x1, R68, P6 ;  /* 0x0000000147477824 */ /* 0x000fe200030e0644 */
[----:B------:R-:W-:Y:S01]  /*30f00*/  ISETP.GE.AND P0, PT, R74, UR4, PT ;  /* 0x000000044a007c0c */ /* 0x000fe2000bf06270 */
[----:B------:R-:W-:Y:S01]  /*30f10*/  VIADD R69, R69, UR17 ;  /* 0x0000001145457c36 */ /* 0x000fe20008000000 */
[----:B------:R-:W-:Y:S01]  /*30f20*/  SHF.R.S32.HI R74, RZ, 0x8, R76 ;  /* 0x00000008ff4a7819 */ /* 0x000fe2000001144c */
[----:B------:R-:W-:Y:S01]  /*30f30*/  @P3 STG.E.U8 desc[UR14][R72.64], R75 ;  /* 0x0000004b48003986 */ /* 0x000fe2000c10110e */
[----:B----4-:R-:W-:Y:S01]  /*30f40*/  ISETP.LT.AND P6, PT, R91, UR8, !P4 ;  /* 0x000000085b007c0c */ /* 0x010fe2000e7c1270 */
[----:B------:R-:W0:Y:S02]  /*30f50*/  LDCU UR4, c[0x0][0x39c] ;  /* 0x00007380ff0477ac */ /* 0x000e240008000800 */
[----:B------:R1:W-:Y:S01]  /*30f60*/  @P2 STG.E.U8 desc[UR14][R70.64], R74 ;  /* 0x0000004a46002986 */ /* 0x0003e2000c10110e */
[----:B------:R-:W4:Y:S01]  /*30f70*/  LDCU UR8, c[0x0][0x398] ;  /* 0x00007300ff0877ac */ /* 0x000f220008000800 */
[----:B-1----:R-:W-:-:S02]  /*30f80*/  F2FP.SATFINITE.E4M3.F32.PACK_AB_MERGE_C R74, R84, R86, RZ ;  /* 0x00000056544a723e */ /* 0x002fc400048070ff */
[----:B------:R-:W2:Y:S04]  /*30f90*/  LDL.LU R86, [R1+0x108] ;  /* 0x0001080001567983 */ /* 0x000ea80000300800 */
[----:B------:R-:W2:Y:S01]  /*30fa0*/  LDL.LU R84, [R1+0x10c] ;  /* 0x00010c0001547983 */ /* 0x000ea20000300800 */
[----:B------:R-:W-:Y:S01]  /*30fb0*/  VIADD R70, R83, 0x44 ;  /* 0x0000004453467836 */ /* 0x000fe20000000000 */
[----:B------:R-:W-:Y:S02]  /*30fc0*/  SHF.R.S32.HI R71, RZ, 0x1f, R69 ;  /* 0x0000001fff477819 */ /* 0x000fe40000011445 */
[----:B------:R-:W-:Y:S02]  /*30fd0*/  IADD3 R72, P3, PT, R69, R2, RZ ;  /* 0x0000000245487210 */ /* 0x000fe40007f7e0ff */
[----:B------:R-:W-:Y:S01]  /*30fe0*/  ISETP.GE.AND P2, PT, R70, UR6, PT ;  /* 0x0000000646007c0c */ /* 0x000fe2000bf46270 */
[----:B------:R-:W1:Y:S01]  /*30ff0*/  LDCU UR6, c[0x0][0x398] ;  /* 0x00007300ff0677ac */ /* 0x000e620008000800 */
[----:B------:R-:W-:Y:S01]  /*31000*/  ISETP.LT.AND P4, PT, R67, UR12, !P4 ;  /* 0x0000000c43007c0c */ /* 0x000fe2000e781270 */
[----:B------:R-:W-:Y:S01]  /*31010*/  IMAD.X R73, R71, 0x1, R0, P3 ;  /* 0x0000000147497824 */ /* 0x000fe200018e0600 */
[C---:B------:R-:W-:Y:S01]  /*31020*/  IADD3 R70, P3, PT, R69.reuse, R3, RZ ;  /* 0x0000000345467210 */ /* 0x040fe20007f7e0ff */
[----:B------:R-:W-:Y:S01]  /*31030*/  VIADD R69, R69, UR17 ;  /* 0x0000001145457c36 */ /* 0x000fe20008000000 */
[----:B------:R-:W-:Y:S01]  /*31040*/  F2FP.SATFINITE.E4M3.F32.PACK_AB_MERGE_C R75, R5, R4, RZ ;  /* 0x00000004054b723e */ /* 0x000fe200048070ff */
[----:B------:R-:W4:Y:S02]  /*31050*/  LDCU UR12, c[0x0][0x398] ;  /* 0x00007300ff0c77ac */ /* 0x000f240008000800 */
[----:B------:R-:W-:Y:S01]  /*31060*/  IMAD.X R71, R71, 0x1, R68, P3 ;  /* 0x0000000147477824 */ /* 0x000fe200018e0644 */
[----:B------:R0:W-:Y:S01]  /*31070*/  @P6 STG.E.U8 desc[UR14][R72.64], R74 ;  /* 0x0000004a48006986 */ /* 0x0001e2000c10110e */
[----:B------:R-:W-:Y:S01]  /*31080*/  VIADD R4, R83, 0x45 ;  /* 0x0000004553047836 */ /* 0x000fe20000000000 */
[----:B------:R-:W-:-:S03]  /*31090*/  SHF.R.S32.HI R5, RZ, 0x1f, R69 ;  /* 0x0000001fff057819 */ /* 0x000fc60000011445 */
[----:B------:R4:W-:Y:S01]  /*310a0*/  @P4 STG.E.U8 desc[UR14][R70.64], R75 ;  /* 0x0000004b46004986 */ /* 0x0009e2000c10110e */
[----:B-----5:R-:W-:Y:S01]  /*310b0*/  ISETP.LT.AND P4, PT, R91, UR10, !P5 ;  /* 0x0000000a5b007c0c */ /* 0x020fe2000ef81270 */
[----:B------:R-:W5:Y:S01]  /*310c0*/  LDCU UR10, c[0x0][0x398] ;  /* 0x00007300ff0a77ac */ /* 0x000f620008000800 */
[----:B-1----:R-:W-:Y:S02]  /*310d0*/  ISETP.LT.AND P5, PT, R67, UR6, !P5 ;  /* 0x0000000643007c0c */ /* 0x002fe4000efa1270 */
[----:B0-----:R-:W-:Y:S01]  /*310e0*/  ISETP.GE.AND P3, PT, R4, UR4, PT ;  /* 0x0000000404007c0c */ /* 0x001fe2000bf66270 */
[----:B------:R-:W0:Y:S01]  /*310f0*/  LDCU UR4, c[0x0][0x39c] ;  /* 0x00007380ff0477ac */ /* 0x000e220008000800 */
[----:B------:R-:W-:Y:S02]  /*31100*/  PRMT R73, R74, 0x9910, RZ ;  /* 0x000099104a497816 */ /* 0x000fe400000000ff */
[----:B------:R-:W-:Y:S01]  /*31110*/  PRMT R72, R75, 0x9910, RZ ;  /* 0x000099104b487816 */ /* 0x000fe200000000ff */
[----:B------:R-:W1:Y:S01]  /*31120*/  LDCU UR6, c[0x0][0x39c] ;  /* 0x00007380ff0677ac */ /* 0x000e620008000800 */
[----:B----4-:R-:W-:-:S05]  /*31130*/  IADD3 R70, P6, PT, R69, R2, RZ ;  /* 0x0000000245467210 */ /* 0x010fca0007fde0ff */
[----:B------:R-:W-:Y:S01]  /*31140*/  IMAD.X R71, R5, 0x1, R0, P6 ;  /* 0x0000000105477824 */ /* 0x000fe200030e0600 */
[----:B------:R-:W-:Y:S02]  /*31150*/  IADD3 R4, P6, PT, R69, R3, RZ ;  /* 0x0000000345047210 */ /* 0x000fe40007fde0ff */
[----:B------:R-:W-:Y:S02]  /*31160*/  SHF.R.S32.HI R73, RZ, 0x8, R73 ;  /* 0x00000008ff497819 */ /* 0x000fe40000011449 */
[----:B------:R-:W-:Y:S01]  /*31170*/  SHF.R.S32.HI R72, RZ, 0x8, R72 ;  /* 0x00000008ff487819 */ /* 0x000fe20000011448 */
[----:B------:R-:W-:Y:S02]  /*31180*/  IMAD.X R5, R5, 0x1, R68, P6 ;  /* 0x0000000105057824 */ /* 0x000fe400030e0644 */
[----:B------:R-:W-:Y:S01]  /*31190*/  VIADD R69, R69, UR17 ;  /* 0x0000001145457c36 */ /* 0x000fe20008000000 */
[----:B------:R4:W-:Y:S01]  /*311a0*/  @P4 STG.E.U8 desc[UR14][R70.64], R73 ;  /* 0x0000004946004986 */ /* 0x0009e2000c10110e */
[----:B------:R-:W-:Y:S01]  /*311b0*/  ISETP.LT.AND P4, PT, R67, UR12, !P1 ;  /* 0x0000000c43007c0c */ /* 0x000fe2000cf81270 */
[----:B------:R-:W0:Y:S02]  /*311c0*/  LDCU UR12, c[0x0][0x398] ;  /* 0x00007300ff0c77ac */ /* 0x000e240008000800 */
[----:B------:R1:W-:Y:S01]  /*311d0*/  @P5 STG.E.U8 desc[UR14][R4.64], R72 ;  /* 0x0000004804005986 */ /* 0x0003e2000c10110e */
[----:B------:R-:W-:Y:S01]  /*311e0*/  ISETP.LT.AND P5, PT, R91, UR8, !P1 ;  /* 0x000000085b007c0c */ /* 0x000fe2000cfa1270 */
[----:B------:R-:W2:Y:S01]  /*311f0*/  LDCU UR8, c[0x0][0x398] ;  /* 0x00007300ff0877ac */ /* 0x000ea20008000800 */
[----:B----4-:R-:W-:-:S02]  /*31200*/  IADD3 R70, P1, PT, R69, R2, RZ ;  /* 0x0000000245467210 */ /* 0x010fc40007f3e0ff */
[----:B-1----:R-:W-:Y:S01]  /*31210*/  SHF.R.S32.HI R5, RZ, 0x1f, R69 ;  /* 0x0000001fff057819 */ /* 0x002fe20000011445 */
[----:B------:R-:W-:-:S04]  /*31220*/  VIADD R72, R83, 0x46 ;  /* 0x0000004653487836 */ /* 0x000fc80000000000 */
[----:B------:R-:W-:Y:S01]  /*31230*/  IMAD.X R71, R5, 0x1, R0, P1 ;  /* 0x0000000105477824 */ /* 0x000fe200008e0600 */
[----:B0-----:R-:W-:Y:S01]  /*31240*/  ISETP.GE.AND P1, PT, R72, UR4, PT ;  /* 0x0000000448007c0c */ /* 0x001fe2000bf26270 */
[----:B------:R-:W0:Y:S01]  /*31250*/  LDCU UR4, c[0x0][0x39c] ;  /* 0x00007380ff0477ac */ /* 0x000e220008000800 */
[----:B--2---:R-:W-:Y:S02]  /*31260*/  F2FP.SATFINITE.E4M3.F32.PACK_AB_MERGE_C R72, R84, R86, RZ ;  /* 0x000000565448723e */ /* 0x004fe400048070ff */
[----:B------:R-:W2:Y:S04]  /*31270*/  LDL.LU R86, [R1+0x110] ;  /* 0x0001100001567983 */ /* 0x000ea80000300800 */
[----:B------:R-:W2:Y:S01]  /*31280*/  LDL.LU R84, [R1+0x114] ;  /* 0x0001140001547983 */ /* 0x000ea20000300800 */
[----:B------:R-:W-:-:S02]  /*31290*/  IADD3 R4, P6, PT, R69, R3, RZ ;  /* 0x0000000345047210 */ /* 0x000fc40007fde0ff */
[----:B------:R-:W-:Y:S01]  /*312a0*/  F2FP.SATFINITE.E4M3.F32.PACK_AB_MERGE_C R6, R7, R6, RZ ;  /* 0x000000060706723e */ /* 0x000fe200048070ff */
[----:B------:R-:W-:Y:S02]  /*312b0*/  VIADD R69, R69, UR17 ;  /* 0x0000001145457c36 */ /* 0x000fe40008000000 */
[----:B------:R-:W-:Y:S01]  /*312c0*/  IMAD.X R5, R5, 0x1, R68, P6 ;  /* 0x0000000105057824 */ /* 0x000fe200030e0644 */
[----:B------:R1:W-:Y:S01]  /*312d0*/  @P5 STG.E.U8 desc[UR14][R70.64], R72 ;  /* 0x0000004846005986 */ /* 0x0003e2000c10110e */
[----:B-----5:R-:W-:Y:S01]  /*312e0*/  ISETP.LT.AND P5, PT, R91, UR10, !P0 ;  /* 0x0000000a5b007c0c */ /* 0x020fe2000c7a1270 */
[----:B------:R-:W4:Y:S02]  /*312f0*/  LDCU UR10, c[0x0][0x398] ;  /* 0x00007300ff0a77ac */ /* 0x000f240008000800 */
[----:B------:R5:W-:Y:S01]  /*31300*/  @P4 STG.E.U8 desc[UR14][R4.64], R6 ;  /* 0x0000000604004986 */ /* 0x000be2000c10110e */
[----:B------:R-:W-:Y:S01]  /*31310*/  ISETP.LT.AND P4, PT, R67, UR18, !P0 ;  /* 0x0000001243007c0c */ /* 0x000fe2000c781270 */
[----:B------:R-:W0:Y:S01]  /*31320*/  LDCU UR18, c[0x0][0x398] ;  /* 0x00007300ff1277ac */ /* 0x000e220008000800 */
[----:B-1----:R-:W-:-:S02]  /*31330*/  PRMT R71, R72, 0x9910, RZ ;  /* 0x0000991048477816 */ /* 0x002fc400000000ff */
[----:B------:R-:W-:Y:S01]  /*31340*/  PRMT R72, R6, 0x9910, RZ ;  /* 0x0000991006487816 */ /* 0x000fe200000000ff */
[----:B------:R-:W-:Y:S01]  /*31350*/  VIADD R70, R83, 0x47 ;  /* 0x0000004753467836 */ /* 0x000fe20000000000 */
[----:B-----5:R-:W-:Y:S02]  /*31360*/  SHF.R.S32.HI R5, RZ, 0x1f, R69 ;  /* 0x0000001fff057819 */ /* 0x020fe40000011445 */
[C---:B------:R-:W-:Y:S02]  /*31370*/  IADD3 R6, P0, PT, R69.reuse, R2, RZ ;  /* 0x0000000245067210 */ /* 0x040fe40007f1e0ff */
[----:B------:R-:W-:Y:S02]  /*31380*/  IADD3 R4, P6, PT, R69, R3, RZ ;  /* 0x0000000345047210 */ /* 0x000fe40007fde0ff */
[----:B------:R-:W-:Y:S01]  /*31390*/  SHF.R.S32.HI R71, RZ, 0x8, R71 ;  /* 0x00000008ff477819 */ /* 0x000fe20000011447 */
[C---:B------:R-:W-:Y:S01]  /*313a0*/  IMAD.X R7, R5.reuse, 0x1, R0, P0 ;  /* 0x0000000105077824 */ /* 0x040fe200000e0600 */
[----:B0-----:R-:W-:Y:S01]  /*313b0*/  ISETP.GE.AND P0, PT, R70, UR4, PT ;  /* 0x0000000446007c0c */ /* 0x001fe2000bf06270 */
[----:B------:R-:W-:Y:S01]  /*313c0*/  IMAD.X R5, R5, 0x1, R68, P6 ;  /* 0x0000000105057824 */ /* 0x000fe200030e0644 */
[----:B------:R-:W-:Y:S01]  /*313d0*/  SHF.R.S32.HI R70, RZ, 0x8, R72 ;  /* 0x00000008ff467819 */ /* 0x000fe20000011448 */
[----:B------:R-:W0:Y:S01]  /*313e0*/  LDCU UR4, c[0x0][0x39c] ;  /* 0x00007380ff0477ac */ /* 0x000e220008000800 */
[----:B------:R-:W-:Y:S04]  /*313f0*/  @P5 STG.E.U8 desc[UR14][R6.64], R71 ;  /* 0x0000004706005986 */ /* 0x000fe8000c10110e */
[----:B------:R2:W-:Y:S02]  /*31400*/  @P4 STG.E.U8 desc[UR14][R4.64], R70 ;  /* 0x0000004604004986 */ /* 0x0005e4000c10110e */
[----:B--2---:R-:W-:-:S02]  /*31410*/  F2FP.SATFINITE.E4M3.F32.PACK_AB_MERGE_C R70, R84, R86, RZ ;  /* 0x000000565446723e */ /* 0x004fc400048070ff */
[----:B------:R-:W2:Y:S04]  /*31420*/  LDL.LU R86, [R1+0x118] ;  /* 0x0001180001567983 */ /* 0x000ea80000300800 */
[----:B------:R-:W2:Y:S01]  /*31430*/  LDL.LU R84, [R1+0x11c] ;  /* 0x00011c0001547983 */ /* 0x000ea20000300800 */
[----:B------:R-:W-:Y:S01]  /*31440*/  VIADD R69, R69, UR17 ;  /* 0x0000001145457c36 */ /* 0x000fe20008000000 */
[----:B------:R-:W-:Y:S01]  /*31450*/  ISETP.LT.AND P5, PT, R91, UR8, !P2 ;  /* 0x000000085b007c0c */ /* 0x000fe2000d7a1270 */
[----:B------:R-:W-:Y:S01]  /*31460*/  VIADD R4, R83, 0x48 ;  /* 0x0000004853047836 */ /* 0x000fe20000000000 */
[----:B------:R-:W-:Y:S01]  /*31470*/  ISETP.LT.AND P6, PT, R67, UR12, !P2 ;  /* 0x0000000c43007c0c */ /* 0x000fe2000d7c1270 */
[----:B------:R-:W1:Y:S01]  /*31480*/  LDCU UR8, c[0x0][0x398] ;  /* 0x00007300ff0877ac */ /* 0x000e620008000800 */
[----:B------:R-:W-:-:S02]  /*31490*/  SHF.R.S32.HI R5, RZ, 0x1f, R69 ;  /* 0x0000001fff057819 */ /* 0x000fc40000011445 */
[----:B------:R-:W-:Y:S01]  /*314a0*/  IADD3 R6, P4, PT, R69, R2, RZ ;  /* 0x0000000245067210 */ /* 0x000fe20007f9e0ff */
[----:B------:R-:W5:Y:S01]  /*314b0*/  LDCU UR12, c[0x0][0x398] ;  /* 0x00007300ff0c77ac */ /* 0x000f620008000800 */
[----:B------:R-:W-:Y:S02]  /*314c0*/  ISETP.GE.AND P2, PT, R4, UR6, PT ;  /* 0x0000000604007c0c */ /* 0x000fe4000bf46270 */
[----:B------:R-:W-:Y:S01]  /*314d0*/  F2FP.SATFINITE.E4M3.F32.PACK_AB_MERGE_C R9, R9, R8, RZ ;  /* 0x000000080909723e */ /* 0x000fe200048070ff */
[----:B------:R-:W-:Y:S01]  /*314e0*/  IMAD.X R7, R5, 0x1, R0, P4 ;  /* 0x0000000105077824 */ /* 0x000fe200020e0600 */
[----:B------:R-:W-:Y:S01]  /*314f0*/  IADD3 R4, P4, PT, R69, R3, RZ ;  /* 0x0000000345047210 */ /* 0x000fe20007f9e0ff */
[----:B------:R-:W-:Y:S01]  /*31500*/  VIADD R8, R83, 0x49 ;  /* 0x0000004953087836 */ /* 0x000fe20000000000 */
[----:B------:R-:W1:Y:S03]  /*31510*/  LDCU UR6, c[0x0][0x398] ;  /* 0x00007300ff0677ac */ /* 0x000e660008000800 */
[----:B------:R-:W-:Y:S01]  /*31520*/  IMAD.X R5, R5, 0x1, R68, P4 ;  /* 0x0000000105057824 */ /* 0x000fe200020e0644 */
[----:B0-----:R-:W-:Y:S01]  /*31530*/  ISETP.GE.AND P4, PT, R8, UR4, PT ;  /* 0x0000000408007c0c */ /* 0x001fe2000bf86270 */
[----:B------:R-:W-:Y:S01]  /*31540*/  VIADD R8, R69, UR17 ;  /* 0x0000001145087c36 */ /* 0x000fe20008000000 */
[----:B------:R0:W-:Y:S01]  /*31550*/  @P5 STG.E.U8 desc[UR14][R6.64], R70 ;  /* 0x0000004606005986 */ /* 0x0001e2000c10110e */
[----:B----4-:R-:W-:Y:S01]  /*31560*/  ISETP.LT.AND P5, PT, R91, UR10, !P3 ;  /* 0x0000000a5b007c0c */ /* 0x010fe2000dfa1270 */
[----:B------:R-:W4:Y:S02]  /*31570*/  LDCU UR10, c[0x0][0x398] ;  /* 0x00007300ff0a77ac */ /* 0x000f240008000800 */
[----:B------:R1:W-:Y:S01]  /*31580*/  @P6 STG.E.U8 desc[UR14][R4.64], R9 ;  /* 0x0000000904006986 */ /* 0x0003e2000c10110e */
[----:B------:R-:W-:Y:S01]  /*31590*/  PRMT R69, R70, 0x9910, RZ ;  /* 0x0000991046457816 */ /* 0x000fe200000000ff */
[----:B------:R-:W2:Y:S01]  /*315a0*/  LDCU UR4, c[0x0][0x39c] ;  /* 0x00007380ff0477ac */ /* 0x000ea20008000800 */
[----:B0-----:R-:W-:-:S02]  /*315b0*/  IADD3 R6, P6, PT, R8, R2, RZ ;  /* 0x0000000208067210 */ /* 0x001fc40007fde0ff */
[----:B-1----:R-:W-:Y:S02]  /*315c0*/  SHF.R.S32.HI R5, RZ, 0x1f, R8 ;  /* 0x0000001fff057819 */ /* 0x002fe40000011408 */
[----:B------:R-:W-:-:S03]  /*315d0*/  SHF.R.S32.HI R69, RZ, 0x8, R69 ;  /* 0x00000008ff457819 */ /* 0x000fc60000011445 */
[----:B------:R-:W-:-:S05]  /*315e0*/  IMAD.X R7, R5, 0x1, R0, P6 ;  /* 0x0000000105077824 */ /* 0x000fca00030e0600 */
[----:B------:R2:W-:Y:S02]  /*315f0*/  @P5 STG.E.U8 desc[UR14][R6.64], R69 ;  /* 0x0000004506005986 */ /* 0x0005e4000c10110e */
[----:B--2---:R-:W-:Y:S02]  /*31600*/  F2FP.SATFINITE.E4M3.F32.PACK_AB_MERGE_C R69, R84, R86, RZ ;  /* 0x000000565445723e */ /* 0x004fe400048070ff */
[----:B------:R-:W2:Y:S04]  /*31610*/  LDL.LU R86, [R1+0x120] ;  /* 0x0001200001567983 */ /* 0x000ea80000300800 */
[----:B------:R-:W2:Y:S01]  /*31620*/  LDL.LU R84, [R1+0x124] ;  /* 0x0001240001547983 */ /* 0x000ea20000300800 */
[----:B------:R-:W-:Y:S01]  /*31630*/  ISETP.LT.AND P3, PT, R67, UR6, !P3 ;  /* 0x0000000643007c0c */ /* 0x000fe2000df61270 */
[----:B------:R-:W0:Y:S01]  /*31640*/  LDCU UR6, c[0x0][0x39c] ;  /* 0x00007380ff0677ac */ /* 0x000e220008000800 */
[----:B------:R-:W-:-:S02]  /*31650*/  IADD3 R4, P6, PT, R8, R3, RZ ;  /* 0x0000000308047210 */ /* 0x000fc40007fde0ff */
[----:B------:R-:W-:Y:S01]  /*31660*/  PRMT R9, R9, 0x9910, RZ ;  /* 0x0000991009097816 */ /* 0x000fe200000000ff */
[----:B------:R-:W-:Y:S02]  /*31670*/  VIADD R8, R8, UR17 ;  /* 0x0000001108087c36 */ /* 0x000fe40008000000 */
[----:B------:R-:W-:Y:S01]  /*31680*/  IMAD.X R5, R5, 0x1, R68, P6 ;  /* 0x0000000105057824 */ /* 0x000fe200030e0644 */
[----:B------:R-:W-:Y:S02]  /*31690*/  SHF.R.S32.HI R9, RZ, 0x8, R9 ;  /* 0x00000008ff097819 */ /* 0x000fe40000011409 */
[----:B------:R-:W-:Y:S01]  /*316a0*/  ISETP.LT.AND P5, PT, R91, UR8, !P1 ;  /* 0x000000085b007c0c */ /* 0x000fe2000cfa1270 */
[----:B------:R-:W1:Y:S02]  /*316b0*/  LDCU UR8, c[0x0][0x398] ;  /* 0x00007300ff0877ac */ /* 0x000e640008000800 */
[----:B------:R0:W-:Y:S01]  /*316c0*/  @P3 STG.E.U8 desc[UR14][R4.64], R9 ;  /* 0x0000000904003986 */ /* 0x0001e2000c10110e */
[----:B-----5:R-:W-:Y:S01]  /*316d0*/  ISETP.LT.AND P3, PT, R67, UR12, !P1 ;  /* 0x0000000c43007c0c */ /* 0x020fe2000cf61270 */
[----:B------:R-:W5:Y:S01]  /*316e0*/  LDCU UR12, c[0x0][0x398] ;  /* 0x00007300ff0c77ac */ /* 0x000f620008000800 */
[----:B------:R-:W-:-:S02]  /*316f0*/  IADD3 R6, P1, PT, R8, R2, RZ ;  /* 0x0000000208067210 */ /* 0x000fc40007f3e0ff */
[----:B0-----:R-:W-:Y:S02]  /*31700*/  SHF.R.S32.HI R5, RZ, 0x1f, R8 ;  /* 0x0000001fff057819 */ /* 0x001fe40000011408 */
[----:B------:R-:W-:-:S03]  /*31710*/  IADD3 R4, P6, PT, R8, R3, RZ ;  /* 0x0000000308047210 */ /* 0x000fc60007fde0ff */
[----:B------:R-:W-:Y:S01]  /*31720*/  IMAD.X R7, R5, 0x1, R0, P1 ;  /* 0x0000000105077824 */ /* 0x000fe200008e0600 */
[----:B------:R-:W-:Y:S01]  /*31730*/  F2FP.SATFINITE.E4M3.F32.PACK_AB_MERGE_C R10, R11, R10, RZ ;  /* 0x0000000a0b0a723e */ /* 0x000fe200048070ff */
[----:B------:R-:W-:Y:S02]  /*31740*/  IMAD.X R5, R5, 0x1, R68, P6 ;  /* 0x0000000105057824 */ /* 0x000fe400030e0644 */
[----:B------:R-:W-:Y:S01]  /*31750*/  VIADD R8, R8, UR17 ;  /* 0x0000001108087c36 */ /* 0x000fe20008000000 */
[----:B------:R0:W-:Y:S01]  /*31760*/  @P5 STG.E.U8 desc[UR14][R6.64], R69 ;  /* 0x0000004506005986 */ /* 0x0001e2000c10110e */
[----:B----4-:R-:W-:Y:S01]  /*31770*/  ISETP.LT.AND P5, PT, R91, UR10, !P0 ;  /* 0x0000000a5b007c0c */ /* 0x010fe2000c7a1270 */
[----:B------:R-:W-:Y:S01]  /*31780*/  VIADD R9, R83, 0x4a ;  /* 0x0000004a53097836 */ /* 0x000fe20000000000 */
[----:B------:R-:W-:Y:S01]  /*31790*/  PRMT R11, R10, 0x9910, RZ ;  /* 0x000099100a0b7816 */ /* 0x000fe200000000ff */
[----:B------:R4:W-:Y:S01]  /*317a0*/  @P3 STG.E.U8 desc[UR14][R4.64], R10 ;  /* 0x0000000a04003986 */ /* 0x0009e2000c10110e */
[----:B------:R-:W-:Y:S01]  /*317b0*/  ISETP.LT.AND P3, PT, R67, UR18, !P0 ;  /* 0x0000001243007c0c */ /* 0x000fe2000c761270 */
[----:B------:R-:W1:Y:S01]  /*317c0*/  LDCU UR10, c[0x0][0x398] ;  /* 0x00007300ff0a77ac */ /* 0x000e620008000800 */
[----:B0-----:R-:W-:Y:S01]  /*317d0*/  PRMT R69, R69, 0x9910, RZ ;  /* 0x0000991045457816 */ /* 0x001fe200000000ff */
[----:B------:R-:W0:Y:S01]  /*317e0*/  LDCU UR18, c[0x0][0x398] ;  /* 0x00007300ff1277ac */ /* 0x000e220008000800 */
[----:B------:R-:W-:-:S02]  /*317f0*/  IADD3 R6, P0, PT, R8, R2, RZ ;  /* 0x0000000208067210 */ /* 0x000fc40007f1e0ff */
[----:B----4-:R-:W-:Y:S01]  /*31800*/  SHF.R.S32.HI R5, RZ, 0x1f, R8 ;  /* 0x0000001fff057819 */ /* 0x010fe20000011408 */
[----:B------:R-:W-:-:S04]  /*31810*/  IMAD.MOV.U32 R10, RZ, RZ, R69 ;  /* 0x000000ffff0a7224 */ /* 0x000fc800078e0045 */
[----:B------:R-:W-:Y:S01]  /*31820*/  IMAD.X R7, R5, 0x1, R0, P0 ;  /* 0x0000000105077824 */ /* 0x000fe200000e0600 */
[----:B------:R-:W-:-:S05]  /*31830*/  SHF.R.S32.HI R10, RZ, 0x8, R10 ;  /* 0x00000008ff0a7819 */ /* 0x000fca000001140a */
[----:B------:R2:W-:Y:S02]  /*31840*/  @P5 STG.E.U8 desc[UR14][R6.64], R10 ;  /* 0x0000000a06005986 */ /* 0x0005e4000c10110e */
[----:B--2---:R-:W-:Y:S02]  /*31850*/  F2FP.SATFINITE.E4M3.F32.PACK_AB_MERGE_C R10, R84, R86, RZ ;  /* 0x00000056540a723e */ /* 0x004fe400048070ff */
[----:B------:R-:W2:Y:S04]  /*31860*/  LDL.LU R86, [R1+0x128] ;  /* 0x0001280001567983 */ /* 0x000ea80000300800 */
[----:B------:R-:W2:Y:S01]  /*31870*/  LDL.LU R84, [R1+0x12c] ;  /* 0x00012c0001547983 */ /* 0x000ea20000300800 */
[----:B------:R-:W-:Y:S01]  /*31880*/  ISETP.GE.AND P1, PT, R9, UR4, PT ;  /* 0x0000000409007c0c */ /* 0x000fe2000bf26270 */
[----:B------:R-:W4:Y:S01]  /*31890*/  LDCU UR4, c[0x0][0x39c] ;  /* 0x00007380ff0477ac */ /* 0x000f220008000800 */
[----:B------:R-:W-:Y:S01]  /*318a0*/  VIADD R9, R83, 0x4b ;  /* 0x0000004b53097836 */ /* 0x000fe20000000000 */
[C---:B------:R-:W-:Y:S01]  /*318b0*/  IADD3 R4, P6, PT, R8.reuse, R3, RZ ;  /* 0x0000000308047210 */ /* 0x040fe20007fde0ff */
[----:B------:R-:W-:-:S04]  /*318c0*/  VIADD R8, R8, UR17 ;  /* 0x0000001108087c36 */ /* 0x000fc80008000000 */
[----:B------:R-:W-:Y:S01]  /*318d0*/  IMAD.X R5, R5, 0x1, R68, P6 ;  /* 0x0000000105057824 */ /* 0x000fe200030e0644 */
[----:B-1----:R-:W-:Y:S01]  /*318e0*/  ISETP.LT.AND P5, PT, R91, UR8, !P2 ;  /* 0x000000085b007c0c */ /* 0x002fe2000d7a1270 */
[----:B------:R-:W1:Y:S01]  /*318f0*/  LDCU UR8, c[0x0][0x398] ;  /* 0x00007300ff0877ac */ /* 0x000e620008000800 */
[----:B----4-:R-:W-:Y:S01]  /*31900*/  ISETP.GE.AND P0, PT, R9, UR4, PT ;  /* 0x0000000409007c0c */ /* 0x010fe2000bf06270 */
[----:B------:R-:W4:Y:S01]  /*31910*/  LDCU UR4, c[0x0][0x39c] ;  /* 0x00007380ff0477ac */ /* 0x000f220008000800 */
[----:B------:R-:W-:-:S05]  /*31920*/  SHF.R.S32.HI R9, RZ, 0x8, R11 ;  /* 0x00000008ff097819 */ /* 0x000fca000001140b */
[----:B------:R0:W-:Y:S01]  /*31930*/  @P3 STG.E.U8 desc[UR14][R4.64], R9 ;  /* 0x0000000904003986 */ /* 0x0001e2000c10110e */
[----:B------:R-:W-:Y:S02]  /*31940*/  IADD3 R6, P3, PT, R8, R2, RZ ;  /* 0x0000000208067210 */ /* 0x000fe40007f7e0ff */
[----:B-----5:R-:W-:Y:S01]  /*31950*/  ISETP.LT.AND P6, PT, R67, UR12, !P2 ;  /* 0x0000000c43007c0c */ /* 0x020fe2000d7c1270 */
[----:B------:R-:W5:Y:S01]  /*31960*/  LDCU UR12, c[0x0][0x398] ;  /* 0x00007300ff0c77ac */ /* 0x000f620008000800 */
[----:B0-----:R-:W-:Y:S01]  /*31970*/  VIADD R4, R83, 0x4c ;  /* 0x0000004c53047836 */ /* 0x001fe20000000000 */
[----:B------:R-:W-:-:S04]  /*31980*/  SHF.R.S32.HI R5, RZ, 0x1f, R8 ;  /* 0x0000001fff057819 */ /* 0x000fc80000011408 */
[----:B------:R-:W-:Y:S01]  /*31990*/  ISETP.GE.AND P2, PT, R4, UR6, PT ;  /* 0x0000000604007c0c */ /* 0x000fe2000bf46270 */
[----:B------:R-:W-:Y:S01]  /*319a0*/  IMAD.X R7, R5, 0x1, R0, P3 ;  /* 0x0000000105077824 */ /* 0x000fe200018e0600 */
[C---:B------:R-:W-:Y:S01]  /*319b0*/  IADD3 R4, P3, PT, R8.reuse, R3, RZ ;  /* 0x0000000308047210 */ /* 0x040fe20007f7e0ff */
[----:B------:R-:W-:Y:S01]  /*319c0*/  VIADD R8, R8, UR17 ;  /* 0x0000001108087c36 */ /* 0x000fe20008000000 */
[----:B------:R-:W-:Y:S01]  /*319d0*/  F2FP.SATFINITE.E4M3.F32.PACK_AB_MERGE_C R12, R13, R12, RZ ;  /* 0x0000000c0d0c723e */ /* 0x000fe200048070ff */
[----:B------:R-:W0:Y:S02]  /*319e0*/  LDCU UR6, c[0x0][0x398] ;  /* 0x00007300ff0677ac */ /* 0x000e240008000800 */
[----:B------:R-:W-:Y:S01]  /*319f0*/  IMAD.X R5, R5, 0x1, R68, P3 ;  /* 0x0000000105057824 */ /* 0x000fe200018e0644 */
[----:B------:R1:W-:Y:S01]  /*31a00*/  @P5 STG.E.U8 desc[UR14][R6.64], R10 ;  /* 0x0000000a06005986 */ /* 0x0003e2000c10110e */
[----:B------:R-:W-:Y:S01]  /*31a10*/  ISETP.LT.AND P5, PT, R91, UR10, !P4 ;  /* 0x0000000a5b007c0c */ /* 0x000fe2000e7a1270 */
[----:B------:R-:W-:Y:S01]  /*31a20*/  VIADD R9, R83, 0x4d ;  /* 0x0000004d53097836 */ /* 0x000fe20000000000 */
[----:B------:R-:W0:Y:S01]  /*31a30*/  LDCU UR10, c[0x0][0x398] ;  /* 0x00007300ff0a77ac */ /* 0x000e220008000800 */
[----:B------:R3:W-:Y:S01]  /*31a40*/  @P6 STG.E.U8 desc[UR14][R4.64], R12 ;  /* 0x0000000c04006986 */ /* 0x0007e2000c10110e */
[----:B-1----:R-:W-:-:S02]  /*31a50*/  IADD3 R6, P6, PT, R8, R2, RZ ;  /* 0x0000000208067210 */ /* 0x002fc40007fde0ff */
[----:B------:R-:W-:Y:S02]  /*31a60*/  PRMT R10, R10, 0x9910, RZ ;  /* 0x000099100a0a7816 */ /* 0x000fe400000000ff */
[----:B---3--:R-:W-:Y:S02]  /*31a70*/  SHF.R.S32.HI R5, RZ, 0x1f, R8 ;  /* 0x0000001fff057819 */ /* 0x008fe40000011408 */
[----:B------:R-:W-:-:S03]  /*31a80*/  SHF.R.S32.HI R10, RZ, 0x8, R10 ;  /* 0x00000008ff0a7819 */ /* 0x000fc6000001140a */
[----:B------:R-:W-:-:S05]  /*31a90*/  IMAD.X R7, R5, 0x1, R0, P6 ;  /* 0x0000000105077824 */ /* 0x000fca00030e0600 */
[----:B------:R2:W-:Y:S02]  /*31aa0*/  @P5 STG.E.U8 desc[UR14][R6.64], R10 ;  /* 0x0000000a06005986 */ /* 0x0005e4000c10110e */
[----:B--2---:R-:W-:Y:S02]  /*31ab0*/  F2FP.SATFINITE.E4M3.F32.PACK_AB_MERGE_C R10, R84, R86, RZ ;  /* 0x00000056540a723e */ /* 0x004fe400048070ff */
[----:B------:R-:W2:Y:S04]  /*31ac0*/  LDL.LU R86, [R1+0x130] ;  /* 0x0001300001567983 */ /* 0x000ea80000300800 */
[----:B------:R-:W2:Y:S01]  /*31ad0*/  LDL.LU R84, [R1+0x134] ;  /* 0x0001340001547983 */ /* 0x000ea20000300800 */
[----:B0-----:R-:W-:Y:S01]  /*31ae0*/  ISETP.LT.AND P4, PT, R67, UR6, !P4 ;  /* 0x0000000643007c0c */ /* 0x001fe2000e781270 */
[----:B------:R-:W0:Y:S01]  /*31af0*/  LDCU UR6, c[0x0][0x39c] ;  /* 0x00007380ff0677ac */ /* 0x000e220008000800 */
[----:B----4-:R-:W-:-:S02]  /*31b00*/  ISETP.GE.AND P3, PT, R9, UR4, PT ;  /* 0x0000000409007c0c */ /* 0x010fc4000bf66270 */
[----:B------:R-:W-:Y:S02]  /*31b10*/  IADD3 R4, P6, PT, R8, R3, RZ ;  /* 0x0000000308047210 */ /* 0x000fe40007fde0ff */
[----:B------:R-:W-:Y:S01]  /*31b20*/  PRMT R9, R12, 0x9910, RZ ;  /* 0x000099100c097816 */ /* 0x000fe200000000ff */
[----:B------:R-:W-:Y:S01]  /*31b30*/  VIADD R8, R8, UR17 ;  /* 0x0000001108087c36 */ /* 0x000fe20008000000 */
[----:B------:R-:W-:Y:S01]  /*31b40*/  ISETP.LT.AND P5, PT, R91, UR8, !P1 ;  /* 0x000000085b007c0c */ /* 0x000fe2000cfa1270 */
[----:B------:R-:W-:Y:S01]  /*31b50*/  IMAD.X R5, R5, 0x1, R68, P6 ;  /* 0x0000000105057824 */ /* 0x000fe200030e0644 */
[----:B------:R-:W-:Y:S01]  /*31b60*/  SHF.R.S32.HI R9, RZ, 0x8, R9 ;  /* 0x00000008ff097819 */ /* 0x000fe20000011409 */
[----:B------:R-:W1:Y:S04]  /*31b70*/  LDCU UR4, c[0x0][0x39c] ;  /* 0x00007380ff0477ac */ /* 0x000e680008000800 */
[----:B------:R3:W-:Y:S01]  /*31b80*/  @P4 STG.E.U8 desc[UR14][R4.64], R9 ;  /* 0x0000000904004986 */ /* 0x0007e2000c10110e */
[----:B-----5:R-:W-:Y:S01]  /*31b90*/  ISETP.LT.AND P4, PT, R67, UR12, !P1 ;  /* 0x0000000c43007c0c */ /* 0x020fe2000cf81270 */
[----:B------:R-:W4:Y:S01]  /*31ba0*/  LDCU UR8, c[0x0][0x398] ;  /* 0x00007300ff0877ac */ /* 0x000f220008000800 */
[----:B------:R-:W-:-:S02]  /*31bb0*/  IADD3 R6, P1, PT, R8, R2, RZ ;  /* 0x0000000208067210 */ /* 0x000fc40007f3e0ff */
[----:B------:R-:W-:Y:S01]  /*31bc0*/  F2FP.SATFINITE.E4M3.F32.PACK_AB_MERGE_C R14, R15, R14, RZ ;  /* 0x0000000e0f0e723e */ /* 0x000fe200048070ff */
[----:B------:R-:W5:Y:S01]  /*31bd0*/  LDCU UR12, c[0x0][0x398] ;  /* 0x00007300ff0c77ac */ /* 0x000f620008000800 */
[----:B---3--:R-:W-:Y:S02]  /*31be0*/  SHF.R.S32.HI R5, RZ, 0x1f, R8 ;  /* 0x0000001fff057819 */ /* 0x008fe40000011408 */
[----:B------:R-:W-:-:S03]  /*31bf0*/  IADD3 R4, P6, PT, R8, R3, RZ ;  /* 0x0000000308047210 */ /* 0x000fc60007fde0ff */
[C---:B------:R-:W-:Y:S02]  /*31c00*/  IMAD.X R7, R5.reuse, 0x1, R0, P1 ;  /* 0x0000000105077824 */ /* 0x040fe400008e0600 */
[----:B------:R-:W-:Y:S02]  /*31c10*/  IMAD.X R5, R5, 0x1, R68, P6 ;  /* 0x0000000105057824 */ /* 0x000fe400030e0644 */
[----:B------:R-:W-:Y:S01]  /*31c20*/  VIADD R8, R8, UR17 ;  /* 0x0000001108087c36 */ /* 0x000fe20008000000 */
[----:B------:R3:W-:Y:S01]  /*31c30*/  @P5 STG.E.U8 desc[UR14][R6.64], R10 ;  /* 0x0000000a06005986 */ /* 0x0007e2000c10110e */
[----:B------:R-:W-:Y:S01]  /*31c40*/  ISETP.LT.AND P5, PT, R91, UR10, !P0 ;  /* 0x0000000a5b007c0c */ /* 0x000fe2000c7a1270 */
[----:B------:R-:W-:Y:S01]  /*31c50*/  VIADD R9, R83, 0x4e ;  /* 0x0000004e53097836 */ /* 0x000fe20000000000 */
[----:B------:R-:W-:Y:S01]  /*31c60*/  PRMT R11, R14, 0x9910, RZ ;  /* 0x000099100e0b7816 */ /* 0x000fe200000000ff */
[----:B------:R0:W-:Y:S01]  /*31c70*/  @P4 STG.E.U8 desc[UR14][R4.64], R14 ;  /* 0x0000000e04004986 */ /* 0x0001e2000c10110e */
[----:B------:R-:W-:Y:S01]  /*31c80*/  ISETP.LT.AND P4, PT, R67, UR18, !P0 ;  /* 0x0000001243007c0c */ /* 0x000fe2000c781270 */
[----:B------:R-:W1:Y:S01]  /*31c90*/  LDCU UR10, c[0x0][0x398] ;  /* 0x00007300ff0a77ac */ /* 0x000e620008000800 */
[----:B---3--:R-:W-:Y:S01]  /*31ca0*/  PRMT R10, R10, 0x9910, RZ ;  /* 0x000099100a0a7816 */ /* 0x008fe200000000ff */
[----:B------:R-:W3:Y:S01]  /*31cb0*/  LDCU UR18, c[0x0][0x398] ;  /* 0x00007300ff1277ac */ /* 0x000ee20008000800 */
[----:B------:R-:W-:-:S02]  /*31cc0*/  IADD3 R6, P0, PT, R8, R2, RZ ;  /* 0x0000000208067210 */ /* 0x000fc40007f1e0ff */
[----:B0-----:R-:W-:Y:S02]  /*31cd0*/  SHF.R.S32.HI R5, RZ, 0x1f, R8 ;  /* 0x0000001fff057819 */ /* 0x001fe40000011408 */
[----:B------:R-:W-:-:S03]  /*31ce0*/  SHF.R.S32.HI R10, RZ, 0x8, R10 ;  /* 0x00000008ff0a7819 */ /* 0x000fc6000001140a */
[----:B------:R-:W-:-:S05]  /*31cf0*/  IMAD.X R7, R5, 0x1, R0, P0 ;  /* 0x0000000105077824 */ /* 0x000fca00000e0600 */
[----:B------:R2:W-:Y:S02]  /*31d00*/  @P5 STG.E.U8 desc[UR14][R6.64], R10 ;  /* 0x0000000a06005986 */ /* 0x0005e4000c10110e */
[----:B--2---:R-:W-:Y:S02]  /*31d10*/  F2FP.SATFINITE.E4M3.F32.PACK_AB_MERGE_C R10, R84, R86, RZ ;  /* 0x00000056540a723e */ /* 0x004fe400048070ff */
[----:B------:R-:W2:Y:S04]  /*31d20*/  LDL.LU R86, [R1+0x138] ;  /* 0x0001380001567983 */ /* 0x000ea80000300800 */
[----:B------:R-:W2:Y:S01]  /*31d30*/  LDL.LU R84, [R1+0x13c] ;  /* 0x00013c0001547983 */ /* 0x000ea20000300800 */
[----:B-1----:R-:W-:Y:S01]  /*31d40*/  ISETP.GE.AND P1, PT, R9, UR4, PT ;  /* 0x0000000409007c0c */ /* 0x002fe2000bf26270 */
[----:B------:R-:W0:Y:S01]  /*31d50*/  LDCU UR4, c[0x0][0x39c] ;  /* 0x00007380ff0477ac */ /* 0x000e220008000800 */
[----:B------:R-:W-:Y:S01]  /*31d60*/  VIADD R9, R83, 0x4f ;  /* 0x0000004f53097836 */ /* 0x000fe20000000000 */
[C---:B------:R-:W-:Y:S01]  /*31d70*/  IADD3 R4, P6, PT, R8.reuse, R3, RZ ;  /* 0x0000000308047210 */ /* 0x040fe20007fde0ff */
[----:B------:R-:W-:-:S04]  /*31d80*/  VIADD R8, R8, UR17 ;  /* 0x0000001108087c36 */ /* 0x000fc80008000000 */
[----:B------:R-:W-:Y:S01]  /*31d90*/  IMAD.X R5, R5, 0x1, R68, P6 ;  /* 0x0000000105057824 */ /* 0x000fe200030e0644 */
[----:B----4-:R-:W-:Y:S01]  /*31da0*/  ISETP.LT.AND P5, PT, R91, UR8, !P2 ;  /* 0x000000085b007c0c */ /* 0x010fe2000d7a1270 */
[----:B------:R-:W1:Y:S01]  /*31db0*/  LDCU UR8, c[0x0][0x398] ;  /* 0x00007300ff0877ac */ /* 0x000e620008000800 */
[----:B0-----:R-:W-:Y:S01]  /*31dc0*/  ISETP.GE.AND P0, PT, R9, UR4, PT ;  /* 0x0000000409007c0c */ /* 0x001fe2000bf06270 */
[----:B------:R-:W0:Y:S01]  /*31dd0*/  LDCU UR4, c[0x0][0x39c] ;  /* 0x00007380ff0477ac */ /* 0x000e220008000800 */
[----:B------:R-:W-:-:S05]  /*31de0*/  SHF.R.S32.HI R9, RZ, 0x8, R11 ;  /* 0x00000008ff097819 */ /* 0x000fca000001140b */
[----:B------:R4:W-:Y:S01]  /*31df0*/  @P4 STG.E.U8 desc[UR14][R4.64], R9 ;  /* 0x0000000904004986 */ /* 0x0009e2000c10110e */
[----:B------:R-:W-:Y:S02]  /*31e00*/  IADD3 R6, P4, PT, R8, R2, RZ ;  /* 0x0000000208067210 */ /* 0x000fe40007f9e0ff */
[----:B-----5:R-:W-:Y:S01]  /*31e10*/  ISETP.LT.AND P6, PT, R67, UR12, !P2 ;  /* 0x0000000c43007c0c */ /* 0x020fe2000d7c1270 */
[----:B------:R-:W5:Y:S01]  /*31e20*/  LDCU UR12, c[0x0][0x398] ;  /* 0x00007300ff0c77ac */ /* 0x000f620008000800 */
[----:B----4-:R-:W-:Y:S01]  /*31e30*/  VIADD R4, R83, 0x50 ;  /* 0x0000005053047836 */ /* 0x010fe20000000000 */
[----:B------:R-:W-:-:S04]  /*31e40*/  SHF.R.S32.HI R5, RZ, 0x1f, R8 ;  /* 0x0000001fff057819 */ /* 0x000fc80000011408 */
[----:B------:R-:W-:Y:S01]  /*31e50*/  ISETP.GE.AND P2, PT, R4, UR6, PT ;  /* 0x0000000604007c0c */ /* 0x000fe2000bf46270 */
[----:B------:R-:W-:Y:S01]  /*31e60*/  IMAD.X R7, R5, 0x1, R0, P4 ;  /* 0x0000000105077824 */ /* 0x000fe200020e0600 */
[C---:B------:R-:W-:Y:S01]  /*31e70*/  IADD3 R4, P4, PT, R8.reuse, R3, RZ ;  /* 0x0000000308047210 */ /* 0x040fe20007f9e0ff */
[----:B------:R-:W-:Y:S01]  /*31e80*/  VIADD R8, R8, UR17 ;  /* 0x0000001108087c36 */ /* 0x000fe20008000000 */
[----:B------:R-:W-:Y:S01]  /*31e90*/  F2FP.SATFINITE.E4M3.F32.PACK_AB_MERGE_C R16, R17, R16, RZ ;  /* 0x000000101110723e */ /* 0x000fe200048070ff */
[----:B------:R-:W4:Y:S02]  /*31ea0*/  LDCU UR6, c[0x0][0x398] ;  /* 0x00007300ff0677ac */ /* 0x000f240008000800 */
[----:B------:R-:W-:Y:S01]  /*31eb0*/  IMAD.X R5, R5, 0x1, R68, P4 ;  /* 0x0000000105057824 */ /* 0x000fe200020e0644 */
[----:B------:R0:W-:Y:S01]  /*31ec0*/  @P5 STG.E.U8 desc[UR14][R6.64], R10 ;  /* 0x0000000a06005986 */ /* 0x0001e2000c10110e */
[----:B------:R-:W-:Y:S01]  /*31ed0*/  ISETP.LT.AND P5, PT, R91, UR10, !P3 ;  /* 0x0000000a5b007c0c */ /* 0x000fe2000dfa1270 */
[----:B------:R-:W-:Y:S01]  /*31ee0*/  VIADD R9, R83, 0x51 ;  /* 0x0000005153097836 */ /* 0x000fe20000000000 */
[----:B------:R-:W1:Y:S01]  /*31ef0*/  LDCU UR10, c[0x0][0x398] ;  /* 0x00007300ff0a77ac */ /* 0x000e620008000800 */
[----:B------:R3:W-:Y:S01]  /*31f00*/  @P6 STG.E.U8 desc[UR14][R4.64], R16 ;  /* 0x0000001004006986 */ /* 0x0007e2000c10110e */
[----:B0-----:R-:W-:-:S02]  /*31f10*/  IADD3 R6, P6, PT, R8, R2, RZ ;  /* 0x0000000208067210 */ /* 0x001fc40007fde0ff */
        /* <DEDUP_REMOVED lines=8> */
[----:B----4-:R-:W-:Y:S01]  /*31fa0*/  ISETP.LT.AND P3, PT, R67, UR6, !P3 ;  /* 0x0000000643007c0c */ /* 0x010fe2000df61270 */
[----:B------:R-:W0:Y:S01]  /*31fb0*/  LDCU UR6, c[0x0][0x39c] ;  /* 0x00007380ff0677ac */ /* 0x000e220008000800 */
[----:B------:R-:W-:-:S02]  /*31fc0*/  ISETP.GE.AND P4, PT, R9, UR4, PT ;  /* 0x0000000409007c0c */ /* 0x000fc4000bf86270 */
[----:B------:R-:W-:Y:S02]  /*31fd0*/  IADD3 R4, P6, PT, R8, R3, RZ ;  /* 0x0000000308047210 */ /* 0x000fe40007fde0ff */
[----:B------:R-:W-:Y:S01]  /*31fe0*/  PRMT R9, R16, 0x9910, RZ ;  /* 0x0000991010097816 */ /* 0x000fe200000000ff */
[----:B------:R-:W-:Y:S01]  /*31ff0*/  VIADD R8, R8, UR17 ;  /* 0x0000001108087c36 */ /* 0x000fe20008000000 */
[----:B-1----:R-:W-:Y:S01]  /*32000*/  ISETP.LT.AND P5, PT, R91, UR8, !P1 ;  /* 0x000000085b007c0c */ /* 0x002fe2000cfa1270 */
        /* <DEDUP_REMOVED lines=148> */
[----:B------:R-:W-:Y:S01]  /*32950*/  IADD3 R4, P6, PT, R8, R3, RZ ;  /* 0x0000000308047210 */ /* 0x000fe20007fde0ff */
[----:B------:R-:W3:Y:S01]  /*32960*/  LDCU UR4, c[0x0][0x39c] ;  /* 0x00007380ff0477ac */ /* 0x000ee20008000800 */
[----:B------:R-:W-:Y:S01]  /*32970*/  PRMT R9, R24, 0x9910, RZ ;  /* 0x0000991018097816 */ /* 0x000fe200000000ff */
[----:B------:R-:W-:Y:S02]  /*32980*/  VIADD R8, R8, UR17 ;  /* 0x0000001108087c36 */ /* 0x000fe40008000000 */
[----:B------:R-:W-:Y:S01]  /*32990*/  IMAD.X R5, R5, 0x1, R68, P6 ;  /* 0x0000000105057824 */ /* 0x000fe200030e0644 */
[----:B------:R-:W-:Y:S02]  /*329a0*/  SHF.R.S32.HI R9, RZ, 0x8, R9 ;  /* 0x00000008ff097819 */ /* 0x000fe40000011409 */
[----:B-1----:R-:W-:Y:S01]  /*329b0*/  ISETP.LT.AND P5, PT, R91, UR8, !P1 ;  /* 0x000000085b007c0c */ /* 0x002fe2000cfa1270 */
[----:B------:R-:W1:Y:S02]  /*329c0*/  LDCU UR8, c[0x0][0x398] ;  /* 0x00007300ff0877ac */ /* 0x000e640008000800 */
[----:B------:R4:W-:Y:S01]  /*329d0*/  @P3 STG.E.U8 desc[UR14][R4.64], R9 ;  /* 0x0000000904003986 */ /* 0x0009e2000c10110e */
[----:B-----5:R-:W-:Y:S01]  /*329e0*/  ISETP.LT.AND P3, PT, R67, UR12, !P1 ;  /* 0x0000000c43007c0c */ /* 0x020fe2000cf61270 */
[----:B------:R-:W5:Y:S01]  /*329f0*/  LDCU UR12, c[0x0][0x398] ;  /* 0x00007300ff0c77ac */ /* 0x000f620008000800 */
[----:B------:R-:W-:-:S02]  /*32a00*/  IADD3 R6, P1, PT, R8, R2, RZ ;  /* 0x0000000208067210 */ /* 0x000fc40007f3e0ff */
[----:B----4-:R-:W-:Y:S01]  /*32a10*/  SHF.R.S32.HI R5, RZ, 0x1f, R8 ;  /* 0x0000001fff057819 */ /* 0x010fe20000011408 */
[----:B------:R-:W-:Y:S01]  /*32a20*/  VIADD R9, R83, 0x5a ;  /* 0x0000005a53097836 */ /* 0x000fe20000000000 */
[----:B------:R-:W-:-:S03]  /*32a30*/  IADD3 R4, P6, PT, R8, R3, RZ ;  /* 0x0000000308047210 */ /* 0x000fc60007fde0ff */
[----:B------:R-:W-:Y:S01]  /*32a40*/  IMAD.X R7, R5, 0x1, R0, P1 ;  /* 0x0000000105077824 */ /* 0x000fe200008e0600 */
[----:B---3--:R-:W-:Y:S01]  /*32a50*/  ISETP.GE.AND P1, PT, R9, UR4, PT ;  /* 0x0000000409007c0c */ /* 0x008fe2000bf26270 */
[----:B------:R-:W3:Y:S01]  /*32a60*/  LDCU UR4, c[0x0][0x39c] ;  /* 0x00007380ff0477ac */ /* 0x000ee20008000800 */
[----:B------:R-:W-:Y:S01]  /*32a70*/  IMAD.X R5, R5, 0x1, R68, P6 ;  /* 0x0000000105057824 */ /* 0x000fe200030e0644 */
[----:B------:R-:W-:Y:S01]  /*32a80*/  F2FP.SATFINITE.E4M3.F32.PACK_AB_MERGE_C R26, R27, R26, RZ ;  /* 0x0000001a1b1a723e */ /* 0x000fe200048070ff */
[----:B------:R-:W-:Y:S01]  /*32a90*/  VIADD R8, R8, UR17 ;  /* 0x0000001108087c36 */ /* 0x000fe20008000000 */
[----:B------:R4:W-:Y:S01]  /*32aa0*/  @P5 STG.E.U8 desc[UR14][R6.64], R10 ;  /* 0x0000000a06005986 */ /* 0x0009e2000c10110e */
[----:B------:R-:W-:Y:S01]  /*32ab0*/  ISETP.LT.AND P5, PT, R91, UR10, !P0 ;  /* 0x0000000a5b007c0c */ /* 0x000fe2000c7a1270 */
[----:B------:R-:W-:Y:S01]  /*32ac0*/  VIADD R9, R83, 0x5b ;  /* 0x0000005b53097836 */ /* 0x000fe20000000000 */
[----:B------:R-:W-:Y:S01]  /*32ad0*/  PRMT R11, R26, 0x9910, RZ ;  /* 0x000099101a0b7816 */ /* 0x000fe200000000ff */
[----:B------:R0:W-:Y:S01]  /*32ae0*/  @P3 STG.E.U8 desc[UR14][R4.64], R26 ;  /* 0x0000001a04003986 */ /* 0x0001e2000c10110e */
[----:B------:R-:W-:Y:S01]  /*32af0*/  ISETP.LT.AND P3, PT, R67, UR18, !P0 ;  /* 0x0000001243007c0c */ /* 0x000fe2000c761270 */
[----:B------:R-:W-:Y:S01]  /*32b00*/  VIADD R12, R83, 0x5c ;  /* 0x0000005c530c7836 */ /* 0x000fe20000000000 */
[----:B------:R-:W1:Y:S01]  /*32b10*/  LDCU UR10, c[0x0][0x398] ;  /* 0x00007300ff0a77ac */ /* 0x000e620008000800 */
[----:B------:R-:W-:Y:S01]  /*32b20*/  F2FP.SATFINITE.E4M3.F32.PACK_AB_MERGE_C R29, R29, R28, RZ ;  /* 0x0000001c1d1d723e */ /* 0x000fe200048070ff */
[----:B------:R-:W1:Y:S01]  /*32b30*/  LDCU UR18, c[0x0][0x398] ;  /* 0x00007300ff1277ac */ /* 0x000e620008000800 */
[----:B----4-:R-:W-:-:S02]  /*32b40*/  IADD3 R6, P0, PT, R8, R2, RZ ;  /* 0x0000000208067210 */ /* 0x010fc40007f1e0ff */
[----:B------:R-:W-:Y:S02]  /*32b50*/  PRMT R10, R10, 0x9910, RZ ;  /* 0x000099100a0a7816 */ /* 0x000fe400000000ff */
[----:B0-----:R-:W-:Y:S02]  /*32b60*/  SHF.R.S32.HI R5, RZ, 0x1f, R8 ;  /* 0x0000001fff057819 */ /* 0x001fe40000011408 */
[C---:B------:R-:W-:Y:S02]  /*32b70*/  IADD3 R4, P6, PT, R8.reuse, R3, RZ ;  /* 0x0000000308047210 */ /* 0x040fe40007fde0ff */
[----:B------:R-:W-:Y:S01]  /*32b80*/  SHF.R.S32.HI R10, RZ, 0x8, R10 ;  /* 0x00000008ff0a7819 */ /* 0x000fe2000001140a */
[----:B------:R-:W-:Y:S01]  /*32b90*/  IMAD.X R7, R5, 0x1, R0, P0 ;  /* 0x0000000105077824 */ /* 0x000fe200000e0600 */
[----:B---3--:R-:W-:Y:S01]  /*32ba0*/  ISETP.GE.AND P0, PT, R9, UR4, PT ;  /* 0x0000000409007c0c */ /* 0x008fe2000bf06270 */
[----:B------:R-:W-:Y:S01]  /*32bb0*/  IMAD.X R5, R5, 0x1, R68, P6 ;  /* 0x0000000105057824 */ /* 0x000fe200030e0644 */
[----:B------:R-:W-:Y:S01]  /*32bc0*/  SHF.R.S32.HI R9, RZ, 0x8, R11 ;  /* 0x00000008ff097819 */ /* 0x000fe2000001140b */
[----:B------:R-:W-:Y:S01]  /*32bd0*/  VIADD R8, R8, UR17 ;  /* 0x0000001108087c36 */ /* 0x000fe20008000000 */
[----:B------:R-:W-:Y:S01]  /*32be0*/  @P5 STG.E.U8 desc[UR14][R6.64], R10 ;  /* 0x0000000a06005986 */ /* 0x000fe2000c10110e */
[----:B------:R-:W0:Y:S03]  /*32bf0*/  LDCU UR4, c[0x0][0x39c] ;  /* 0x00007380ff0477ac */ /* 0x000e260008000800 */
[----:B------:R2:W-:Y:S02]  /*32c00*/  @P3 STG.E.U8 desc[UR14][R4.64], R9 ;  /* 0x0000000904003986 */ /* 0x0005e4000c10110e */
[----:B--2---:R-:W-:-:S02]  /*32c10*/  F2FP.SATFINITE.E4M3.F32.PACK_AB_MERGE_C R9, R84, R86, RZ ;  /* 0x000000565409723e */ /* 0x004fc400048070ff */
[----:B------:R-:W2:Y:S04]  /*32c20*/  LDL.LU R86, [R1+0x168] ;  /* 0x0001680001567983 */ /* 0x000ea80000300800 */
[----:B------:R-:W2:Y:S01]  /*32c30*/  LDL.LU R84, [R1+0x16c] ;  /* 0x00016c0001547983 */ /* 0x000ea20000300800 */
[----:B------:R-:W-:Y:S02]  /*32c40*/  SHF.R.S32.HI R11, RZ, 0x1f, R8 ;  /* 0x0000001fff0b7819 */ /* 0x000fe40000011408 */
[----:B------:R-:W-:Y:S02]  /*32c50*/  IADD3 R6, P3, PT, R8, R2, RZ ;  /* 0x0000000208067210 */ /* 0x000fe40007f7e0ff */
[----:B-1----:R-:W-:Y:S02]  /*32c60*/  ISETP.LT.AND P5, PT, R91, UR8, !P2 ;  /* 0x000000085b007c0c */ /* 0x002fe4000d7a1270 */
[----:B-----5:R-:W-:Y:S01]  /*32c70*/  ISETP.LT.AND P6, PT, R67, UR12, !P2 ;  /* 0x0000000c43007c0c */ /* 0x020fe2000d7c1270 */
[----:B------:R-:W-:Y:S01]  /*32c80*/  IMAD.X R7, R11, 0x1, R0, P3 ;  /* 0x000000010b077824 */ /* 0x000fe200018e0600 */
[----:B------:R-:W-:Y:S01]  /*32c90*/  ISETP.GE.AND P2, PT, R12, UR6, PT ;  /* 0x000000060c007c0c */ /* 0x000fe2000bf46270 */
[----:B------:R-:W1:Y:S01]  /*32ca0*/  LDCU UR6, c[0x0][0x398] ;  /* 0x00007300ff0677ac */ /* 0x000e620008000800 */
[----:B------:R-:W-:Y:S01]  /*32cb0*/  IADD3 R4, P3, PT, R8, R3, RZ ;  /* 0x0000000308047210 */ /* 0x000fe20007f7e0ff */
[----:B------:R-:W-:-:S02]  /*32cc0*/  VIADD R10, R83, 0x5d ;  /* 0x0000005d530a7836 */ /* 0x000fc40000000000 */
[----:B------:R-:W-:Y:S01]  /*32cd0*/  VIADD R8, R8, UR17 ;  /* 0x0000001108087c36 */ /* 0x000fe20008000000 */
[----:B------:R-:W3:Y:S01]  /*32ce0*/  LDCU UR8, c[0x0][0x398] ;  /* 0x00007300ff0877ac */ /* 0x000ee20008000800 */
[----:B------:R-:W-:Y:S01]  /*32cf0*/  IMAD.X R5, R11, 0x1, R68, P3 ;  /* 0x000000010b057824 */ /* 0x000fe200018e0644 */
[----:B0-----:R-:W-:Y:S01]  /*32d00*/  ISETP.GE.AND P3, PT, R10, UR4, PT ;  /* 0x000000040a007c0c */ /* 0x001fe2000bf66270 */
[----:B------:R0:W-:Y:S01]  /*32d10*/  @P5 STG.E.U8 desc[UR14][R6.64], R9 ;  /* 0x0000000906005986 */ /* 0x0001e2000c10110e */
[----:B------:R-:W4:Y:S01]  /*32d20*/  LDCU UR12, c[0x0][0x398] ;  /* 0x00007300ff0c77ac */ /* 0x000f220008000800 */
[----:B------:R-:W-:Y:S02]  /*32d30*/  PRMT R10, R9, 0x9910, RZ ;  /* 0x00009910090a7816 */ /* 0x000fe400000000ff */
[----:B------:R5:W-:Y:S01]  /*32d40*/  @P6 STG.E.U8 desc[UR14][R4.64], R29 ;  /* 0x0000001d04006986 */ /* 0x000be2000c10110e */
[----:B------:R-:W-:Y:S01]  /*32d50*/  SHF.R.S32.HI R11, RZ, 0x1f, R8 ;  /* 0x0000001fff0b7819 */ /* 0x000fe20000011408 */
[----:B------:R-:W2:Y:S01]  /*32d60*/  LDCU UR4, c[0x0][0x39c] ;  /* 0x00007380ff0477ac */ /* 0x000ea20008000800 */
[----:B------:R-:W-:-:S02]  /*32d70*/  ISETP.LT.AND P5, PT, R91, UR10, !P4 ;  /* 0x0000000a5b007c0c */ /* 0x000fc4000e7a1270 */
[----:B------:R-:W-:Y:S01]  /*32d80*/  PRMT R12, R29, 0x9910, RZ ;  /* 0x000099101d0c7816 */ /* 0x000fe200000000ff */
[----:B------:R-:W2:Y:S01]  /*32d90*/  LDCU UR10, c[0x0][0x398] ;  /* 0x00007300ff0a77ac */ /* 0x000ea20008000800 */
[C---:B0-----:R-:W-:Y:S01]  /*32da0*/  IADD3 R6, P6, PT, R8.reuse, R2, RZ ;  /* 0x0000000208067210 */ /* 0x041fe20007fde0ff */
[----:B------:R-:W-:Y:S01]  /*32db0*/  IMAD.MOV.U32 R9, RZ, RZ, R10 ;  /* 0x000000ffff097224 */ /* 0x000fe200078e000a */
[----:B-1----:R-:W-:Y:S01]  /*32dc0*/  ISETP.LT.AND P4, PT, R67, UR6, !P4 ;  /* 0x0000000643007c0c */ /* 0x002fe2000e781270 */
[----:B------:R-:W-:Y:S01]  /*32dd0*/  IMAD.MOV.U32 R10, RZ, RZ, R12 ;  /* 0x000000ffff0a7224 */ /* 0x000fe200078e000c */
[----:B------:R-:W-:Y:S01]  /*32de0*/  F2FP.SATFINITE.E4M3.F32.PACK_AB_MERGE_C R31, R31, R30, RZ ;  /* 0x0000001e1f1f723e */ /* 0x000fe200048070ff */
[C---:B------:R-:W-:Y:S01]  /*32df0*/  IMAD.X R7, R11.reuse, 0x1, R0, P6 ;  /* 0x000000010b077824 */ /* 0x040fe200030e0600 */
[----:B-----5:R-:W-:Y:S02]  /*32e00*/  IADD3 R4, P6, PT, R8, R3, RZ ;  /* 0x0000000308047210 */ /* 0x020fe40007fde0ff */
[----:B--2---:R-:W-:Y:S01]  /*32e10*/  F2FP.SATFINITE.E4M3.F32.PACK_AB_MERGE_C R13, R84, R86, RZ ;  /* 0x00000056540d723e */ /* 0x004fe200048070ff */
[----:B------:R-:W0:Y:S01]  /*32e20*/  LDCU UR6, c[0x0][0x39c] ;  /* 0x00007380ff0677ac */ /* 0x000e220008000800 */
[----:B------:R-:W2:Y:S04]  /*32e30*/  LDL.LU R86, [R1+0x170] ;  /* 0x0001700001567983 */ /* 0x000ea80000300800 */
[----:B------:R-:W2:Y:S01]  /*32e40*/  LDL.LU R84, [R1+0x174] ;  /* 0x0001740001547983 */ /* 0x000ea20000300800 */
[----:B------:R-:W-:Y:S01]  /*32e50*/  SHF.R.S32.HI R9, RZ, 0x8, R9 ;  /* 0x00000008ff097819 */ /* 0x000fe20000011409 */
[----:B------:R-:W-:Y:S01]  /*32e60*/  IMAD.X R5, R11, 0x1, R68, P6 ;  /* 0x000000010b057824 */ /* 0x000fe200030e0644 */
[----:B------:R-:W-:Y:S01]  /*32e70*/  SHF.R.S32.HI R11, RZ, 0x8, R10 ;  /* 0x00000008ff0b7819 */ /* 0x000fe2000001140a */
[----:B------:R-:W-:-:S02]  /*32e80*/  VIADD R8, R8, UR17 ;  /* 0x0000001108087c36 */ /* 0x000fc40008000000 */
[----:B------:R1:W-:Y:S01]  /*32e90*/  @P5 STG.E.U8 desc[UR14][R6.64], R9 ;  /* 0x0000000906005986 */ /* 0x0003e2000c10110e */
[----:B---3--:R-:W-:Y:S01]  /*32ea0*/  ISETP.LT.AND P5, PT, R91, UR8, !P1 ;  /* 0x000000085b007c0c */ /* 0x008fe2000cfa1270 */
[----:B------:R-:W-:Y:S01]  /*32eb0*/  VIADD R10, R83, 0x5e ;  /* 0x0000005e530a7836 */ /* 0x000fe20000000000 */
[----:B------:R-:W-:Y:S01]  /*32ec0*/  SHF.R.S32.HI R15, RZ, 0x1f, R8 ;  /* 0x0000001fff0f7819 */ /* 0x000fe20000011408 */
[----:B------:R3:W-:Y:S01]  /*32ed0*/  @P4 STG.E.U8 desc[UR14][R4.64], R11 ;  /* 0x0000000b04004986 */ /* 0x0007e2000c10110e */
[----:B----4-:R-:W-:Y:S01]  /*32ee0*/  ISETP.LT.AND P4, PT, R67, UR12, !P1 ;  /* 0x0000000c43007c0c */ /* 0x010fe2000cf81270 */
[----:B------:R-:W4:Y:S01]  /*32ef0*/  LDCU UR8, c[0x0][0x398] ;  /* 0x00007300ff0877ac */ /* 0x000f220008000800 */
[----:B------:R-:W-:Y:S01]  /*32f00*/  PRMT R12, R31, 0x9910, RZ ;  /* 0x000099101f0c7816 */ /* 0x000fe200000000ff */
[----:B------:R-:W5:Y:S01]  /*32f10*/  LDCU UR12, c[0x0][0x398] ;  /* 0x00007300ff0c77ac */ /* 0x000f620008000800 */
[C---:B-1----:R-:W-:Y:S02]  /*32f20*/  IADD3 R6, P1, PT, R8.reuse, R2, RZ ;  /* 0x0000000208067210 */ /* 0x042fe40007f3e0ff */
[----:B---3--:R-:W-:-:S03]  /*32f30*/  IADD3 R4, P6, PT, R8, R3, RZ ;  /* 0x0000000308047210 */ /* 0x008fc60007fde0ff */
[----:B------:R-:W-:Y:S01]  /*32f40*/  IMAD.X R7, R15, 0x1, R0, P1 ;  /* 0x000000010f077824 */ /* 0x000fe200008e0600 */
[----:B------:R-:W-:Y:S01]  /*32f50*/  ISETP.GE.AND P1, PT, R10, UR4, PT ;  /* 0x000000040a007c0c */ /* 0x000fe2000bf26270 */
[----:B------:R-:W-:Y:S01]  /*32f60*/  VIADD R10, R8, UR17 ;  /* 0x00000011080a7c36 */ /* 0x000fe20008000000 */
[----:B------:R-:W-:Y:S01]  /*32f70*/  PRMT R9, R13, 0x9910, RZ ;  /* 0x000099100d097816 */ /* 0x000fe200000000ff */
[----:B------:R-:W-:Y:S01]  /*32f80*/  IMAD.X R5, R15, 0x1, R68, P6 ;  /* 0x000000010f057824 */ /* 0x000fe200030e0644 */
[----:B------:R1:W-:Y:S01]  /*32f90*/  @P5 STG.E.U8 desc[UR14][R6.64], R13 ;  /* 0x0000000d06005986 */ /* 0x0003e2000c10110e */
[----:B------:R-:W-:Y:S01]  /*32fa0*/  ISETP.LT.AND P5, PT, R91, UR10, !P0 ;  /* 0x0000000a5b007c0c */ /* 0x000fe2000c7a1270 */
[----:B------:R-:W3:Y:S02]  /*32fb0*/  LDCU UR4, c[0x0][0x39c] ;  /* 0x00007380ff0477ac */ /* 0x000ee40008000800 */
[----:B------:R-:W-:Y:S01]  /*32fc0*/  @P4 STG.E.U8 desc[UR14][R4.64], R31 ;  /* 0x0000001f04004986 */ /* 0x000fe2000c10110e */
[----:B------:R-:W-:Y:S01]  /*32fd0*/  ISETP.LT.AND P4, PT, R67, UR18, !P0 ;  /* 0x0000001243007c0c */ /* 0x000fe2000c781270 */
[----:B------:R-:W-:Y:S01]  /*32fe0*/  VIADD R11, R83, 0x5f ;  /* 0x0000005f530b7836 */ /* 0x000fe20000000000 */
[----:B------:R-:W-:Y:S01]  /*32ff0*/  SHF.R.S32.HI R15, RZ, 0x1f, R10 ;  /* 0x0000001fff0f7819 */ /* 0x000fe2000001140a */
[----:B------:R-:W0:Y:S01]  /*33000*/  LDCU UR10, c[0x0][0x398] ;  /* 0x00007300ff0a77ac */ /* 0x000e220008000800 */
[----:B------:R-:W-:Y:S01]  /*33010*/  IADD3 R8, P0, PT, R10, R2, RZ ;  /* 0x000000020a087210 */ /* 0x000fe20007f1e0ff */
[----:B-1----:R-:W-:Y:S01]  /*33020*/  IMAD.MOV.U32 R7, RZ, RZ, R9 ;  /* 0x000000ffff077224 */ /* 0x002fe200078e0009 */
[----:B------:R-:W-:-:S03]  /*33030*/  F2FP.SATFINITE.E4M3.F32.PACK_AB_MERGE_C R33, R33, R32, RZ ;  /* 0x000000202121723e */ /* 0x000fc600048070ff */
[----:B------:R-:W-:Y:S01]  /*33040*/  IMAD.X R9, R15, 0x1, R0, P0 ;  /* 0x000000010f097824 */ /* 0x000fe200000e0600 */
[----:B------:R-:W1:Y:S01]  /*33050*/  LDCU UR18, c[0x0][0x398] ;  /* 0x00007300ff1277ac */ /* 0x000e620008000800 */
[----:B------:R-:W-:-:S05]  /*33060*/  SHF.R.S32.HI R7, RZ, 0x8, R7 ;  /* 0x00000008ff077819 */ /* 0x000fca0000011407 */
[----:B------:R2:W-:Y:S02]  /*33070*/  @P5 STG.E.U8 desc[UR14][R8.64], R7 ;  /* 0x0000000708005986 */ /* 0x0005e4000c10110e */
[----:B--2---:R-:W-:Y:S02]  /*33080*/  F2FP.SATFINITE.E4M3.F32.PACK_AB_MERGE_C R9, R84, R86, RZ ;  /* 0x000000565409723e */ /* 0x004fe400048070ff */
[----:B------:R-:W2:Y:S04]  /*33090*/  LDL.LU R86, [R1+0x178] ;  /* 0x0001780001567983 */ /* 0x000ea80000300800 */
[----:B------:R-:W2:Y:S01]  /*330a0*/  LDL.LU R84, [R1+0x17c] ;  /* 0x00017c0001547983 */ /* 0x000ea20000300800 */
[----:B------:R-:W-:Y:S01]  /*330b0*/  IMAD.MOV.U32 R13, RZ, RZ, R12 ;  /* 0x000000ffff0d7224 */ /* 0x000fe200078e000c */
[C---:B------:R-:W-:Y:S01]  /*330c0*/  IADD3 R4, P6, PT, R10.reuse, R3, RZ ;  /* 0x000000030a047210 */ /* 0x040fe20007fde0ff */
[----:B------:R-:W-:-:S03]  /*330d0*/  VIADD R12, R10, UR17 ;  /* 0x000000110a0c7c36 */ /* 0x000fc60008000000 */
[----:B------:R-:W-:Y:S01]  /*330e0*/  SHF.R.S32.HI R13, RZ, 0x8, R13 ;  /* 0x00000008ff0d7819 */ /* 0x000fe2000001140d */
[----:B------:R-:W-:Y:S01]  /*330f0*/  IMAD.X R5, R15, 0x1, R68, P6 ;  /* 0x000000010f057824 */ /* 0x000fe200030e0644 */
[----:B---3--:R-:W-:Y:S01]  /*33100*/  ISETP.GE.AND P0, PT, R11, UR4, PT ;  /* 0x000000040b007c0c */ /* 0x008fe2000bf06270 */
[----:B------:R-:W3:Y:S01]  /*33110*/  LDCU UR4, c[0x0][0x39c] ;  /* 0x00007380ff0477ac */ /* 0x000ee20008000800 */
[----:B----4-:R-:W-:Y:S01]  /*33120*/  ISETP.LT.AND P5, PT, R91, UR8, !P2 ;  /* 0x000000085b007c0c */ /* 0x010fe2000d7a1270 */
[----:B------:R-:W-:Y:S01]  /*33130*/  VIADD R6, R83, 0x60 ;  /* 0x0000006053067836 */ /* 0x000fe20000000000 */
[----:B------:R4:W-:Y:S01]  /*33140*/  @P4 STG.E.U8 desc[UR14][R4.64], R13 ;  /* 0x0000000d04004986 */ /* 0x0009e2000c10110e */
[----:B------:R-:W-:Y:S01]  /*33150*/  SHF.R.S32.HI R15, RZ, 0x1f, R12 ;  /* 0x0000001fff0f7819 */ /* 0x000fe2000001140c */
[----:B------:R-:W1:Y:S01]  /*33160*/  LDCU UR8, c[0x0][0x398] ;  /* 0x00007300ff0877ac */ /* 0x000e620008000800 */
[-C--:B------:R-:W-:Y:S02]  /*33170*/  IADD3 R10, P4, PT, R12, R2.reuse, RZ ;  /* 0x000000020c0a7210 */ /* 0x080fe40007f9e0ff */
[----:B-----5:R-:W-:Y:S01]  /*33180*/  ISETP.LT.AND P6, PT, R67, UR12, !P2 ;  /* 0x0000000c43007c0c */ /* 0x020fe2000d7c1270 */
[----:B------:R-:W5:Y:S01]  /*33190*/  LDCU UR12, c[0x0][0x398] ;  /* 0x00007300ff0c77ac */ /* 0x000f620008000800 */
[----:B0-----:R-:W-:Y:S01]  /*331a0*/  ISETP.GE.AND P2, PT, R6, UR6, PT ;  /* 0x0000000606007c0c */ /* 0x001fe2000bf46270 */
[----:B------:R-:W-:Y:S01]  /*331b0*/  IMAD.X R11, R15, 0x1, R0, P4 ;  /* 0x000000010f0b7824 */ /* 0x000fe200020e0600 */
[C---:B------:R-:W-:Y:S01]  /*331c0*/  IADD3 R6, P4, PT, R12.reuse, R3, RZ ;  /* 0x000000030c067210 */ /* 0x040fe20007f9e0ff */
[----:B------:R-:W-:Y:S01]  /*331d0*/  VIADD R12, R12, UR17 ;  /* 0x000000110c0c7c36 */ /* 0x000fe20008000000 */
[----:B------:R-:W0:Y:S01]  /*331e0*/  LDCU UR6, c[0x0][0x398] ;  /* 0x00007300ff0677ac */ /* 0x000e220008000800 */
[----:B----4-:R-:W-:Y:S01]  /*331f0*/  VIADD R4, R83, 0x61 ;  /* 0x0000006153047836 */ /* 0x010fe20000000000 */
[----:B------:R-:W-:Y:S01]  /*33200*/  PRMT R5, R9, 0x9910, RZ ;  /* 0x0000991009057816 */ /* 0x000fe200000000ff */
[----:B------:R-:W-:Y:S01]  /*33210*/  IMAD.X R7, R15, 0x1, R68, P4 ;  /* 0x000000010f077824 */ /* 0x000fe200020e0644 */
[----:B------:R4:W-:Y:S01]  /*33220*/  @P5 STG.E.U8 desc[UR14][R10.64], R9 ;  /* 0x000000090a005986 */ /* 0x0009e2000c10110e */
[----:B------:R-:W-:Y:S01]  /*33230*/  ISETP.LT.AND P5, PT, R91, UR10, !P3 ;  /* 0x0000000a5b007c0c */ /* 0x000fe2000dfa1270 */
[----:B------:R-:W0:Y:S01]  /*33240*/  LDCU UR10, c[0x0][0x398] ;  /* 0x00007300ff0a77ac */ /* 0x000e220008000800 */
[----:B---3--:R-:W-:Y:S01]  /*33250*/  ISETP.GE.AND P4, PT, R4, UR4, PT ;  /* 0x0000000404007c0c */ /* 0x008fe2000bf86270 */
[----:B------:R-:W-:Y:S01]  /*33260*/  @P6 STG.E.U8 desc[UR14][R6.64], R33 ;  /* 0x0000002106006986 */ /* 0x000fe2000c10110e */
[----:B------:R-:W-:Y:S01]  /*33270*/  SHF.R.S32.HI R15, RZ, 0x1f, R12 ;  /* 0x0000001fff0f7819 */ /* 0x000fe2000001140c */
[----:B------:R-:W3:Y:S01]  /*33280*/  LDCU UR4, c[0x0][0x39c] ;  /* 0x00007380ff0477ac */ /* 0x000ee20008000800 */
[----:B------:R-:W-:Y:S01]  /*33290*/  IADD3 R4, P6, PT, R12, R2, RZ ;  /* 0x000000020c047210 */ /* 0x000fe20007fde0ff */
[----:B----4-:R-:W-:-:S04]  /*332a0*/  IMAD.MOV.U32 R11, RZ, RZ, R5 ;  /* 0x000000ffff0b7224 */ /* 0x010fc800078e0005 */
[----:B------:R-:W-:Y:S01]  /*332b0*/  IMAD.X R5, R15, 0x1, R0, P6 ;  /* 0x000000010f057824 */ /* 0x000fe200030e0600 */
[----:B------:R-:W-:-:S05]  /*332c0*/  SHF.R.S32.HI R11, RZ, 0x8, R11 ;  /* 0x00000008ff0b7819 */ /* 0x000fca000001140b */
[----:B------:R2:W-:Y:S02]  /*332d0*/  @P5 STG.E.U8 desc[UR14][R4.64], R11 ;  /* 0x0000000b04005986 */ /* 0x0005e4000c10110e */
[----:B--2---:R-:W-:Y:S02]  /*332e0*/  F2FP.SATFINITE.E4M3.F32.PACK_AB_MERGE_C R11, R84, R86, RZ ;  /* 0x00000056540b723e */ /* 0x004fe400048070ff */
[----:B------:R-:W2:Y:S04]  /*332f0*/  LDL.LU R86, [R1+0x180] ;  /* 0x0001800001567983 */ /* 0x000ea80000300800 */
[----:B------:R-:W2:Y:S01]  /*33300*/  LDL.LU R84, [R1+0x184] ;  /* 0x0001840001547983 */ /* 0x000ea20000300800 */
[----:B0-----:R-:W-:Y:S02]  /*33310*/  ISETP.LT.AND P3, PT, R67, UR6, !P3 ;  /* 0x0000000643007c0c */ /* 0x001fe4000df61270 */
[----:B------:R-:W-:-:S02]  /*33320*/  PRMT R13, R33, 0x9910, RZ ;  /* 0x00009910210d7816 */ /* 0x000fc400000000ff */
[----:B------:R-:W-:Y:S01]  /*33330*/  F2FP.SATFINITE.E4M3.F32.PACK_AB_MERGE_C R35, R35, R34, RZ ;  /* 0x000000222323723e */ /* 0x000fe200048070ff */
[----:B------:R-:W-:Y:S01]  /*33340*/  VIADD R10, R83, 0x62 ;  /* 0x00000062530a7836 */ /* 0x000fe20000000000 */
[C---:B------:R-:W-:Y:S01]  /*33350*/  IADD3 R6, P6, PT, R12.reuse, R3, RZ ;  /* 0x000000030c067210 */ /* 0x040fe20007fde0ff */
[----:B------:R-:W0:Y:S01]  /*33360*/  LDCU UR6, c[0x0][0x39c] ;  /* 0x00007380ff0677ac */ /* 0x000e220008000800 */
[----:B------:R-:W-:Y:S01]  /*33370*/  SHF.R.S32.HI R13, RZ, 0x8, R13 ;  /* 0x00000008ff0d7819 */ /* 0x000fe2000001140d */
[----:B------:R-:W-:Y:S02]  /*33380*/  VIADD R12, R12, UR17 ;  /* 0x000000110c0c7c36 */ /* 0x000fe40008000000 */
[----:B------:R-:W-:Y:S01]  /*33390*/  IMAD.X R7, R15, 0x1, R68, P6 ;  /* 0x000000010f077824 */ /* 0x000fe200030e0644 */
[----:B-1----:R-:W-:Y:S01]  /*333a0*/  ISETP.LT.AND P5, PT, R91, UR8, !P1 ;  /* 0x000000085b007c0c */ /* 0x002fe2000cfa1270 */
[----:B------:R-:W1:Y:S01]  /*333b0*/  LDCU UR8, c[0x0][0x398] ;  /* 0x00007300ff0877ac */ /* 0x000e620008000800 */
[----:B------:R-:W-:-:S02]  /*333c0*/  SHF.R.S32.HI R15, RZ, 0x1f, R12 ;  /* 0x0000001fff0f7819 */ /* 0x000fc4000001140c */
[----:B------:R4:W-:Y:S01]  /*333d0*/  @P3 STG.E.U8 desc[UR14][R6.64], R13 ;  /* 0x0000000d06003986 */ /* 0x0009e2000c10110e */
[----:B-----5:R-:W-:Y:S01]  /*333e0*/  ISETP.LT.AND P3, PT, R67, UR12, !P1 ;  /* 0x0000000c43007c0c */ /* 0x020fe2000cf61270 */
[----:B------:R-:W5:Y:S01]  /*333f0*/  LDCU UR12, c[0x0][0x398] ;  /* 0x00007300ff0c77ac */ /* 0x000f620008000800 */
[C---:B------:R-:W-:Y:S02]  /*33400*/  IADD3 R8, P1, PT, R12.reuse, R2, RZ ;  /* 0x000000020c087210 */ /* 0x040fe40007f3e0ff */
[----:B------:R-:W-:-:S03]  /*33410*/  IADD3 R4, P6, PT, R12, R3, RZ ;  /* 0x000000030c047210 */ /* 0x000fc60007fde0ff */
[C---:B------:R-:W-:Y:S02]  /*33420*/  IMAD.X R9, R15.reuse, 0x1, R0, P1 ;  /* 0x000000010f097824 */ /* 0x040fe400008e0600 */
[----:B------:R-:W-:Y:S02]  /*33430*/  IMAD.X R5, R15, 0x1, R68, P6 ;  /* 0x000000010f057824 */ /* 0x000fe400030e0644 */
[----:B------:R-:W-:Y:S01]  /*33440*/  VIADD R12, R12, UR17 ;  /* 0x000000110c0c7c36 */ /* 0x000fe20008000000 */
[----:B----4-:R-:W-:Y:S01]  /*33450*/  PRMT R7, R11, 0x9910, RZ ;  /* 0x000099100b077816 */ /* 0x010fe200000000ff */
[----:B------:R4:W-:Y:S01]  /*33460*/  @P5 STG.E.U8 desc[UR14][R8.64], R11 ;  /* 0x0000000b08005986 */ /* 0x0009e2000c10110e */
[----:B------:R-:W-:Y:S01]  /*33470*/  ISETP.LT.AND P5, PT, R91, UR10, !P0 ;  /* 0x0000000a5b007c0c */ /* 0x000fe2000c7a1270 */
[----:B------:R-:W0:Y:S02]  /*33480*/  LDCU UR10, c[0x0][0x398] ;  /* 0x00007300ff0a77ac */ /* 0x000e240008000800 */
[----:B------:R-:W-:Y:S01]  /*33490*/  @P3 STG.E.U8 desc[UR14][R4.64], R35 ;  /* 0x0000002304003986 */ /* 0x000fe2000c10110e */
[----:B------:R-:W-:Y:S01]  /*334a0*/  ISETP.LT.AND P3, PT, R67, UR18, !P0 ;  /* 0x0000001243007c0c */ /* 0x000fe2000c761270 */
[----:B------:R-:W0:Y:S01]  /*334b0*/  LDCU UR18, c[0x0][0x398] ;  /* 0x00007300ff1277ac */ /* 0x000e220008000800 */
[----:B------:R-:W-:-:S02]  /*334c0*/  SHF.R.S32.HI R15, RZ, 0x1f, R12 ;  /* 0x0000001fff0f7819 */ /* 0x000fc4000001140c */
        /* <DEDUP_REMOVED lines=8> */
[----:B---3--:R-:W-:Y:S01]  /*33550*/  ISETP.GE.AND P1, PT, R10, UR4, PT ;  /* 0x000000040a007c0c */ /* 0x008fe2000bf26270 */
[----:B------:R-:W3:Y:S01]  /*33560*/  LDCU UR4, c[0x0][0x39c] ;  /* 0x00007380ff0477ac */ /* 0x000ee20008000800 */
[----:B------:R-:W-:-:S02]  /*33570*/  IADD3 R4, P6, PT, R12, R3, RZ ;  /* 0x000000030c047210 */ /* 0x000fc40007fde0ff */
[----:B------:R-:W-:Y:S01]  /*33580*/  PRMT R13, R35, 0x9910, RZ ;  /* 0x00009910230d7816 */ /* 0x000fe200000000ff */
[----:B------:R-:W-:Y:S02]  /*33590*/  VIADD R10, R83, 0x63 ;  /* 0x00000063530a7836 */ /* 0x000fe40000000000 */
[----:B------:R-:W-:Y:S01]  /*335a0*/  IMAD.X R5, R15, 0x1, R68, P6 ;  /* 0x000000010f057824 */ /* 0x000fe200030e0644 */
[----:B------:R-:W-:Y:S01]  /*335b0*/  SHF.R.S32.HI R13, RZ, 0x8, R13 ;  /* 0x00000008ff0d7819 */ /* 0x000fe2000001140d */
[----:B------:R-:W-:Y:S01]  /*335c0*/  VIADD R12, R12, UR17 ;  /* 0x000000110c0c7c36 */ /* 0x000fe20008000000 */
[----:B-1----:R-:W-:Y:S01]  /*335d0*/  ISETP.LT.AND P5, PT, R91, UR8, !P2 ;  /* 0x000000085b007c0c */ /* 0x002fe2000d7a1270 */
[----:B------:R-:W-:Y:S01]  /*335e0*/  VIADD R9, R83, 0x64 ;  /* 0x0000006453097836 */ /* 0x000fe20000000000 */
[----:B-----5:R-:W-:Y:S01]  /*335f0*/  ISETP.LT.AND P6, PT, R67, UR12, !P2 ;  /* 0x0000000c43007c0c */ /* 0x020fe2000d7c1270 */
[----:B------:R1:W-:Y:S01]  /*33600*/  @P3 STG.E.U8 desc[UR14][R4.64], R13 ;  /* 0x0000000d04003986 */ /* 0x0003e2000c10110e */
[----:B------:R-:W-:Y:S01]  /*33610*/  SHF.R.S32.HI R15, RZ, 0x1f, R12 ;  /* 0x0000001fff0f7819 */ /* 0x000fe2000001140c */
[----:B------:R-:W4:Y:S01]  /*33620*/  LDCU UR8, c[0x0][0x398] ;  /* 0x00007300ff0877ac */ /* 0x000f220008000800 */
[----:B------:R-:W-:-:S02]  /*33630*/  IADD3 R8, P3, PT, R12, R2, RZ ;  /* 0x000000020c087210 */ /* 0x000fc40007f7e0ff */
[----:B---3--:R-:W-:Y:S01]  /*33640*/  ISETP.GE.AND P0, PT, R10, UR4, PT ;  /* 0x000000040a007c0c */ /* 0x008fe2000bf06270 */
[----:B------:R-:W3:Y:S01]  /*33650*/  LDCU UR4, c[0x0][0x39c] ;  /* 0x00007380ff0477ac */ /* 0x000ee20008000800 */
[----:B0-----:R-:W-:Y:S01]  /*33660*/  ISETP.GE.AND P2, PT, R9, UR6, PT ;  /* 0x0000000609007c0c */ /* 0x001fe2000bf46270 */
[----:B------:R-:W-:Y:S01]  /*33670*/  IMAD.X R9, R15, 0x1, R0, P3 ;  /* 0x000000010f097824 */ /* 0x000fe200018e0600 */
[C---:B------:R-:W-:Y:S01]  /*33680*/  IADD3 R6, P3, PT, R12.reuse, R3, RZ ;  /* 0x000000030c067210 */ /* 0x040fe20007f7e0ff */
[----:B------:R-:W-:Y:S01]  /*33690*/  VIADD R12, R12, UR17 ;  /* 0x000000110c0c7c36 */ /* 0x000fe20008000000 */
[----:B------:R-:W-:Y:S01]  /*336a0*/  F2FP.SATFINITE.E4M3.F32.PACK_AB_MERGE_C R37, R37, R36, RZ ;  /* 0x000000242525723e */ /* 0x000fe200048070ff */
[----:B-1----:R-:W-:Y:S01]  /*336b0*/  VIADD R4, R83, 0x65 ;  /* 0x0000006553047836 */ /* 0x002fe20000000000 */
[----:B------:R-:W-:Y:S01]  /*336c0*/  PRMT R5, R11, 0x9910, RZ ;  /* 0x000099100b057816 */ /* 0x000fe200000000ff */
[----:B------:R-:W-:Y:S01]  /*336d0*/  IMAD.X R7, R15, 0x1, R68, P3 ;  /* 0x000000010f077824 */ /* 0x000fe200018e0644 */
[----:B------:R0:W-:Y:S01]  /*336e0*/  @P5 STG.E.U8 desc[UR14][R8.64], R11 ;  /* 0x0000000b08005986 */ /* 0x0001e2000c10110e */
[----:B------:R-:W-:Y:S01]  /*336f0*/  ISETP.LT.AND P5, PT, R91, UR10, !P4 ;  /* 0x0000000a5b007c0c */ /* 0x000fe2000e7a1270 */
[----:B------:R-:W1:Y:S01]  /*33700*/  LDCU UR6, c[0x0][0x398] ;  /* 0x00007300ff0677ac */ /* 0x000e620008000800 */
[----:B------:R-:W-:Y:S01]  /*33710*/  SHF.R.S32.HI R15, RZ, 0x1f, R12 ;  /* 0x0000001fff0f7819 */ /* 0x000fe2000001140c */
[----:B------:R-:W-:Y:S01]  /*33720*/  @P6 STG.E.U8 desc[UR14][R6.64], R37 ;  /* 0x0000002506006986 */ /* 0x000fe2000c10110e */
[----:B------:R-:W5:Y:S01]  /*33730*/  LDCU UR12, c[0x0][0x398] ;  /* 0x00007300ff0c77ac */ /* 0x000f620008000800 */
[----:B---3--:R-:W-:Y:S01]  /*33740*/  ISETP.GE.AND P3, PT, R4, UR4, PT ;  /* 0x0000000404007c0c */ /* 0x008fe2000bf66270 */
[----:B------:R-:W3:Y:S01]  /*33750*/  LDCU UR10, c[0x0][0x398] ;  /* 0x00007300ff0a77ac */ /* 0x000ee20008000800 */
[----:B------:R-:W-:Y:S01]  /*33760*/  IADD3 R4, P6, PT, R12, R2, RZ ;  /* 0x000000020c047210 */ /* 0x000fe20007fde0ff */
[----:B0-----:R-:W-:Y:S01]  /*33770*/  IMAD.MOV.U32 R11, RZ, RZ, R5 ;  /* 0x000000ffff0b7224 */ /* 0x001fe200078e0005 */
[----:B------:R-:W-:Y:S01]  /*33780*/  PRMT R13, R37, 0x9910, RZ ;  /* 0x00009910250d7816 */ /* 0x000fe200000000ff */
[----:B------:R-:W0:Y:S02]  /*33790*/  LDCU UR4, c[0x0][0x39c] ;  /* 0x00007380ff0477ac */ /* 0x000e240008000800 */
[----:B------:R-:W-:Y:S01]  /*337a0*/  IMAD.X R5, R15, 0x1, R0, P6 ;  /* 0x000000010f057824 */ /* 0x000fe200030e0600 */
[----:B------:R-:W-:-:S05]  /*337b0*/  SHF.R.S32.HI R11, RZ, 0x8, R11 ;  /* 0x00000008ff0b7819 */ /* 0x000fca000001140b */
[----:B------:R2:W-:Y:S02]  /*337c0*/  @P5 STG.E.U8 desc[UR14][R4.64], R11 ;  /* 0x0000000b04005986 */ /* 0x0005e4000c10110e */
[----:B--2---:R-:W-:Y:S02]  /*337d0*/  F2FP.SATFINITE.E4M3.F32.PACK_AB_MERGE_C R11, R84, R86, RZ ;  /* 0x00000056540b723e */ /* 0x004fe400048070ff */
[----:B------:R-:W2:Y:S04]  /*337e0*/  LDL.LU R86, [R1+0x190] ;  /* 0x0001900001567983 */ /* 0x000ea80000300800 */
[----:B------:R-:W2:Y:S01]  /*337f0*/  LDL.LU R84, [R1+0x194] ;  /* 0x0001940001547983 */ /* 0x000ea20000300800 */
[----:B-1----:R-:W-:Y:S02]  /*33800*/  ISETP.LT.AND P4, PT, R67, UR6, !P4 ;  /* 0x0000000643007c0c */ /* 0x002fe4000e781270 */
[----:B------:R-:W-:Y:S01]  /*33810*/  F2FP.SATFINITE.E4M3.F32.PACK_AB_MERGE_C R39, R39, R38, RZ ;  /* 0x000000262727723e */ /* 0x000fe200048070ff */
[----:B------:R-:W-:Y:S01]  /*33820*/  VIADD R10, R83, 0x66 ;  /* 0x00000066530a7836 */ /* 0x000fe20000000000 */
[----:B------:R-:W-:-:S02]  /*33830*/  IADD3 R6, P6, PT, R12, R3, RZ ;  /* 0x000000030c067210 */ /* 0x000fc40007fde0ff */
[----:B------:R-:W-:Y:S01]  /*33840*/  SHF.R.S32.HI R13, RZ, 0x8, R13 ;  /* 0x00000008ff0d7819 */ /* 0x000fe2000001140d */
[----:B------:R-:W-:Y:S01]  /*33850*/  VIADD R12, R12, UR17 ;  /* 0x000000110c0c7c36 */ /* 0x000fe20008000000 */
[----:B----4-:R-:W-:Y:S01]  /*33860*/  ISETP.LT.AND P5, PT, R91, UR8, !P1 ;  /* 0x000000085b007c0c */ /* 0x010fe2000cfa1270 */
[----:B------:R-:W-:Y:S01]  /*33870*/  IMAD.X R7, R15, 0x1, R68, P6 ;  /* 0x000000010f077824 */ /* 0x000fe200030e0644 */
[----:B------:R-:W1:Y:S02]  /*33880*/  LDCU UR8, c[0x0][0x398] ;  /* 0x00007300ff0877ac */ /* 0x000e640008000800 */
[----:B------:R-:W-:Y:S02]  /*33890*/  SHF.R.S32.HI R15, RZ, 0x1f, R12 ;  /* 0x0000001fff0f7819 */ /* 0x000fe4000001140c */
[----:B------:R4:W-:Y:S01]  /*338a0*/  @P4 STG.E.U8 desc[UR14][R6.64], R13 ;  /* 0x0000000d06004986 */ /* 0x0009e2000c10110e */
[----:B-----5:R-:W-:Y:S01]  /*338b0*/  ISETP.LT.AND P4, PT, R67, UR12, !P1 ;  /* 0x0000000c43007c0c */ /* 0x020fe2000cf81270 */
[----:B------:R-:W5:Y:S01]  /*338c0*/  LDCU UR12, c[0x0][0x398] ;  /* 0x00007300ff0c77ac */ /* 0x000f620008000800 */
[----:B------:R-:W-:-:S02]  /*338d0*/  IADD3 R8, P1, PT, R12, R2, RZ ;  /* 0x000000020c087210 */ /* 0x000fc40007f3e0ff */
[C---:B------:R-:W-:Y:S01]  /*338e0*/  IADD3 R4, P6, PT, R12.reuse, R3, RZ ;  /* 0x000000030c047210 */ /* 0x040fe20007fde0ff */
[----:B------:R-:W0:Y:S02]  /*338f0*/  LDCU UR6, c[0x0][0x39c] ;  /* 0x00007380ff0677ac */ /* 0x000e240008000800 */
[C---:B------:R-:W-:Y:S02]  /*33900*/  IMAD.X R9, R15.reuse, 0x1, R0, P1 ;  /* 0x000000010f097824 */ /* 0x040fe400008e0600 */
[----:B------:R-:W-:Y:S02]  /*33910*/  IMAD.X R5, R15, 0x1, R68, P6 ;  /* 0x000000010f057824 */ /* 0x000fe400030e0644 */
[----:B------:R-:W-:Y:S01]  /*33920*/  VIADD R12, R12, UR17 ;  /* 0x000000110c0c7c36 */ /* 0x000fe20008000000 */
[----:B----4-:R-:W-:Y:S01]  /*33930*/  PRMT R7, R11, 0x9910, RZ ;  /* 0x000099100b077816 */ /* 0x010fe200000000ff */
[----:B------:R4:W-:Y:S01]  /*33940*/  @P5 STG.E.U8 desc[UR14][R8.64], R11 ;  /* 0x0000000b08005986 */ /* 0x0009e2000c10110e */
[----:B---3--:R-:W-:Y:S01]  /*33950*/  ISETP.LT.AND P5, PT, R91, UR10, !P0 ;  /* 0x0000000a5b007c0c */ /* 0x008fe2000c7a1270 */
[----:B------:R-:W3:Y:S02]  /*33960*/  LDCU UR10, c[0x0][0x398] ;  /* 0x00007300ff0a77ac */ /* 0x000ee40008000800 */
        /* <DEDUP_REMOVED lines=12> */
[----:B0-----:R-:W-:Y:S01]  /*33a30*/  ISETP.GE.AND P1, PT, R10, UR4, PT ;  /* 0x000000040a007c0c */ /* 0x001fe2000bf26270 */
[----:B------:R-:W0:Y:S01]  /*33a40*/  LDCU UR4, c[0x0][0x39c] ;  /* 0x00007380ff0477ac */ /* 0x000e220008000800 */
        /* <DEDUP_REMOVED lines=11> */
[----:B------:R-:W-:Y:S01]  /*33b00*/  VIADD R6, R83, 0x69 ;  /* 0x0000006953067836 */ /* 0x000fe20000000000 */
[----:B------:R-:W-:Y:S01]  /*33b10*/  IADD3 R8, P4, PT, R12, R2, RZ ;  /* 0x000000020c087210 */ /* 0x000fe20007f9e0ff */
[----:B------:R-:W4:Y:S01]  /*33b20*/  LDCU UR8, c[0x0][0x398] ;  /* 0x00007300ff0877ac */ /* 0x000f220008000800 */
[----:B0-----:R-:W-:Y:S01]  /*33b30*/  ISETP.GE.AND P0, PT, R10, UR4, PT ;  /* 0x000000040a007c0c */ /* 0x001fe2000bf06270 */
[----:B------:R-:W0:Y:S01]  /*33b40*/  LDCU UR4, c[0x0][0x39c] ;  /* 0x00007380ff0477ac */ /* 0x000e220008000800 */
[----:B------:R-:W-:Y:S01]  /*33b50*/  ISETP.GE.AND P2, PT, R9, UR6, PT ;  /* 0x0000000609007c0c */ /* 0x000fe2000bf46270 */
[----:B------:R-:W-:Y:S01]  /*33b60*/  IMAD.X R9, R15, 0x1, R0, P4 ;  /* 0x000000010f097824 */ /* 0x000fe200020e0600 */
[C---:B-1----:R-:W-:Y:S01]  /*33b70*/  IADD3 R4, P4, PT, R12.reuse, R3, RZ ;  /* 0x000000030c047210 */ /* 0x042fe20007f9e0ff */
[----:B------:R-:W-:Y:S01]  /*33b80*/  VIADD R12, R12, UR17 ;  /* 0x000000110c0c7c36 */ /* 0x000fe20008000000 */
[----:B------:R-:W-:-:S02]  /*33b90*/  F2FP.SATFINITE.E4M3.F32.PACK_AB_MERGE_C R41, R41, R40, RZ ;  /* 0x000000282929723e */ /* 0x000fc400048070ff */
[----:B------:R1:W-:Y:S01]  /*33ba0*/  @P5 STG.E.U8 desc[UR14][R8.64], R11 ;  /* 0x0000000b08005986 */ /* 0x0003e2000c10110e */
[----:B------:R-:W-:Y:S01]  /*33bb0*/  PRMT R7, R11, 0x9910, RZ ;  /* 0x000099100b077816 */ /* 0x000fe200000000ff */
[----:B------:R-:W-:Y:S01]  /*33bc0*/  IMAD.X R5, R15, 0x1, R68, P4 ;  /* 0x000000010f057824 */ /* 0x000fe200020e0644 */
[----:B---3--:R-:W-:Y:S01]  /*33bd0*/  ISETP.LT.AND P5, PT, R91, UR10, !P3 ;  /* 0x0000000a5b007c0c */ /* 0x008fe2000dfa1270 */
[----:B------:R-:W3:Y:S01]  /*33be0*/  LDCU UR6, c[0x0][0x398] ;  /* 0x00007300ff0677ac */ /* 0x000ee20008000800 */
[----:B------:R-:W-:Y:S02]  /*33bf0*/  SHF.R.S32.HI R15, RZ, 0x1f, R12 ;  /* 0x0000001fff0f7819 */ /* 0x000fe4000001140c */
[----:B------:R-:W-:Y:S01]  /*33c00*/  @P6 STG.E.U8 desc[UR14][R4.64], R41 ;  /* 0x0000002904006986 */ /* 0x000fe2000c10110e */
[----:B------:R-:W5:Y:S01]  /*33c10*/  LDCU UR12, c[0x0][0x398] ;  /* 0x00007300ff0c77ac */ /* 0x000f620008000800 */
[----:B0-----:R-:W-:Y:S01]  /*33c20*/  ISETP.GE.AND P4, PT, R6, UR4, PT ;  /* 0x0000000406007c0c */ /* 0x001fe2000bf86270 */
[----:B-1----:R-:W-:Y:S01]  /*33c30*/  IMAD.MOV.U32 R11, RZ, RZ, R7 ;  /* 0x000000ffff0b7224 */ /* 0x002fe200078e0007 */
[----:B------:R-:W-:Y:S01]  /*33c40*/  IADD3 R6, P6, PT, R12, R2, RZ ;  /* 0x000000020c067210 */ /* 0x000fe20007fde0ff */
[----:B------:R-:W0:Y:S03]  /*33c50*/  LDCU UR10, c[0x0][0x398] ;  /* 0x00007300ff0a77ac */ /* 0x000e260008000800 */
[----:B------:R-:W-:Y:S01]  /*33c60*/  SHF.R.S32.HI R11, RZ, 0x8, R11 ;  /* 0x00000008ff0b7819 */ /* 0x000fe2000001140b */
[----:B------:R-:W-:Y:S01]  /*33c70*/  IMAD.X R7, R15, 0x1, R0, P6 ;  /* 0x000000010f077824 */ /* 0x000fe200030e0600 */
[----:B------:R-:W-:Y:S01]  /*33c80*/  PRMT R13, R41, 0x9910, RZ ;  /* 0x00009910290d7816 */ /* 0x000fe200000000ff */
[----:B------:R-:W1:Y:S03]  /*33c90*/  LDCU UR4, c[0x0][0x39c] ;  /* 0x00007380ff0477ac */ /* 0x000e660008000800 */
[----:B------:R2:W-:Y:S02]  /*33ca0*/  @P5 STG.E.U8 desc[UR14][R6.64], R11 ;  /* 0x0000000b06005986 */ /* 0x0005e4000c10110e */
[----:B--2---:R-:W-:-:S02]  /*33cb0*/  F2FP.SATFINITE.E4M3.F32.PACK_AB_MERGE_C R11, R84, R86, RZ ;  /* 0x00000056540b723e */ /* 0x004fc400048070ff */
[----:B------:R-:W2:Y:S04]  /*33cc0*/  LDL.LU R86, [R1+0x1a0] ;  /* 0x0001a00001567983 */ /* 0x000ea80000300800 */
[----:B------:R-:W2:Y:S01]  /*33cd0*/  LDL.LU R84, [R1+0x1a4] ;  /* 0x0001a40001547983 */ /* 0x000ea20000300800 */
[----:B---3--:R-:W-:Y:S02]  /*33ce0*/  ISETP.LT.AND P3, PT, R67, UR6, !P3 ;  /* 0x0000000643007c0c */ /* 0x008fe4000df61270 */
[----:B------:R-:W-:Y:S01]  /*33cf0*/  F2FP.SATFINITE.E4M3.F32.PACK_AB_MERGE_C R43, R43, R42, RZ ;  /* 0x0000002a2b2b723e */ /* 0x000fe200048070ff */
[----:B------:R-:W-:Y:S01]  /*33d00*/  VIADD R10, R83, 0x6a ;  /* 0x0000006a530a7836 */ /* 0x000fe20000000000 */
[----:B------:R-:W-:Y:S02]  /*33d10*/  IADD3 R4, P6, PT, R12, R3, RZ ;  /* 0x000000030c047210 */ /* 0x000fe40007fde0ff */
[----:B------:R-:W-:Y:S01]  /*33d20*/  SHF.R.S32.HI R13, RZ, 0x8, R13 ;  /* 0x00000008ff0d7819 */ /* 0x000fe2000001140d */
[----:B------:R-:W3:Y:S02]  /*33d30*/  LDCU UR6, c[0x0][0x39c] ;  /* 0x00007380ff0677ac */ /* 0x000ee40008000800 */
[----:B------:R-:W-:-:S02]  /*33d40*/  IMAD.X R5, R15, 0x1, R68, P6 ;  /* 0x000000010f057824 */ /* 0x000fc400030e0644 */
[----:B------:R-:W-:Y:S01]  /*33d50*/  VIADD R12, R12, UR17 ;  /* 0x000000110c0c7c36 */ /* 0x000fe20008000000 */
[----:B----4-:R-:W-:Y:S01]  /*33d60*/  ISETP.LT.AND P5, PT, R91, UR8, !P1 ;  /* 0x000000085b007c0c */ /* 0x010fe2000cfa1270 */
[----:B------:R-:W4:Y:S01]  /*33d70*/  LDCU UR8, c[0x0][0x398] ;  /* 0x00007300ff0877ac */ /* 0x000f220008000800 */
[----:B------:R0:W-:Y:S01]  /*33d80*/  @P3 STG.E.U8 desc[UR14][R4.64], R13 ;  /* 0x0000000d04003986 */ /* 0x0001e2000c10110e */
[----:B-----5:R-:W-:Y:S02]  /*33d90*/  ISETP.LT.AND P3, PT, R67, UR12, !P1 ;  /* 0x0000000c43007c0c */ /* 0x020fe4000cf61270 */
[----:B------:R-:W-:Y:S01]  /*33da0*/  SHF.R.S32.HI R15, RZ, 0x1f, R12 ;  /* 0x0000001fff0f7819 */ /* 0x000fe2000001140c */
[----:B------:R-:W5:Y:S01]  /*33db0*/  LDCU UR12, c[0x0][0x398] ;  /* 0x00007300ff0c77ac */ /* 0x000f620008000800 */
[C---:B------:R-:W-:Y:S02]  /*33dc0*/  IADD3 R8, P1, PT, R12.reuse, R2, RZ ;  /* 0x000000020c087210 */ /* 0x040fe40007f3e0ff */
[----:B------:R-:W-:-:S03]  /*33dd0*/  IADD3 R6, P6, PT, R12, R3, RZ ;  /* 0x000000030c067210 */ /* 0x000fc60007fde0ff */
[C---:B------:R-:W-:Y:S02]  /*33de0*/  IMAD.X R9, R15.reuse, 0x1, R0, P1 ;  /* 0x000000010f097824 */ /* 0x040fe400008e0600 */
[----:B------:R-:W-:Y:S02]  /*33df0*/  IMAD.X R7, R15, 0x1, R68, P6 ;  /* 0x000000010f077824 */ /* 0x000fe400030e0644 */
[----:B------:R-:W-:Y:S01]  /*33e00*/  VIADD R12, R12, UR17 ;  /* 0x000000110c0c7c36 */ /* 0x000fe20008000000 */
[----:B------:R-:W-:Y:S01]  /*33e10*/  @P5 STG.E.U8 desc[UR14][R8.64], R11 ;  /* 0x0000000b08005986 */ /* 0x000fe2000c10110e */
[----:B0-----:R-:W-:Y:S01]  /*33e20*/  ISETP.LT.AND P5, PT, R91, UR10, !P0 ;  /* 0x0000000a5b007c0c */ /* 0x001fe2000c7a1270 */
[----:B------:R-:W0:Y:S02]  /*33e30*/  LDCU UR10, c[0x0][0x398] ;  /* 0x00007300ff0a77ac */ /* 0x000e240008000800 */
[----:B------:R1:W-:Y:S01]  /*33e40*/  @P3 STG.E.U8 desc[UR14][R6.64], R43 ;  /* 0x0000002b06003986 */ /* 0x0003e2000c10110e */
[----:B------:R-:W-:Y:S01]  /*33e50*/  ISETP.LT.AND P3, PT, R67, UR18, !P0 ;  /* 0x0000001243007c0c */ /* 0x000fe2000c761270 */
[----:B------:R-:W0:Y:S01]  /*33e60*/  LDCU UR18, c[0x0][0x398] ;  /* 0x00007300ff1277ac */ /* 0x000e220008000800 */
[----:B------:R-:W-:-:S02]  /*33e70*/  SHF.R.S32.HI R17, RZ, 0x1f, R12 ;  /* 0x0000001fff117819 */ /* 0x000fc4000001140c */
[C---:B------:R-:W-:Y:S02]  /*33e80*/  IADD3 R4, P0, PT, R12.reuse, R2, RZ ;  /* 0x000000020c047210 */ /* 0x040fe40007f1e0ff */
[----:B------:R-:W-:Y:S02]  /*33e90*/  PRMT R13, R11, 0x9910, RZ ;  /* 0x000099100b0d7816 */ /* 0x000fe400000000ff */
[----:B------:R-:W-:Y:S02]  /*33ea0*/  PRMT R15, R43, 0x9910, RZ ;  /* 0x000099102b0f7816 */ /* 0x000fe400000000ff */
[----:B-1----:R-:W-:Y:S01]  /*33eb0*/  IADD3 R6, P6, PT, R12, R3, RZ ;  /* 0x000000030c067210 */ /* 0x002fe20007fde0ff */
[C---:B------:R-:W-:Y:S01]  /*33ec0*/  IMAD.X R5, R17.reuse, 0x1, R0, P0 ;  /* 0x0000000111057824 */ /* 0x040fe200000e0600 */
[----:B------:R-:W-:Y:S02]  /*33ed0*/  SHF.R.S32.HI R13, RZ, 0x8, R13 ;  /* 0x00000008ff0d7819 */ /* 0x000fe4000001140d */
[----:B------:R-:W-:Y:S01]  /*33ee0*/  SHF.R.S32.HI R15, RZ, 0x8, R15 ;  /* 0x00000008ff0f7819 */ /* 0x000fe2000001140f */
[----:B------:R-:W-:-:S02]  /*33ef0*/  IMAD.X R7, R17, 0x1, R68, P6 ;  /* 0x0000000111077824 */ /* 0x000fc400030e0644 */
[----:B------:R-:W-:Y:S04]  /*33f00*/  @P5 STG.E.U8 desc[UR14][R4.64], R13 ;  /* 0x0000000d04005986 */ /* 0x000fe8000c10110e */
[----:B------:R2:W-:Y:S02]  /*33f10*/  @P3 STG.E.U8 desc[UR14][R6.64], R15 ;  /* 0x0000000f06003986 */ /* 0x0005e4000c10110e */
[----:B--2---:R-:W-:Y:S02]  /*33f20*/  F2FP.SATFINITE.E4M3.F32.PACK_AB_MERGE_C R7, R84, R86, RZ ;  /* 0x000000565407723e */ /* 0x004fe400048070ff */
[----:B------:R-:W2:Y:S04]  /*33f30*/  LDL.LU R86, [R1+0x1a8] ;  /* 0x0001a80001567983 */ /* 0x000ea80000300800 */
[----:B------:R-:W2:Y:S01]  /*33f40*/  LDL.LU R84, [R1+0x1ac] ;  /* 0x0001ac0001547983 */ /* 0x000ea20000300800 */
[----:B------:R-:W-:Y:S01]  /*33f50*/  ISETP.GE.AND P1, PT, R10, UR4, PT ;  /* 0x000000040a007c0c */ /* 0x000fe2000bf26270 */
[----:B------:R-:W1:Y:S01]  /*33f60*/  LDCU UR4, c[0x0][0x39c] ;  /* 0x00007380ff0477ac */ /* 0x000e620008000800 */
[----:B------:R-:W-:-:S02]  /*33f70*/  VIADD R10, R83, 0x6b ;  /* 0x0000006b530a7836 */ /* 0x000fc40000000000 */
[----:B------:R-:W-:Y:S01]  /*33f80*/  VIADD R12, R12, UR17 ;  /* 0x000000110c0c7c36 */ /* 0x000fe20008000000 */
[----:B----4-:R-:W-:Y:S01]  /*33f90*/  ISETP.LT.AND P5, PT, R91, UR8, !P2 ;  /* 0x000000085b007c0c */ /* 0x010fe2000d7a1270 */
[----:B------:R-:W4:Y:S03]  /*33fa0*/  LDCU UR8, c[0x0][0x398] ;  /* 0x00007300ff0877ac */ /* 0x000f260008000800 */
[----:B------:R-:W-:Y:S02]  /*33fb0*/  SHF.R.S32.HI R11, RZ, 0x1f, R12 ;  /* 0x0000001fff0b7819 */ /* 0x000fe4000001140c */
[----:B------:R-:W-:Y:S02]  /*33fc0*/  IADD3 R8, P3, PT, R12, R2, RZ ;  /* 0x000000020c087210 */ /* 0x000fe40007f7e0ff */
[----:B-----5:R-:W-:Y:S01]  /*33fd0*/  ISETP.LT.AND P2, PT, R67, UR12, !P2 ;  /* 0x0000000c43007c0c */ /* 0x020fe2000d741270 */
[----:B------:R-:W5:Y:S01]  /*33fe0*/  LDCU UR12, c[0x0][0x398] ;  /* 0x00007300ff0c77ac */ /* 0x000f620008000800 */
[----:B-1----:R-:W-:Y:S01]  /*33ff0*/  ISETP.GE.AND P0, PT, R10, UR4, PT ;  /* 0x000000040a007c0c */ /* 0x002fe2000bf06270 */
[----:B------:R-:W1:Y:S01]  /*34000*/  LDCU UR4, c[0x0][0x39c] ;  /* 0x00007380ff0477ac */ /* 0x000e620008000800 */
[----:B------:R-:W-:Y:S01]  /*34010*/  IMAD.X R9, R11, 0x1, R0, P3 ;  /* 0x000000010b097824 */ /* 0x000fe200018e0600 */
[C---:B------:R-:W-:Y:S01]  /*34020*/  IADD3 R10, P6, PT, R12.reuse, R3, RZ ;  /* 0x000000030c0a7210 */ /* 0x040fe20007fde0ff */
[----:B------:R-:W-:Y:S01]  /*34030*/  VIADD R12, R12, UR17 ;  /* 0x000000110c0c7c36 */ /* 0x000fe20008000000 */
[----:B------:R-:W-:-:S02]  /*34040*/  F2FP.SATFINITE.E4M3.F32.PACK_AB_MERGE_C R45, R45, R44, RZ ;  /* 0x0000002c2d2d723e */ /* 0x000fc400048070ff */
[----:B------:R-:W-:Y:S01]  /*34050*/  @P5 STG.E.U8 desc[UR14][R8.64], R7 ;  /* 0x0000000708005986 */ /* 0x000fe2000c10110e */
[----:B0-----:R-:W-:Y:S01]  /*34060*/  ISETP.LT.AND P5, PT, R91, UR10, !P4 ;  /* 0x0000000a5b007c0c */ /* 0x001fe2000e7a1270 */
[----:B------:R-:W-:Y:S01]  /*34070*/  IMAD.X R11, R11, 0x1, R68, P6 ;  /* 0x000000010b0b7824 */ /* 0x000fe200030e0644 */
[----:B------:R-:W-:Y:S01]  /*34080*/  SHF.R.S32.HI R15, RZ, 0x1f, R12 ;  /* 0x0000001fff0f7819 */ /* 0x000fe2000001140c */
[C---:B------:R-:W-:Y:S01]  /*34090*/  VIADD R5, R83.reuse, 0x6d ;  /* 0x0000006d53057836 */ /* 0x040fe20000000000 */
[----:B------:R-:W-:Y:S01]  /*340a0*/  IADD3 R4, P6, PT, R12, R2, RZ ;  /* 0x000000020c047210 */ /* 0x000fe20007fde0ff */
[----:B------:R-:W-:Y:S01]  /*340b0*/  VIADD R14, R83, 0x6c ;  /* 0x0000006c530e7836 */ /* 0x000fe20000000000 */
[----:B------:R-:W-:Y:S01]  /*340c0*/  PRMT R6, R7, 0x9910, RZ ;  /* 0x0000991007067816 */ /* 0x000fe200000000ff */
[----:B------:R0:W-:Y:S01]  /*340d0*/  @P2 STG.E.U8 desc[UR14][R10.64], R45 ;  /* 0x0000002d0a002986 */ /* 0x0001e2000c10110e */
[----:B------:R-:W-:Y:S01]  /*340e0*/  PRMT R13, R45, 0x9910, RZ ;  /* 0x000099102d0d7816 */ /* 0x000fe200000000ff */
[----:B------:R-:W2:Y:S01]  /*340f0*/  LDCU UR10, c[0x0][0x398] ;  /* 0x00007300ff0a77ac */ /* 0x000ea20008000800 */
[----:B-1----:R-:W-:Y:S01]  /*34100*/  ISETP.GE.AND P2, PT, R5, UR4, PT ;  /* 0x0000000405007c0c */ /* 0x002fe2000bf46270 */
[----:B------:R-:W-:Y:S01]  /*34110*/  IMAD.X R5, R15, 0x1, R0, P6 ;  /* 0x000000010f057824 */ /* 0x000fe200030e0600 */
[----:B0-----:R-:W-:Y:S01]  /*34120*/  SHF.R.S32.HI R11, RZ, 0x8, R6 ;  /* 0x00000008ff0b7819 */ /* 0x001fe20000011406 */
[----:B------:R-:W0:Y:S01]  /*34130*/  LDCU UR4, c[0x0][0x39c] ;  /* 0x00007380ff0477ac */ /* 0x000e220008000800 */
[----:B----4-:R-:W-:-:S03]  /*34140*/  ISETP.LT.AND P4, PT, R67, UR8, !P4 ;  /* 0x0000000843007c0c */ /* 0x010fc6000e781270 */
[----:B------:R1:W-:Y:S01]  /*34150*/  @P5 STG.E.U8 desc[UR14][R4.64], R11 ;  /* 0x0000000b04005986 */ /* 0x0003e2000c10110e */
[C---:B------:R-:W-:Y:S01]  /*34160*/  IADD3 R6, P5, PT, R12.reuse, R3, RZ ;  /* 0x000000030c067210 */ /* 0x040fe20007fbe0ff */
[----:B------:R-:W-:Y:S01]  /*34170*/  VIADD R12, R12, UR17 ;  /* 0x000000110c0c7c36 */ /* 0x000fe20008000000 */
[----:B-----5:R-:W-:Y:S01]  /*34180*/  ISETP.LT.AND P6, PT, R91, UR12, !P1 ;  /* 0x0000000c5b007c0c */ /* 0x020fe2000cfc1270 */
[----:B------:R-:W4:Y:S02]  /*34190*/  LDCU UR8, c[0x0][0x398] ;  /* 0x00007300ff0877ac */ /* 0x000f240008000800 */
[----:B------:R-:W-:Y:S01]  /*341a0*/  IMAD.X R7, R15, 0x1, R68, P5 ;  /* 0x000000010f077824 */ /* 0x000fe200028e0644 */
[----:B------:R-:W-:Y:S01]  /*341b0*/  SHF.R.S32.HI R17, RZ, 0x1f, R12 ;  /* 0x0000001fff117819 */ /* 0x000fe2000001140c */
[----:B------:R-:W5:Y:S01]  /*341c0*/  LDCU UR12, c[0x0][0x398] ;  /* 0x00007300ff0c77ac */ /* 0x000f620008000800 */
[----:B------:R-:W-:Y:S02]  /*341d0*/  IADD3 R8, P5, PT, R12, R2, RZ ;  /* 0x000000020c087210 */ /* 0x000fe40007fbe0ff */
[----:B------:R-:W-:-:S03]  /*341e0*/  SHF.R.S32.HI R13, RZ, 0x8, R13 ;  /* 0x00000008ff0d7819 */ /* 0x000fc6000001140d */
[----:B------:R-:W-:Y:S02]  /*341f0*/  IMAD.X R9, R17, 0x1, R0, P5 ;  /* 0x0000000111097824 */ /* 0x000fe400028e0600 */
[----:B------:R-:W-:Y:S01]  /*34200*/  @P4 STG.E.U8 desc[UR14][R6.64], R13 ;  /* 0x0000000d06004986 */ /* 0x000fe2000c10110e */
[----:B--2---:R-:W-:-:S04]  /*34210*/  F2FP.SATFINITE.E4M3.F32.PACK_AB_MERGE_C R15, R84, R86, RZ ;  /* 0x00000056540f723e */ /* 0x004fc800048070ff */
[----:B-1----:R-:W-:Y:S01]  /*34220*/  PRMT R11, R15, 0x9910, RZ ;  /* 0x000099100f0b7816 */ /* 0x002fe200000000ff */
[----:B------:R1:W-:Y:S02]  /*34230*/  @P6 STG.E.U8 desc[UR14][R8.64], R15 ;  /* 0x0000000f08006986 */ /* 0x0003e4000c10110e */
[----:B-1----:R-:W-:Y:S02]  /*34240*/  F2FP.SATFINITE.E4M3.F32.PACK_AB_MERGE_C R15, R90, R85, RZ ;  /* 0x000000555a0f723e */ /* 0x002fe400048070ff */
[----:B------:R-:W2:Y:S04]  /*34250*/  LDL.LU R85, [R1+0x1b8] ;  /* 0x0001b80001557983 */ /* 0x000ea80000300800 */
[----:B------:R-:W2:Y:S01]  /*34260*/  LDL.LU R90, [R1+0x1bc] ;  /* 0x0001bc00015a7983 */ /* 0x000ea20000300800 */
[----:B---3--:R-:W-:Y:S01]  /*34270*/  ISETP.GE.AND P3, PT, R14, UR6, PT ;  /* 0x000000060e007c0c */ /* 0x008fe2000bf66270 */
[----:B------:R-:W1:Y:S01]  /*34280*/  LDCU UR6, c[0x0][0x39c] ;  /* 0x00007380ff0677ac */ /* 0x000e620008000800 */
[----:B------:R-:W-:Y:S01]  /*34290*/  VIADD R4, R83, 0x6e ;  /* 0x0000006e53047836 */ /* 0x000fe20000000000 */
[----:B------:R-:W-:Y:S01]  /*342a0*/  ISETP.LT.AND P5, PT, R67, UR18, !P1 ;  /* 0x0000001243007c0c */ /* 0x000fe2000cfa1270 */
[----:B------:R-:W-:-:S03]  /*342b0*/  VIADD R5, R83, 0x6f ;  /* 0x0000006f53057836 */ /* 0x000fc60000000000 */
[----:B0-----:R-:W-:Y:S01]  /*342c0*/  ISETP.GE.AND P4, PT, R4, UR4, PT ;  /* 0x0000000404007c0c */ /* 0x001fe2000bf86270 */
[----:B------:R-:W0:Y:S01]  /*342d0*/  LDCU UR4, c[0x0][0x39c] ;  /* 0x00007380ff0477ac */ /* 0x000e220008000800 */
[C---:B------:R-:W-:Y:S01]  /*342e0*/  IADD3 R4, P6, PT, R12.reuse, R3, RZ ;  /* 0x000000030c047210 */ /* 0x040fe20007fde0ff */
[----:B------:R-:W-:Y:S01]  /*342f0*/  VIADD R12, R12, UR17 ;  /* 0x000000110c0c7c36 */ /* 0x000fe20008000000 */
[----:B------:R-:W-:Y:S02]  /*34300*/  F2FP.SATFINITE.E4M3.F32.PACK_AB_MERGE_C R47, R47, R46, RZ ;  /* 0x0000002e2f2f723e */ /* 0x000fe400048070ff */
[----:B-1----:R-:W-:Y:S01]  /*34310*/  ISETP.GE.AND P1, PT, R5, UR6, PT ;  /* 0x0000000605007c0c */ /* 0x002fe2000bf26270 */
[----:B------:R-:W-:Y:S01]  /*34320*/  IMAD.X R5, R17, 0x1, R68, P6 ;  /* 0x0000000111057824 */ /* 0x000fe200030e0644 */
[----:B------:R-:W1:Y:S01]  /*34330*/  LDCU UR6, c[0x0][0x398] ;  /* 0x00007300ff0677ac */ /* 0x000e620008000800 */
[----:B------:R-:W-:Y:S02]  /*34340*/  ISETP.LT.AND P6, PT, R91, UR10, !P0 ;  /* 0x0000000a5b007c0c */ /* 0x000fe4000c7c1270 */
[----:B------:R-:W-:Y:S01]  /*34350*/  SHF.R.S32.HI R9, RZ, 0x1f, R12 ;  /* 0x0000001fff097819 */ /* 0x000fe2000001140c */
[----:B------:R3:W-:Y:S01]  /*34360*/  @P5 STG.E.U8 desc[UR14][R4.64], R47 ;  /* 0x0000002f04005986 */ /* 0x0007e2000c10110e */
[----:B------:R-:W-:Y:S01]  /*34370*/  IADD3 R6, P5, PT, R12, R2, RZ ;  /* 0x000000020c067210 */ /* 0x000fe20007fbe0ff */
[----:B------:R-:W0:Y:S01]  /*34380*/  LDCU UR10, c[0x0][0x398] ;  /* 0x00007300ff0a77ac */ /* 0x000e220008000800 */
[----:B------:R-:W-:-:S03]  /*34390*/  SHF.R.S32.HI R11, RZ, 0x8, R11 ;  /* 0x00000008ff0b7819 */ /* 0x000fc6000001140b */
[----:B------:R-:W-:Y:S01]  /*343a0*/  IMAD.X R7, R9, 0x1, R0, P5 ;  /* 0x0000000109077824 */ /* 0x000fe200028e0600 */
[----:B----4-:R-:W-:Y:S01]  /*343b0*/  ISETP.LT.AND P0, PT, R67, UR8, !P0 ;  /* 0x0000000843007c0c */ /* 0x010fe2000c701270 */
[----:B------:R-:W4:Y:S03]  /*343c0*/  LDCU UR8, c[0x0][0x398] ;  /* 0x00007300ff0877ac */ /* 0x000f260008000800 */
[----:B------:R0:W-:Y:S01]  /*343d0*/  @P6 STG.E.U8 desc[UR14][R6.64], R11 ;  /* 0x0000000b06006986 */ /* 0x0001e2000c10110e */
[C---:B---3--:R-:W-:Y:S01]  /*343e0*/  IADD3 R4, P6, PT, R12.reuse, R3, RZ ;  /* 0x000000030c047210 */ /* 0x048fe20007fde0ff */
[----:B------:R-:W-:Y:S01]  /*343f0*/  VIADD R12, R12, UR17 ;  /* 0x000000110c0c7c36 */ /* 0x000fe20008000000 */
[----:B-1----:R-:W-:Y:S01]  /*34400*/  ISETP.LT.AND P5, PT, R91, UR6, !P3 ;  /* 0x000000065b007c0c */ /* 0x002fe2000dfa1270 */
[----:B------:R-:W1:Y:S01]  /*34410*/  LDCU UR6, c[0x0][0x398] ;  /* 0x00007300ff0677ac */ /* 0x000e620008000800 */
[----:B------:R-:W-:Y:S01]  /*34420*/  PRMT R13, R47, 0x9910, RZ ;  /* 0x000099102f0d7816 */ /* 0x000fe200000000ff */
[----:B------:R-:W-:Y:S01]  /*34430*/  IMAD.X R5, R9, 0x1, R68, P6 ;  /* 0x0000000109057824 */ /* 0x000fe200030e0644 */
[----:B------:R-:W-:-:S02]  /*34440*/  SHF.R.S32.HI R17, RZ, 0x1f, R12 ;  /* 0x0000001fff117819 */ /* 0x000fc4000001140c */
[----:B------:R-:W-:Y:S02]  /*34450*/  IADD3 R8, P6, PT, R12, R2, RZ ;  /* 0x000000020c087210 */ /* 0x000fe40007fde0ff */
[----:B------:R-:W-:-:S03]  /*34460*/  SHF.R.S32.HI R13, RZ, 0x8, R13 ;  /* 0x00000008ff0d7819 */ /* 0x000fc6000001140d */
[----:B------:R-:W-:Y:S01]  /*34470*/  IMAD.X R9, R17, 0x1, R0, P6 ;  /* 0x0000000111097824 */ /* 0x000fe200030e0600 */
[----:B0-----:R-:W-:Y:S01]  /*34480*/  PRMT R11, R15, 0x9910, RZ ;  /* 0x000099100f0b7816 */ /* 0x001fe200000000ff */
[----:B------:R-:W-:Y:S04]  /*34490*/  @P0 STG.E.U8 desc[UR14][R4.64], R13 ;  /* 0x0000000d04000986 */ /* 0x000fe8000c10110e */
[----:B------:R2:W-:Y:S02]  /*344a0*/  @P5 STG.E.U8 desc[UR14][R8.64], R15 ;  /* 0x0000000f08005986 */ /* 0x0005e4000c10110e */
[----:B--2---:R-:W-:Y:S02]  /*344b0*/  F2FP.SATFINITE.E4M3.F32.PACK_AB_MERGE_C R15, R90, R85, RZ ;  /* 0x000000555a0f723e */ /* 0x004fe400048070ff */
[----:B------:R-:W2:Y:S04]  /*344c0*/  LDL.LU R85, [R1+0x1c0] ;  /* 0x0001c00001557983 */ /* 0x000ea80000300800 */
[----:B------:R-:W2:Y:S01]  /*344d0*/  LDL.LU R90, [R1+0x1c4] ;  /* 0x0001c400015a7983 */ /* 0x000ea20000300800 */
[----:B------:R-:W-:-:S05]  /*344e0*/  VIADD R6, R83, 0x70 ;  /* 0x0000007053067836 */ /* 0x000fca0000000000 */
[----:B------:R-:W-:Y:S01]  /*344f0*/  ISETP.GE.AND P0, PT, R6, UR4, PT ;  /* 0x0000000406007c0c */ /* 0x000fe2000bf06270 */
[----:B------:R-:W0:Y:S01]  /*34500*/  LDCU UR4, c[0x0][0x39c] ;  /* 0x00007380ff0477ac */ /* 0x000e220008000800 */
[----:B------:R-:W-:Y:S01]  /*34510*/  ISETP.LT.AND P3, PT, R67, UR10, !P3 ;  /* 0x0000000a43007c0c */ /* 0x000fe2000df61270 */
[C---:B------:R-:W-:Y:S01]  /*34520*/  VIADD R10, R12.reuse, UR17 ;  /* 0x000000110c0a7c36 */ /* 0x040fe20008000000 */
[----:B------:R-:W-:Y:S01]  /*34530*/  IADD3 R6, P6, PT, R12, R3, RZ ;  /* 0x000000030c067210 */ /* 0x000fe20007fde0ff */
[----:B------:R-:W-:Y:S01]  /*34540*/  VIADD R8, R83, 0x71 ;  /* 0x0000007153087836 */ /* 0x000fe20000000000 */
[----:B----4-:R-:W-:Y:S01]  /*34550*/  ISETP.LT.AND P5, PT, R91, UR8, !P2 ;  /* 0x000000085b007c0c */ /* 0x010fe2000d7a1270 */
[----:B------:R-:W3:Y:S01]  /*34560*/  LDCU UR8, c[0x0][0x398] ;  /* 0x00007300ff0877ac */ /* 0x000ee20008000800 */
[----:B------:R-:W-:Y:S01]  /*34570*/  SHF.R.S32.HI R19, RZ, 0x1f, R10 ;  /* 0x0000001fff137819 */ /* 0x000fe2000001140a */
[----:B------:R-:W-:Y:S01]  /*34580*/  IMAD.X R7, R17, 0x1, R68, P6 ;  /* 0x0000000111077824 */ /* 0x000fe200030e0644 */
[----:B------:R-:W-:Y:S01]  /*34590*/  IADD3 R4, P6, PT, R10, R2, RZ ;  /* 0x000000020a047210 */ /* 0x000fe20007fde0ff */
[----:B------:R-:W4:Y:S01]  /*345a0*/  LDCU UR10, c[0x0][0x398] ;  /* 0x00007300ff0a77ac */ /* 0x000f220008000800 */
[----:B------:R-:W-:-:S02]  /*345b0*/  F2FP.SATFINITE.E4M3.F32.PACK_AB_MERGE_C R49, R49, R48, RZ ;  /* 0x000000303131723e */ /* 0x000fc400048070ff */
[----:B------:R-:W-:Y:S01]  /*345c0*/  SHF.R.S32.HI R11, RZ, 0x8, R11 ;  /* 0x00000008ff0b7819 */ /* 0x000fe2000001140b */
[----:B------:R-:W-:Y:S02]  /*345d0*/  IMAD.X R5, R19, 0x1, R0, P6 ;  /* 0x0000000113057824 */ /* 0x000fe400030e0600 */
[----:B------:R3:W-:Y:S01]  /*345e0*/  @P3 STG.E.U8 desc[UR14][R6.64], R49 ;  /* 0x0000003106003986 */ /* 0x0007e2000c10110e */
[----:B0-----:R-:W-:Y:S01]  /*345f0*/  ISETP.GE.AND P3, PT, R8, UR4, PT ;  /* 0x0000000408007c0c */ /* 0x001fe2000bf66270 */
[----:B------:R-:W0:Y:S01]  /*34600*/  LDCU UR4, c[0x0][0x39c] ;  /* 0x00007380ff0477ac */ /* 0x000e220008000800 */
[C---:B------:R-:W-:Y:S01]  /*34610*/  IADD3 R8, P6, PT, R10.reuse, R3, RZ ;  /* 0x000000030a087210 */ /* 0x040fe20007fde0ff */
[----:B------:R-:W-:Y:S01]  /*34620*/  VIADD R10, R10, UR17 ;  /* 0x000000110a0a7c36 */ /* 0x000fe20008000000 */
[----:B------:R4:W-:Y:S01]  /*34630*/  @P5 STG.E.U8 desc[UR14][R4.64], R11 ;  /* 0x0000000b04005986 */ /* 0x0009e2000c10110e */
[----:B-1----:R-:W-:Y:S01]  /*34640*/  ISETP.LT.AND P2, PT, R67, UR6, !P2 ;  /* 0x0000000643007c0c */ /* 0x002fe2000d741270 */
[----:B------:R-:W1:Y:S01]  /*34650*/  LDCU UR6, c[0x0][0x398] ;  /* 0x00007300ff0677ac */ /* 0x000e620008000800 */
[----:B-----5:R-:W-:Y:S01]  /*34660*/  ISETP.LT.AND P5, PT, R91, UR12, !P4 ;  /* 0x0000000c5b007c0c */ /* 0x020fe2000e7a1270 */
[----:B------:R-:W-:Y:S01]  /*34670*/  IMAD.X R9, R19, 0x1, R68, P6 ;  /* 0x0000000113097824 */ /* 0x000fe200030e0644 */
[----:B------:R-:W-:Y:S01]  /*34680*/  PRMT R13, R49, 0x9910, RZ ;  /* 0x00009910310d7816 */ /* 0x000fe200000000ff */
[----:B------:R-:W-:Y:S01]  /*34690*/  VIADD R12, R83, 0x72 ;  /* 0x00000072530c7836 */ /* 0x000fe20000000000 */
[----:B---3--:R-:W-:Y:S01]  /*346a0*/  SHF.R.S32.HI R7, RZ, 0x1f, R10 ;  /* 0x0000001fff077819 */ /* 0x008fe2000001140a */
[----:B------:R-:W3:Y:S01]  /*346b0*/  LDCU UR12, c[0x0][0x398] ;  /* 0x00007300ff0c77ac */ /* 0x000ee20008000800 */
[----:B----4-:R-:W-:-:S02]  /*346c0*/  IADD3 R4, P6, PT, R10, R2, RZ ;  /* 0x000000020a047210 */ /* 0x010fc40007fde0ff */
[----:B------:R-:W-:-:S03]  /*346d0*/  SHF.R.S32.HI R13, RZ, 0x8, R13 ;  /* 0x00000008ff0d7819 */ /* 0x000fc6000001140d */
[----:B------:R-:W-:Y:S01]  /*346e0*/  IMAD.X R5, R7, 0x1, R0, P6 ;  /* 0x0000000107057824 */ /* 0x000fe200030e0600 */
[----:B------:R-:W-:Y:S01]  /*346f0*/  PRMT R11, R15, 0x9910, RZ ;  /* 0x000099100f0b7816 */ /* 0x000fe200000000ff */
[----:B------:R-:W-:Y:S04]  /*34700*/  @P2 STG.E.U8 desc[UR14][R8.64], R13 ;  /* 0x0000000d08002986 */ /* 0x000fe8000c10110e */
[----:B------:R2:W-:Y:S02]  /*34710*/  @P5 STG.E.U8 desc[UR14][R4.64], R15 ;  /* 0x0000000f04005986 */ /* 0x0005e4000c10110e */
[----:B--2---:R-:W-:Y:S02]  /*34720*/  F2FP.SATFINITE.E4M3.F32.PACK_AB_MERGE_C R15, R90, R85, RZ ;  /* 0x000000555a0f723e */ /* 0x004fe400048070ff */
[----:B------:R-:W2:Y:S04]  /*34730*/  LDL.LU R85, [R1+0x1c8] ;  /* 0x0001c80001557983 */ /* 0x000ea80000300800 */
[----:B------:R-:W2:Y:S01]  /*34740*/  LDL.LU R90, [R1+0x1cc] ;  /* 0x0001cc00015a7983 */ /* 0x000ea20000300800 */
[----:B------:R-:W-:Y:S01]  /*34750*/  ISETP.LT.AND P4, PT, R67, UR8, !P4 ;  /* 0x0000000843007c0c */ /* 0x000fe2000e781270 */
[----:B------:R-:W4:Y:S01]  /*34760*/  LDCU UR8, c[0x0][0x398] ;  /* 0x00007300ff0877ac */ /* 0x000f220008000800 */
[----:B0-----:R-:W-:-:S02]  /*34770*/  ISETP.GE.AND P6, PT, R12, UR4, PT ;  /* 0x000000040c007c0c */ /* 0x001fc4000bfc6270 */
[----:B------:R-:W-:Y:S01]  /*34780*/  IADD3 R6, P2, PT, R10, R3, RZ ;  /* 0x000000030a067210 */ /* 0x000fe20007f5e0ff */
[----:B------:R-:W0:Y:S01]  /*34790*/  LDCU UR4, c[0x0][0x39c] ;  /* 0x00007380ff0477ac */ /* 0x000e220008000800 */
[----:B------:R-:W-:-:S03]  /*347a0*/  F2FP.SATFINITE.E4M3.F32.PACK_AB_MERGE_C R51, R51, R50, RZ ;  /* 0x000000323333723e */ /* 0x000fc600048070ff */
[----:B------:R-:W-:Y:S02]  /*347b0*/  IMAD.X R7, R7, 0x1, R68, P2 ;  /* 0x0000000107077824 */ /* 0x000fe400010e0644 */
[----:B------:R-:W-:-:S03]  /*347c0*/  VIADD R10, R10, UR17 ;  /* 0x000000110a0a7c36 */ /* 0x000fc60008000000 */
[----:B------:R5:W-:Y:S01]  /*347d0*/  @P4 STG.E.U8 desc[UR14][R6.64], R51 ;  /* 0x0000003306004986 */ /* 0x000be2000c10110e */
[----:B-1----:R-:W-:Y:S01]  /*347e0*/  ISETP.LT.AND P4, PT, R91, UR6, !P1 ;  /* 0x000000065b007c0c */ /* 0x002fe2000cf81270 */
[----:B------:R-:W-:Y:S01]  /*347f0*/  VIADD R9, R83, 0x73 ;  /* 0x0000007353097836 */ /* 0x000fe20000000000 */
[----:B------:R-:W-:Y:S01]  /*34800*/  SHF.R.S32.HI R17, RZ, 0x1f, R10 ;  /* 0x0000001fff117819 */ /* 0x000fe2000001140a */
[----:B------:R-:W1:Y:S01]  /*34810*/  LDCU UR6, c[0x0][0x39c] ;  /* 0x00007380ff0677ac */ /* 0x000e620008000800 */
[----:B------:R-:W-:Y:S02]  /*34820*/  IADD3 R8, P5, PT, R10, R2, RZ ;  /* 0x000000020a087210 */ /* 0x000fe40007fbe0ff */
[----:B----4-:R-:W-:Y:S01]  /*34830*/  ISETP.LT.AND P1, PT, R67, UR8, !P1 ;  /* 0x0000000843007c0c */ /* 0x010fe2000cf21270 */
[----:B------:R-:W4:Y:S01]  /*34840*/  LDCU UR8, c[0x0][0x398] ;  /* 0x00007300ff0877ac */ /* 0x000f220008000800 */
[----:B0-----:R-:W-:Y:S01]  /*34850*/  ISETP.GE.AND P2, PT, R9, UR4, PT ;  /* 0x0000000409007c0c */ /* 0x001fe2000bf46270 */
[----:B------:R-:W-:Y:S01]  /*34860*/  IMAD.X R9, R17, 0x1, R0, P5 ;  /* 0x0000000111097824 */ /* 0x000fe200028e0600 */
[----:B------:R-:W-:-:S02]  /*34870*/  SHF.R.S32.HI R11, RZ, 0x8, R11 ;  /* 0x00000008ff0b7819 */ /* 0x000fc4000001140b */
[----:B------:R-:W-:Y:S01]  /*34880*/  PRMT R13, R51, 0x9910, RZ ;  /* 0x00009910330d7816 */ /* 0x000fe200000000ff */
[----:B-----5:R-:W-:Y:S01]  /*34890*/  VIADD R7, R83, 0x74 ;  /* 0x0000007453077836 */ /* 0x020fe20000000000 */
[C---:B------:R-:W-:Y:S01]  /*348a0*/  IADD3 R4, P5, PT, R10.reuse, R3, RZ ;  /* 0x000000030a047210 */ /* 0x040fe20007fbe0ff */
[----:B------:R-:W-:Y:S01]  /*348b0*/  VIADD R10, R10, UR17 ;  /* 0x000000110a0a7c36 */ /* 0x000fe20008000000 */
[----:B------:R0:W-:Y:S01]  /*348c0*/  @P4 STG.E.U8 desc[UR14][R8.64], R11 ;  /* 0x0000000b08004986 */ /* 0x0001e2000c10110e */
[----:B------:R-:W-:Y:S01]  /*348d0*/  ISETP.LT.AND P4, PT, R91, UR10, !P0 ;  /* 0x0000000a5b007c0c */ /* 0x000fe2000c781270 */
[----:B------:R-:W5:Y:S01]  /*348e0*/  LDCU UR4, c[0x0][0x39c] ;  /* 0x00007380ff0477ac */ /* 0x000f620008000800 */
[----:B------:R-:W-:Y:S01]  /*348f0*/  IMAD.X R5, R17, 0x1, R68, P5 ;  /* 0x0000000111057824 */ /* 0x000fe200028e0644 */
[----:B------:R-:W-:Y:S02]  /*34900*/  SHF.R.S32.HI R13, RZ, 0x8, R13 ;  /* 0x00000008ff0d7819 */ /* 0x000fe4000001140d */
[----:B------:R-:W-:Y:S01]  /*34910*/  SHF.R.S32.HI R17, RZ, 0x1f, R10 ;  /* 0x0000001fff117819 */ /* 0x000fe2000001140a */
[----:B------:R-:W2:Y:S01]  /*34920*/  LDCU UR10, c[0x0][0x398] ;  /* 0x00007300ff0a77ac */ /* 0x000ea20008000800 */
[----:B------:R-:W-:Y:S01]  /*34930*/  IADD3 R6, P5, PT, R10, R2, RZ ;  /* 0x000000020a067210 */ /* 0x000fe20007fbe0ff */
[----:B------:R-:W-:Y:S01]  /*34940*/  @P1 STG.E.U8 desc[UR14][R4.64], R13 ;  /* 0x0000000d04001986 */ /* 0x000fe2000c10110e */
[----:B-1----:R-:W-:Y:S01]  /*34950*/  ISETP.GE.AND P1, PT, R7, UR6, PT ;  /* 0x0000000607007c0c */ /* 0x002fe2000bf26270 */
[----:B------:R-:W1:Y:S02]  /*34960*/  LDCU UR6, c[0x0][0x398] ;  /* 0x00007300ff0677ac */ /* 0x000e640008000800 */
[----:B------:R-:W-:Y:S01]  /*34970*/  IMAD.X R7, R17, 0x1, R0, P5 ;  /* 0x0000000111077824 */ /* 0x000fe200028e0600 */
[----:B0-----:R-:W-:-:S04]  /*34980*/  PRMT R11, R15, 0x9910, RZ ;  /* 0x000099100f0b7816 */ /* 0x001fc800000000ff */
[----:B------:R2:W-:Y:S02]  /*34990*/  @P4 STG.E.U8 desc[UR14][R6.64], R15 ;  /* 0x0000000f06004986 */ /* 0x0005e4000c10110e */
[----:B--2---:R-:W-:Y:S02]  /*349a0*/  F2FP.SATFINITE.E4M3.F32.PACK_AB_MERGE_C R15, R90, R85, RZ ;  /* 0x000000555a0f723e */ /* 0x004fe400048070ff */
[----:B------:R-:W2:Y:S04]  /*349b0*/  LDL.LU R85, [R1+0x1d0] ;  /* 0x0001d00001557983 */ /* 0x000ea80000300800 */
[----:B------:R-:W2:Y:S01]  /*349c0*/  LDL.LU R90, [R1+0x1d4] ;  /* 0x0001d400015a7983 */ /* 0x000ea20000300800 */
[----:B---3--:R-:W-:Y:S02]  /*349d0*/  ISETP.LT.AND P0, PT, R67, UR12, !P0 ;  /* 0x0000000c43007c0c */ /* 0x008fe4000c701270 */
[C---:B------:R-:W-:Y:S01]  /*349e0*/  IADD3 R8, P5, PT, R10.reuse, R3, RZ ;  /* 0x000000030a087210 */ /* 0x040fe20007fbe0ff */
[----:B------:R-:W-:Y:S01]  /*349f0*/  VIADD R10, R10, UR17 ;  /* 0x000000110a0a7c36 */ /* 0x000fe20008000000 */
[----:B----4-:R-:W-:Y:S01]  /*34a00*/  ISETP.LT.AND P4, PT, R91, UR8, !P3 ;  /* 0x000000085b007c0c */ /* 0x010fe2000df81270 */
[----:B------:R-:W-:Y:S01]  /*34a10*/  VIADD R5, R83, 0x75 ;  /* 0x0000007553057836 */ /* 0x000fe20000000000 */
[----:B------:R-:W-:Y:S01]  /*34a20*/  F2FP.SATFINITE.E4M3.F32.PACK_AB_MERGE_C R53, R53, R52, RZ ;  /* 0x000000343535723e */ /* 0x000fe200048070ff */
[----:B------:R-:W-:Y:S01]  /*34a30*/  IMAD.X R9, R17, 0x1, R68, P5 ;  /* 0x0000000111097824 */ /* 0x000fe200028e0644 */
[----:B------:R-:W-:Y:S01]  /*34a40*/  SHF.R.S32.HI R17, RZ, 0x1f, R10 ;  /* 0x0000001fff117819 */ /* 0x000fe2000001140a */
[----:B------:R-:W0:Y:S01]  /*34a50*/  LDCU UR8, c[0x0][0x398] ;  /* 0x00007300ff0877ac */ /* 0x000e220008000800 */
[----:B------:R-:W-:-:S03]  /*34a60*/  IADD3 R4, P5, PT, R10, R2, RZ ;  /* 0x000000020a047210 */ /* 0x000fc60007fbe0ff */
[----:B------:R3:W-:Y:S01]  /*34a70*/  @P0 STG.E.U8 desc[UR14][R8.64], R53 ;  /* 0x0000003508000986 */ /* 0x0007e2000c10110e */
[----:B-----5:R-:W-:Y:S01]  /*34a80*/  ISETP.GE.AND P0, PT, R5, UR4, PT ;  /* 0x0000000405007c0c */ /* 0x020fe2000bf06270 */
[----:B------:R-:W-:Y:S01]  /*34a90*/  IMAD.X R5, R17, 0x1, R0, P5 ;  /* 0x0000000111057824 */ /* 0x000fe200028e0600 */
[----:B------:R-:W-:Y:S01]  /*34aa0*/  SHF.R.S32.HI R11, RZ, 0x8, R11 ;  /* 0x00000008ff0b7819 */ /* 0x000fe2000001140b */
[----:B------:R-:W4:Y:S01]  /*34ab0*/  LDCU UR4, c[0x0][0x398] ;  /* 0x00007300ff0477ac */ /* 0x000f220008000800 */
[----:B-1----:R-:W-:-:S03]  /*34ac0*/  ISETP.LT.AND P3, PT, R67, UR6, !P3 ;  /* 0x0000000643007c0c */ /* 0x002fc6000df61270 */
[----:B------:R1:W-:Y:S01]  /*34ad0*/  @P4 STG.E.U8 desc[UR14][R4.64], R11 ;  /* 0x0000000b04004986 */ /* 0x0003e2000c10110e */
[C---:B------:R-:W-:Y:S01]  /*34ae0*/  IADD3 R6, P4, PT, R10.reuse, R3, RZ ;  /* 0x000000030a067210 */ /* 0x040fe20007f9e0ff */
[----:B------:R-:W-:Y:S01]  /*34af0*/  VIADD R10, R10, UR17 ;  /* 0x000000110a0a7c36 */ /* 0x000fe20008000000 */
[----:B------:R-:W-:Y:S01]  /*34b00*/  PRMT R13, R53, 0x9910, RZ ;  /* 0x00009910350d7816 */ /* 0x000fe200000000ff */
[----:B---3--:R-:W-:Y:S01]  /*34b10*/  VIADD R9, R83, 0x76 ;  /* 0x0000007653097836 */ /* 0x008fe20000000000 */
[----:B------:R-:W-:Y:S01]  /*34b20*/  ISETP.LT.AND P5, PT, R91, UR10, !P6 ;  /* 0x0000000a5b007c0c */ /* 0x000fe2000f7a1270 */
[----:B------:R-:W-:Y:S01]  /*34b30*/  IMAD.X R7, R17, 0x1, R68, P4 ;  /* 0x0000000111077824 */ /* 0x000fe200020e0644 */
[----:B------:R-:W-:Y:S01]  /*34b40*/  SHF.R.S32.HI R13, RZ, 0x8, R13 ;  /* 0x00000008ff0d7819 */ /* 0x000fe2000001140d */
[----:B------:R-:W3:Y:S01]  /*34b50*/  LDCU UR6, c[0x0][0x398] ;  /* 0x00007300ff0677ac */ /* 0x000ee20008000800 */
[----:B------:R-:W-:Y:S02]  /*34b60*/  SHF.R.S32.HI R17, RZ, 0x1f, R10 ;  /* 0x0000001fff117819 */ /* 0x000fe4000001140a */
[----:B------:R-:W-:Y:S01]  /*34b70*/  IADD3 R8, P4, PT, R10, R2, RZ ;  /* 0x000000020a087210 */ /* 0x000fe20007f9e0ff */
[----:B------:R-:W-:Y:S01]  /*34b80*/  @P3 STG.E.U8 desc[UR14][R6.64], R13 ;  /* 0x0000000d06003986 */ /* 0x000fe2000c10110e */
[----:B------:R-:W-:Y:S01]  /*34b90*/  ISETP.GE.AND P3, PT, R9, UR5, PT ;  /* 0x0000000509007c0c */ /* 0x000fe2000bf66270 */
[----:B------:R-:W5:Y:S02]  /*34ba0*/  LDCU UR5, c[0x0][0x398] ;  /* 0x00007300ff0577ac */ /* 0x000f640008000800 */
[----:B------:R-:W-:Y:S01]  /*34bb0*/  IMAD.X R9, R17, 0x1, R0, P4 ;  /* 0x0000000111097824 */ /* 0x000fe200020e0600 */
[----:B-1----:R-:W-:-:S04]  /*34bc0*/  PRMT R11, R15, 0x9910, RZ ;  /* 0x000099100f0b7816 */ /* 0x002fc800000000ff */
[----:B------:R2:W-:Y:S02]  /*34bd0*/  @P5 STG.E.U8 desc[UR14][R8.64], R15 ;  /* 0x0000000f08005986 */ /* 0x0005e4000c10110e */
[----:B--2---:R-:W-:Y:S02]  /*34be0*/  F2FP.SATFINITE.E4M3.F32.PACK_AB_MERGE_C R15, R90, R85, RZ ;  /* 0x000000555a0f723e */ /* 0x004fe400048070ff */
[----:B------:R-:W2:Y:S04]  /*34bf0*/  LDL.LU R85, [R1+0x1d8] ;  /* 0x0001d80001557983 */ /* 0x000ea80000300800 */
[----:B------:R-:W2:Y:S01]  /*34c00*/  LDL.LU R90, [R1+0x1dc] ;  /* 0x0001dc00015a7983 */ /* 0x000ea20000300800 */
[----:B----4-:R-:W-:Y:S01]  /*34c10*/  ISETP.LT.AND P4, PT, R67, UR4, !P6 ;  /* 0x0000000443007c0c */ /* 0x010fe2000f781270 */
[----:B------:R-:W1:Y:S01]  /*34c20*/  LDCU UR4, c[0x0][0x398] ;  /* 0x00007300ff0477ac */ /* 0x000e620008000800 */
[C---:B------:R-:W-:Y:S01]  /*34c30*/  IADD3 R4, P6, PT, R10.reuse, R3, RZ ;  /* 0x000000030a047210 */ /* 0x040fe20007fde0ff */
[----:B------:R-:W-:Y:S01]  /*34c40*/  VIADD R10, R10, UR17 ;  /* 0x000000110a0a7c36 */ /* 0x000fe20008000000 */
[----:B---3--:R-:W-:Y:S01]  /*34c50*/  ISETP.LT.AND P5, PT, R91, UR6, !P2 ;  /* 0x000000065b007c0c */ /* 0x008fe2000d7a1270 */
[----:B------:R-:W-:Y:S01]  /*34c60*/  VIADD R7, R83, 0x77 ;  /* 0x0000007753077836 */ /* 0x000fe20000000000 */
[----:B------:R-:W-:Y:S01]  /*34c70*/  F2FP.SATFINITE.E4M3.F32.PACK_AB_MERGE_C R55, R55, R54, RZ ;  /* 0x000000363737723e */ /* 0x000fe200048070ff */
[----:B------:R-:W-:Y:S01]  /*34c80*/  IMAD.X R5, R17, 0x1, R68, P6 ;  /* 0x0000000111057824 */ /* 0x000fe200030e0644 */
[----:B------:R-:W-:Y:S01]  /*34c90*/  SHF.R.S32.HI R17, RZ, 0x1f, R10 ;  /* 0x0000001fff117819 */ /* 0x000fe2000001140a */
[----:B------:R-:W3:Y:S01]  /*34ca0*/  LDCU UR6, c[0x0][0x398] ;  /* 0x00007300ff0677ac */ /* 0x000ee20008000800 */
[----:B------:R-:W-:-:S02]  /*34cb0*/  IADD3 R6, P6, PT, R10, R2, RZ ;  /* 0x000000020a067210 */ /* 0x000fc40007fde0ff */
[----:B-----5:R-:W-:Y:S01]  /*34cc0*/  ISETP.LT.AND P2, PT, R67, UR5, !P2 ;  /* 0x0000000543007c0c */ /* 0x020fe2000d741270 */
[----:B------:R4:W-:Y:S01]  /*34cd0*/  @P4 STG.E.U8 desc[UR14][R4.64], R55 ;  /* 0x0000003704004986 */ /* 0x0009e2000c10110e */
[----:B------:R-:W-:Y:S01]  /*34ce0*/  ISETP.GE.AND P4, PT, R7, UR9, PT ;  /* 0x0000000907007c0c */ /* 0x000fe2000bf86270 */
[----:B------:R-:W-:Y:S01]  /*34cf0*/  IMAD.X R7, R17, 0x1, R0, P6 ;  /* 0x0000000111077824 */ /* 0x000fe200030e0600 */
[----:B------:R-:W-:Y:S01]  /*34d00*/  SHF.R.S32.HI R11, RZ, 0x8, R11 ;  /* 0x00000008ff0b7819 */ /* 0x000fe2000001140b */
[----:B------:R-:W5:Y:S01]  /*34d10*/  LDCU UR5, c[0x0][0x398] ;  /* 0x00007300ff0577ac */ /* 0x000f620008000800 */
[C---:B------:R-:W-:Y:S01]  /*34d20*/  IADD3 R8, P6, PT, R10.reuse, R3, RZ ;  /* 0x000000030a087210 */ /* 0x040fe20007fde0ff */
[----:B------:R-:W-:Y:S01]  /*34d30*/  VIADD R10, R10, UR17 ;  /* 0x000000110a0a7c36 */ /* 0x000fe20008000000 */
[----:B------:R-:W-:Y:S01]  /*34d40*/  PRMT R13, R55, 0x9910, RZ ;  /* 0x00009910370d7816 */ /* 0x000fe200000000ff */
[----:B------:R0:W-:Y:S01]  /*34d50*/  @P5 STG.E.U8 desc[UR14][R6.64], R11 ;  /* 0x0000000b06005986 */ /* 0x0001e2000c10110e */
[----:B-1----:R-:W-:Y:S01]  /*34d60*/  ISETP.LT.AND P5, PT, R91, UR4, !P1 ;  /* 0x000000045b007c0c */ /* 0x002fe2000cfa1270 */
[----:B------:R-:W-:Y:S01]  /*34d70*/  IMAD.X R9, R17, 0x1, R68, P6 ;  /* 0x0000000111097824 */ /* 0x000fe200030e0644 */
[----:B------:R-:W-:Y:S01]  /*34d80*/  SHF.R.S32.HI R13, RZ, 0x8, R13 ;  /* 0x00000008ff0d7819 */ /* 0x000fe2000001140d */
[----:B----4-:R-:W-:Y:S01]  /*34d90*/  VIADD R5, R83, 0x78 ;  /* 0x0000007853057836 */ /* 0x010fe20000000000 */
[----:B------:R-:W-:Y:S01]  /*34da0*/  SHF.R.S32.HI R17, RZ, 0x1f, R10 ;  /* 0x0000001fff117819 */ /* 0x000fe2000001140a */
[----:B------:R-:W1:Y:S01]  /*34db0*/  LDCU UR4, c[0x0][0x398] ;  /* 0x00007300ff0477ac */ /* 0x000e620008000800 */
[----:B------:R-:W-:Y:S01]  /*34dc0*/  IADD3 R4, P6, PT, R10, R2, RZ ;  /* 0x000000020a047210 */ /* 0x000fe20007fde0ff */
[----:B------:R-:W-:Y:S01]  /*34dd0*/  @P2 STG.E.U8 desc[UR14][R8.64], R13 ;  /* 0x0000000d08002986 */ /* 0x000fe2000c10110e */
[----:B------:R-:W-:Y:S01]  /*34de0*/  ISETP.GE.AND P2, PT, R5, UR7, PT ;  /* 0x0000000705007c0c */ /* 0x000fe2000bf46270 */
[----:B------:R-:W4:Y:S02]  /*34df0*/  LDCU UR7, c[0x0][0x398] ;  /* 0x00007300ff0777ac */ /* 0x000f240008000800 */
[----:B------:R-:W-:Y:S01]  /*34e00*/  IMAD.X R5, R17, 0x1, R0, P6 ;  /* 0x0000000111057824 */ /* 0x000fe200030e0600 */
[----:B0-----:R-:W-:Y:S01]  /*34e10*/  PRMT R11, R15, 0x9910, RZ ;  /* 0x000099100f0b7816 */ /* 0x001fe200000000ff */
[----:B------:R-:W0:Y:S03]  /*34e20*/  LDCU UR9, c[0x0][0x398] ;  /* 0x00007300ff0977ac */ /* 0x000e260008000800 */
[----:B------:R2:W-:Y:S02]  /*34e30*/  @P5 STG.E.U8 desc[UR14][R4.64], R15 ;  /* 0x0000000f04005986 */ /* 0x0005e4000c10110e */
[----:B--2---:R-:W-:-:S02]  /*34e40*/  F2FP.SATFINITE.E4M3.F32.PACK_AB_MERGE_C R15, R90, R85, RZ ;  /* 0x000000555a0f723e */ /* 0x004fc400048070ff */
[----:B------:R-:W2:Y:S04]  /*34e50*/  LDL.LU R85, [R1+0x1e0] ;  /* 0x0001e00001557983 */ /* 0x000ea80000300800 */
[----:B------:R-:W2:Y:S01]  /*34e60*/  LDL.LU R90, [R1+0x1e4] ;  /* 0x0001e400015a7983 */ /* 0x000ea20000300800 */
[----:B---3--:R-:W-:Y:S01]  /*34e70*/  ISETP.LT.AND P1, PT, R67, UR6, !P1 ;  /* 0x0000000643007c0c */ /* 0x008fe2000cf21270 */
[----:B------:R-:W3:Y:S01]  /*34e80*/  LDCU UR6, c[0x0][0x398] ;  /* 0x00007300ff0677ac */ /* 0x000ee20008000800 */
[C---:B------:R-:W-:Y:S01]  /*34e90*/  IADD3 R6, P6, PT, R10.reuse, R3, RZ ;  /* 0x000000030a067210 */ /* 0x040fe20007fde0ff */
[----:B------:R-:W-:Y:S01]  /*34ea0*/  VIADD R10, R10, UR17 ;  /* 0x000000110a0a7c36 */ /* 0x000fe20008000000 */
[----:B-----5:R-:W-:Y:S01]  /*34eb0*/  ISETP.LT.AND P5, PT, R91, UR5, !P0 ;  /* 0x000000055b007c0c */ /* 0x020fe2000c7a1270 */
[----:B------:R-:W-:Y:S01]  /*34ec0*/  VIADD R9, R83, 0x79 ;  /* 0x0000007953097836 */ /* 0x000fe20000000000 */
[----:B------:R-:W-:Y:S01]  /*34ed0*/  F2FP.SATFINITE.E4M3.F32.PACK_AB_MERGE_C R57, R57, R56, RZ ;  /* 0x000000383939723e */ /* 0x000fe200048070ff */
[----:B------:R-:W-:Y:S01]  /*34ee0*/  IMAD.X R7, R17, 0x1, R68, P6 ;  /* 0x0000000111077824 */ /* 0x000fe200030e0644 */
[----:B------:R-:W-:Y:S01]  /*34ef0*/  SHF.R.S32.HI R17, RZ, 0x1f, R10 ;  /* 0x0000001fff117819 */ /* 0x000fe2000001140a */
[----:B------:R-:W5:Y:S01]  /*34f00*/  LDCU UR5, c[0x0][0x398] ;  /* 0x00007300ff0577ac */ /* 0x000f620008000800 */
[----:B------:R-:W-:-:S02]  /*34f10*/  IADD3 R8, P6, PT, R10, R2, RZ ;  /* 0x000000020a087210 */ /* 0x000fc40007fde0ff */
[----:B-1----:R-:W-:Y:S01]  /*34f20*/  ISETP.LT.AND P0, PT, R67, UR4, !P0 ;  /* 0x0000000443007c0c */ /* 0x002fe2000c701270 */
[----:B------:R1:W-:Y:S01]  /*34f30*/  @P1 STG.E.U8 desc[UR14][R6.64], R57 ;  /* 0x0000003906001986 */ /* 0x0003e2000c10110e */
[----:B------:R-:W-:Y:S01]  /*34f40*/  ISETP.GE.AND P1, PT, R9, UR13, PT ;  /* 0x0000000d09007c0c */ /* 0x000fe2000bf26270 */
[----:B------:R-:W-:Y:S01]  /*34f50*/  IMAD.X R9, R17, 0x1, R0, P6 ;  /* 0x0000000111097824 */ /* 0x000fe200030e0600 */
[----:B------:R-:W-:Y:S01]  /*34f60*/  SHF.R.S32.HI R11, RZ, 0x8, R11 ;  /* 0x00000008ff0b7819 */ /* 0x000fe2000001140b */
[----:B------:R-:W0:Y:S01]  /*34f70*/  LDCU UR4, c[0x0][0x398] ;  /* 0x00007300ff0477ac */ /* 0x000e220008000800 */
[C---:B------:R-:W-:Y:S01]  /*34f80*/  IADD3 R4, P6, PT, R10.reuse, R3, RZ ;  /* 0x000000030a047210 */ /* 0x040fe20007fde0ff */
[----:B------:R-:W-:Y:S01]  /*34f90*/  VIADD R10, R10, UR17 ;  /* 0x000000110a0a7c36 */ /* 0x000fe20008000000 */
[----:B------:R-:W-:Y:S01]  /*34fa0*/  PRMT R13, R57, 0x9910, RZ ;  /* 0x00009910390d7816 */ /* 0x000fe200000000ff */
[----:B------:R4:W-:Y:S01]  /*34fb0*/  @P5 STG.E.U8 desc[UR14][R8.64], R11 ;  /* 0x0000000b08005986 */ /* 0x0009e2000c10110e */
[----:B---3--:R-:W-:Y:S01]  /*34fc0*/  ISETP.LT.AND P5, PT, R91, UR6, !P3 ;  /* 0x000000065b007c0c */ /* 0x008fe2000dfa1270 */
[----:B------:R-:W-:Y:S01]  /*34fd0*/  IMAD.X R5, R17, 0x1, R68, P6 ;  /* 0x0000000111057824 */ /* 0x000fe200030e0644 */
[----:B------:R-:W-:Y:S01]  /*34fe0*/  SHF.R.S32.HI R13, RZ, 0x8, R13 ;  /* 0x00000008ff0d7819 */ /* 0x000fe2000001140d */
[----:B-1----:R-:W-:Y:S01]  /*34ff0*/  VIADD R7, R83, 0x7a ;  /* 0x0000007a53077836 */ /* 0x002fe20000000000 */
[----:B------:R-:W-:Y:S01]  /*35000*/  SHF.R.S32.HI R17, RZ, 0x1f, R10 ;  /* 0x0000001fff117819 */ /* 0x000fe2000001140a */
[----:B------:R-:W1:Y:S01]  /*35010*/  LDCU UR6, c[0x0][0x398] ;  /* 0x00007300ff0677ac */ /* 0x000e620008000800 */
[----:B------:R-:W-:Y:S01]  /*35020*/  IADD3 R6, P6, PT, R10, R2, RZ ;  /* 0x000000020a067210 */ /* 0x000fe20007fde0ff */
[----:B------:R3:W-:Y:S01]  /*35030*/  @P0 STG.E.U8 desc[UR14][R4.64], R13 ;  /* 0x0000000d04000986 */ /* 0x0007e2000c10110e */
[----:B------:R-:W-:-:S03]  /*35040*/  ISETP.GE.AND P0, PT, R7, UR11, PT ;  /* 0x0000000b07007c0c */ /* 0x000fc6000bf06270 */
[----:B------:R-:W-:Y:S01]  /*35050*/  IMAD.X R7, R17, 0x1, R0, P6 ;  /* 0x0000000111077824 */ /* 0x000fe200030e0600 */
[----:B----4-:R-:W-:-:S04]  /*35060*/  PRMT R11, R15, 0x9910, RZ ;  /* 0x000099100f0b7816 */ /* 0x010fc800000000ff */
[----:B------:R2:W-:Y:S01]  /*35070*/  @P5 STG.E.U8 desc[UR14][R6.64], R15 ;  /* 0x0000000f06005986 */ /* 0x0005e2000c10110e */
[----:B-----5:R-:W-:Y:S01]  /*35080*/  ISETP.LT.AND P3, PT, R67, UR5, !P3 ;  /* 0x0000000543007c0c */ /* 0x020fe2000df61270 */
[----:B------:R-:W4:Y:S01]  /*35090*/  LDCU UR5, c[0x0][0x398] ;  /* 0x00007300ff0577ac */ /* 0x000f220008000800 */
[C---:B------:R-:W-:Y:S01]  /*350a0*/  IADD3 R8, P6, PT, R10.reuse, R3, RZ ;  /* 0x000000030a087210 */ /* 0x040fe20007fde0ff */
[----:B------:R-:W-:Y:S01]  /*350b0*/  VIADD R10, R10, UR17 ;  /* 0x000000110a0a7c36 */ /* 0x000fe20008000000 */
[----:B0-----:R-:W-:Y:S01]  /*350c0*/  ISETP.LT.AND P5, PT, R91, UR4, !P4 ;  /* 0x000000045b007c0c */ /* 0x001fe2000e7a1270 */
[----:B---3--:R-:W-:Y:S01]  /*350d0*/  VIADD R5, R83, 0x7b ;  /* 0x0000007b53057836 */ /* 0x008fe20000000000 */
[----:B------:R-:W-:Y:S01]  /*350e0*/  F2FP.SATFINITE.E4M3.F32.PACK_AB_MERGE_C R59, R59, R58, RZ ;  /* 0x0000003a3b3b723e */ /* 0x000fe200048070ff */
[----:B------:R-:W-:Y:S01]  /*350f0*/  IMAD.X R9, R17, 0x1, R68, P6 ;  /* 0x0000000111097824 */ /* 0x000fe200030e0644 */
[----:B------:R-:W-:Y:S01]  /*35100*/  SHF.R.S32.HI R17, RZ, 0x1f, R10 ;  /* 0x0000001fff117819 */ /* 0x000fe2000001140a */
[----:B------:R-:W0:Y:S01]  /*35110*/  LDCU UR4, c[0x0][0x398] ;  /* 0x00007300ff0477ac */ /* 0x000e220008000800 */
[----:B--2---:R-:W-:-:S02]  /*35120*/  F2FP.SATFINITE.E4M3.F32.PACK_AB_MERGE_C R15, R90, R85, RZ ;  /* 0x000000555a0f723e */ /* 0x004fc400048070ff */
[----:B------:R-:W2:Y:S04]  /*35130*/  LDL.LU R85, [R1+0x1e8] ;  /* 0x0001e80001557983 */ /* 0x000ea80000300800 */
[----:B------:R-:W2:Y:S01]  /*35140*/  LDL.LU R90, [R1+0x1ec] ;  /* 0x0001ec00015a7983 */ /* 0x000ea20000300800 */
[----:B------:R-:W-:-:S03]  /*35150*/  IADD3 R4, P6, PT, R10, R2, RZ ;  /* 0x000000020a047210 */ /* 0x000fc60007fde0ff */
[----:B------:R3:W-:Y:S01]  /*35160*/  @P3 STG.E.U8 desc[UR14][R8.64], R59 ;  /* 0x0000003b08003986 */ /* 0x0007e2000c10110e */
[----:B------:R-:W-:Y:S01]  /*35170*/  ISETP.GE.AND P3, PT, R5, UR21, PT ;  /* 0x0000001505007c0c */ /* 0x000fe2000bf66270 */
[----:B------:R-:W-:Y:S01]  /*35180*/  IMAD.X R5, R17, 0x1, R0, P6 ;  /* 0x0000000111057824 */ /* 0x000fe200030e0600 */
[----:B------:R-:W-:Y:S02]  /*35190*/  SHF.R.S32.HI R11, RZ, 0x8, R11 ;  /* 0x00000008ff0b7819 */ /* 0x000fe4000001140b */
[----:B-1----:R-:W-:Y:S01]  /*351a0*/  ISETP.LT.AND P4, PT, R67, UR6, !P4 ;  /* 0x0000000643007c0c */ /* 0x002fe2000e781270 */
[----:B------:R-:W1:Y:S01]  /*351b0*/  LDCU UR6, c[0x0][0x398] ;  /* 0x00007300ff0677ac */ /* 0x000e620008000800 */
[C---:B------:R-:W-:Y:S01]  /*351c0*/  IADD3 R6, P6, PT, R10.reuse, R3, RZ ;  /* 0x000000030a067210 */ /* 0x040fe20007fde0ff */
[----:B------:R-:W-:Y:S01]  /*351d0*/  VIADD R10, R10, UR17 ;  /* 0x000000110a0a7c36 */ /* 0x000fe20008000000 */
[----:B------:R5:W-:Y:S01]  /*351e0*/  @P5 STG.E.U8 desc[UR14][R4.64], R11 ;  /* 0x0000000b04005986 */ /* 0x000be2000c10110e */
[----:B------:R-:W-:-:S02]  /*351f0*/  PRMT R13, R59, 0x9910, RZ ;  /* 0x000099103b0d7816 */ /* 0x000fc400000000ff */
[----:B----4-:R-:W-:Y:S01]  /*35200*/  ISETP.LT.AND P5, PT, R91, UR5, !P2 ;  /* 0x000000055b007c0c */ /* 0x010fe2000d7a1270 */
[----:B------:R-:W-:Y:S01]  /*35210*/  IMAD.X R7, R17, 0x1, R68, P6 ;  /* 0x0000000111077824 */ /* 0x000fe200030e0644 */
[----:B------:R-:W-:Y:S01]  /*35220*/  SHF.R.S32.HI R17, RZ, 0x1f, R10 ;  /* 0x0000001fff117819 */ /* 0x000fe2000001140a */
[----:B------:R-:W4:Y:S01]  /*35230*/  LDCU UR5, c[0x0][0x398] ;  /* 0x00007300ff0577ac */ /* 0x000f220008000800 */
[C---:B---3--:R-:W-:Y:S02]  /*35240*/  IADD3 R8, P6, PT, R10.reuse, R2, RZ ;  /* 0x000000020a087210 */ /* 0x048fe40007fde0ff */
[----:B------:R-:W-:Y:S01]  /*35250*/  SHF.R.S32.HI R13, RZ, 0x8, R13 ;  /* 0x00000008ff0d7819 */ /* 0x000fe2000001140d */
[----:B-----5:R-:W-:Y:S01]  /*35260*/  VIADD R4, R83, 0x7c ;  /* 0x0000007c53047836 */ /* 0x020fe20000000000 */
[----:B0-----:R-:W-:Y:S01]  /*35270*/  ISETP.LT.AND P2, PT, R67, UR4, !P2 ;  /* 0x0000000443007c0c */ /* 0x001fe2000d741270 */
[----:B------:R-:W-:Y:S02]  /*35280*/  IMAD.X R9, R17, 0x1, R0, P6 ;  /* 0x0000000111097824 */ /* 0x000fe400030e0600 */
[----:B------:R0:W-:Y:S01]  /*35290*/  @P4 STG.E.U8 desc[UR14][R6.64], R13 ;  /* 0x0000000d06004986 */ /* 0x0001e2000c10110e */
[----:B------:R-:W-:Y:S01]  /*352a0*/  VIADD R11, R10, UR17 ;  /* 0x000000110a0b7c36 */ /* 0x000fe20008000000 */
[----:B------:R-:W-:Y:S01]  /*352b0*/  ISETP.GE.AND P4, PT, R4, UR19, PT ;  /* 0x0000001304007c0c */ /* 0x000fe2000bf86270 */
[----:B------:R-:W3:Y:S01]  /*352c0*/  LDCU UR4, c[0x0][0x398] ;  /* 0x00007300ff0477ac */ /* 0x000ee20008000800 */
[----:B------:R-:W-:Y:S01]  /*352d0*/  IADD3 R4, P6, PT, R10, R3, RZ ;  /* 0x000000030a047210 */ /* 0x000fe20007fde0ff */
[----:B------:R5:W-:Y:S01]  /*352e0*/  @P5 STG.E.U8 desc[UR14][R8.64], R15 ;  /* 0x0000000f08005986 */ /* 0x000be2000c10110e */
[----:B------:R-:W-:-:S02]  /*352f0*/  PRMT R10, R15, 0x9910, RZ ;  /* 0x000099100f0a7816 */ /* 0x000fc400000000ff */
[----:B-1----:R-:W-:Y:S01]  /*35300*/  ISETP.LT.AND P5, PT, R91, UR6, !P1 ;  /* 0x000000065b007c0c */ /* 0x002fe2000cfa1270 */
[----:B------:R-:W-:Y:S01]  /*35310*/  IMAD.X R5, R17, 0x1, R68, P6 ;  /* 0x0000000111057824 */ /* 0x000fe200030e0644 */
[----:B------:R-:W-:Y:S01]  /*35320*/  F2FP.SATFINITE.E4M3.F32.PACK_AB_MERGE_C R61, R61, R60, RZ ;  /* 0x0000003c3d3d723e */ /* 0x000fe200048070ff */
[----:B------:R-:W1:Y:S01]  /*35330*/  LDCU UR6, c[0x0][0x398] ;  /* 0x00007300ff0677ac */ /* 0x000e620008000800 */
[----:B------:R-:W-:Y:S01]  /*35340*/  SHF.R.S32.HI R19, RZ, 0x1f, R11 ;  /* 0x0000001fff137819 */ /* 0x000fe2000001140b */
[----:B0-----:R-:W-:Y:S01]  /*35350*/  IMAD.MOV.U32 R13, RZ, RZ, R10 ;  /* 0x000000ffff0d7224 */ /* 0x001fe200078e000a */
[----:B------:R-:W-:Y:S01]  /*35360*/  IADD3 R6, P6, PT, R11, R2, RZ ;  /* 0x000000020b067210 */ /* 0x000fe20007fde0ff */
[----:B-----5:R-:W-:Y:S01]  /*35370*/  VIADD R8, R83, 0x7d ;  /* 0x0000007d53087836 */ /* 0x020fe20000000000 */
[----:B------:R0:W-:Y:S03]  /*35380*/  @P2 STG.E.U8 desc[UR14][R4.64], R61 ;  /* 0x0000003d04002986 */ /* 0x0001e6000c10110e */
[----:B------:R-:W-:Y:S01]  /*35390*/  IMAD.X R7, R19, 0x1, R0, P6 ;  /* 0x0000000113077824 */ /* 0x000fe200030e0600 */
[----:B------:R-:W-:-:S02]  /*353a0*/  SHF.R.S32.HI R13, RZ, 0x8, R13 ;  /* 0x00000008ff0d7819 */ /* 0x000fc4000001140d */
[----:B------:R-:W-:Y:S02]  /*353b0*/  ISETP.GE.AND P2, PT, R8, UR25, PT ;  /* 0x0000001908007c0c */ /* 0x000fe4000bf46270 */
[C---:B------:R-:W-:Y:S01]  /*353c0*/  IADD3 R8, P6, PT, R11.reuse, R3, RZ ;  /* 0x000000030b087210 */ /* 0x040fe20007fde0ff */
[----:B------:R-:W-:Y:S01]  /*353d0*/  VIADD R11, R11, UR17 ;  /* 0x000000110b0b7c36 */ /* 0x000fe20008000000 */
[----:B------:R5:W-:Y:S01]  /*353e0*/  @P5 STG.E.U8 desc[UR14][R6.64], R13 ;  /* 0x0000000d06005986 */ /* 0x000be2000c10110e */
[----:B----4-:R-:W-:Y:S01]  /*353f0*/  ISETP.LT.AND P1, PT, R67, UR5, !P1 ;  /* 0x0000000543007c0c */ /* 0x010fe2000cf21270 */
[----:B------:R-:W4:Y:S01]  /*35400*/  LDCU UR5, c[0x0][0x398] ;  /* 0x00007300ff0577ac */ /* 0x000f220008000800 */
[----:B------:R-:W-:Y:S01]  /*35410*/  ISETP.LT.AND P5, PT, R91, UR7, !P0 ;  /* 0x000000075b007c0c */ /* 0x000fe2000c7a1270 */
[----:B------:R-:W-:Y:S01]  /*35420*/  IMAD.X R9, R19, 0x1, R68, P6 ;  /* 0x0000000113097824 */ /* 0x000fe200030e0644 */
[----:B---3--:R-:W-:Y:S01]  /*35430*/  ISETP.LT.AND P0, PT, R67, UR4, !P0 ;  /* 0x0000000443007c0c */ /* 0x008fe2000c701270 */
[----:B------:R-:W3:Y:S01]  /*35440*/  LDCU UR4, c[0x0][0x398] ;  /* 0x00007300ff0477ac */ /* 0x000ee20008000800 */
[----:B0-----:R-:W-:-:S02]  /*35450*/  IADD3 R4, P6, PT, R11, R2, RZ ;  /* 0x000000020b047210 */ /* 0x001fc40007fde0ff */
[----:B------:R-:W-:Y:S01]  /*35460*/  PRMT R15, R61, 0x9910, RZ ;  /* 0x000099103d0f7816 */ /* 0x000fe200000000ff */
[----:B------:R-:W0:Y:S01]  /*35470*/  LDCU UR7, c[0x0][0x398] ;  /* 0x00007300ff0777ac */ /* 0x000e220008000800 */
[----:B-----5:R-:W-:-:S05]  /*35480*/  SHF.R.S32.HI R7, RZ, 0x1f, R11 ;  /* 0x0000001fff077819 */ /* 0x020fca000001140b */
[----:B------:R-:W-:Y:S01]  /*35490*/  IMAD.X R5, R7, 0x1, R0, P6 ;  /* 0x0000000107057824 */ /* 0x000fe200030e0600 */
[C---:B------:R-:W-:Y:S02]  /*354a0*/  IADD3 R6, P6, PT, R11.reuse, R3, RZ ;  /* 0x000000030b067210 */ /* 0x040fe40007fde0ff */
[----:B------:R-:W-:Y:S01]  /*354b0*/  SHF.R.S32.HI R15, RZ, 0x8, R15 ;  /* 0x00000008ff0f7819 */ /* 0x000fe2000001140f */
[----:B------:R-:W-:Y:S01]  /*354c0*/  VIADD R11, R11, UR17 ;  /* 0x000000110b0b7c36 */ /* 0x000fe20008000000 */
[----:B------:R-:W-:Y:S01]  /*354d0*/  F2FP.SATFINITE.E4M3.F32.PACK_AB_MERGE_C R63, R63, R62, RZ ;  /* 0x0000003e3f3f723e */ /* 0x000fe200048070ff */
[----:B------:R-:W-:Y:S02]  /*354e0*/  IMAD.X R7, R7, 0x1, R68, P6 ;  /* 0x0000000107077824 */ /* 0x000fe400030e0644 */
[----:B------:R5:W-:Y:S02]  /*354f0*/  @P1 STG.E.U8 desc[UR14][R8.64], R15 ;  /* 0x0000000f08001986 */ /* 0x000be4000c10110e */
[----:B-----5:R-:W-:-:S02]  /*35500*/  SHF.R.S32.HI R15, RZ, 0x1f, R11 ;  /* 0x0000001fff0f7819 */ /* 0x020fc4000001140b */
[----:B------:R-:W-:-:S05]  /*35510*/  IADD3 R8, P6, PT, R11, R2, RZ ;  /* 0x000000020b087210 */ /* 0x000fca0007fde0ff */
[----:B------:R-:W-:Y:S01]  /*35520*/  IMAD.X R9, R15, 0x1, R0, P6 ;  /* 0x000000010f097824 */ /* 0x000fe200030e0600 */
[----:B------:R-:W-:Y:S01]  /*35530*/  F2FP.SATFINITE.E4M3.F32.PACK_AB_MERGE_C R19, R93, R92, RZ ;  /* 0x0000005c5d13723e */ /* 0x000fe200048070ff */
[----:B------:R-:W-:Y:S01]  /*35540*/  VIADD R10, R83, 0x7e ;  /* 0x0000007e530a7836 */ /* 0x000fe20000000000 */
[----:B------:R-:W-:Y:S01]  /*35550*/  F2FP.SATFINITE.E4M3.F32.PACK_AB_MERGE_C R65, R65, R64, RZ ;  /* 0x000000404141723e */ /* 0x000fe200048070ff */
[----:B------:R-:W-:Y:S01]  /*35560*/  VIADD R83, R83, 0x7f ;  /* 0x0000007f53537836 */ /* 0x000fe20000000000 */
[----:B------:R-:W5:Y:S02]  /*35570*/  LDL.LU R92, [R1+0x1f8] ;  /* 0x0001f800015c7983 */ /* 0x000f640000300800 */
[----:B------:R-:W-:Y:S02]  /*35580*/  ISETP.GE.AND P1, PT, R10, UR23, PT ;  /* 0x000000170a007c0c */ /* 0x000fe4000bf26270 */
[----:B------:R-:W5:Y:S01]  /*35590*/  LDL.LU R93, [R1+0x1fc] ;  /* 0x0001fc00015d7983 */ /* 0x000f620000300800 */
[----:B--2---:R-:W-:-:S05]  /*355a0*/  F2FP.SATFINITE.E4M3.F32.PACK_AB_MERGE_C R17, R90, R85, RZ ;  /* 0x000000555a11723e */ /* 0x004fca00048070ff */
[----:B------:R2:W-:Y:S04]  /*355b0*/  @P5 STG.E.U8 desc[UR14][R4.64], R17 ;  /* 0x0000001104005986 */ /* 0x0005e8000c10110e */
[----:B------:R0:W-:Y:S01]  /*355c0*/  @P0 STG.E.U8 desc[UR14][R6.64], R63 ;  /* 0x0000003f06000986 */ /* 0x0001e2000c10110e */
[----:B----4-:R-:W-:Y:S01]  /*355d0*/  ISETP.LT.AND P0, PT, R91, UR5, !P3 ;  /* 0x000000055b007c0c */ /* 0x010fe2000df01270 */
[----:B------:R-:W4:Y:S01]  /*355e0*/  LDCU UR5, c[0x0][0x398] ;  /* 0x00007300ff0577ac */ /* 0x000f220008000800 */
[----:B---3--:R-:W-:Y:S02]  /*355f0*/  ISETP.LT.AND P3, PT, R67, UR4, !P3 ;  /* 0x0000000443007c0c */ /* 0x008fe4000df61270 */
[----:B------:R-:W-:Y:S01]  /*35600*/  PRMT R13, R17, 0x9910, RZ ;  /* 0x00009910110d7816 */ /* 0x000fe200000000ff */
[----:B------:R-:W3:Y:S01]  /*35610*/  LDCU UR4, c[0x0][0x398] ;  /* 0x00007300ff0477ac */ /* 0x000ee20008000800 */
[----:B--2---:R-:W-:-:S02]  /*35620*/  IADD3 R4, P6, PT, R11, R3, RZ ;  /* 0x000000030b047210 */ /* 0x004fc40007fde0ff */
[----:B------:R-:W-:Y:S02]  /*35630*/  PRMT R17, R63, 0x9910, RZ ;  /* 0x000099103f117816 */ /* 0x000fe400000000ff */
[----:B------:R-:W-:Y:S01]  /*35640*/  SHF.R.S32.HI R13, RZ, 0x8, R13 ;  /* 0x00000008ff0d7819 */ /* 0x000fe2000001140d */
[----:B------:R-:W-:Y:S01]  /*35650*/  IMAD.X R5, R15, 0x1, R68, P6 ;  /* 0x000000010f057824 */ /* 0x000fe200030e0644 */
[----:B------:R-:W-:Y:S01]  /*35660*/  SHF.R.S32.HI R17, RZ, 0x8, R17 ;  /* 0x00000008ff117819 */ /* 0x000fe20000011411 */
[----:B------:R-:W-:Y:S02]  /*35670*/  VIADD R11, R11, UR17 ;  /* 0x000000110b0b7c36 */ /* 0x000fe40008000000 */
[----:B------:R2:W-:Y:S01]  /*35680*/  @P0 STG.E.U8 desc[UR14][R8.64], R13 ;  /* 0x0000000d08000986 */ /* 0x0005e2000c10110e */
[----:B-1----:R-:W-:Y:S01]  /*35690*/  ISETP.LT.AND P0, PT, R91, UR6, !P4 ;  /* 0x000000065b007c0c */ /* 0x002fe2000e701270 */
[C---:B------:R-:W-:Y:S01]  /*356a0*/  VIADD R14, R11.reuse, UR17 ;  /* 0x000000110b0e7c36 */ /* 0x040fe20008000000 */
[----:B------:R-:W-:Y:S01]  /*356b0*/  SHF.R.S32.HI R15, RZ, 0x1f, R11 ;  /* 0x0000001fff0f7819 */ /* 0x000fe2000001140b */
[----:B------:R1:W-:Y:S01]  /*356c0*/  @P3 STG.E.U8 desc[UR14][R4.64], R17 ;  /* 0x0000001104003986 */ /* 0x0003e2000c10110e */
[----:B0-----:R-:W-:Y:S01]  /*356d0*/  IADD3 R6, P6, PT, R11, R2, RZ ;  /* 0x000000020b067210 */ /* 0x001fe20007fde0ff */
[----:B------:R-:W0:Y:S01]  /*356e0*/  LDCU UR6, c[0x0][0x398] ;  /* 0x00007300ff0677ac */ /* 0x000e220008000800 */
[----:B----4-:R-:W-:Y:S01]  /*356f0*/  ISETP.LT.AND P4, PT, R67, UR5, !P4 ;  /* 0x0000000543007c0c */ /* 0x010fe2000e781270 */
[----:B------:R-:W4:Y:S01]  /*35700*/  LDCU UR5, c[0x0][0x398] ;  /* 0x00007300ff0577ac */ /* 0x000f220008000800 */
[----:B--2---:R-:W-:Y:S01]  /*35710*/  IADD3 R8, P3, PT, R11, R3, RZ ;  /* 0x000000030b087210 */ /* 0x004fe20007f7e0ff */
[----:B------:R-:W-:-:S04]  /*35720*/  IMAD.X R7, R15, 0x1, R0, P6 ;  /* 0x000000010f077824 */ /* 0x000fc800030e0600 */
[----:B------:R-:W-:Y:S02]  /*35730*/  IMAD.X R9, R15, 0x1, R68, P3 ;  /* 0x000000010f097824 */ /* 0x000fe400018e0644 */
[----:B------:R-:W-:-:S04]  /*35740*/  VIADD R15, R14, UR17 ;  /* 0x000000110e0f7c36 */ /* 0x000fc80008000000 */
[----:B------:R-:W-:Y:S01]  /*35750*/  VIADD R12, R15, UR17 ;  /* 0x000000110f0c7c36 */ /* 0x000fe20008000000 */
[----:B------:R2:W-:Y:S01]  /*35760*/  @P0 STG.E.U8 desc[UR14][R6.64], R19 ;  /* 0x0000001306000986 */ /* 0x0005e2000c10110e */
[----:B------:R-:W-:-:S03]  /*35770*/  ISETP.GE.AND P5, PT, R83, UR27, PT ;  /* 0x0000001b53007c0c */ /* 0x000fc6000bfa6270 */
[----:B------:R-:W-:Y:S02]  /*35780*/  SHF.R.S32.HI R13, RZ, 0x1f, R12 ;  /* 0x0000001fff0d7819 */ /* 0x000fe4000001140c */
[----:B------:R-:W-:Y:S01]  /*35790*/  IADD3 R10, P0, PT, R12, R2, RZ ;  /* 0x000000020c0a7210 */ /* 0x000fe20007f1e0ff */
[----:B------:R1:W-:Y:S01]  /*357a0*/  @P4 STG.E.U8 desc[UR14][R8.64], R65 ;  /* 0x0000004108004986 */ /* 0x0003e2000c10110e */
[C---:B------:R-:W-:Y:S02]  /*357b0*/  ISETP.LT.AND P6, PT, R91.reuse, UR7, !P2 ;  /* 0x000000075b007c0c */ /* 0x040fe4000d7c1270 */
[----:B---3--:R-:W-:Y:S01]  /*357c0*/  ISETP.LT.AND P4, PT, R91, UR4, !P1 ;  /* 0x000000045b007c0c */ /* 0x008fe2000cf81270 */
[----:B------:R-:W-:Y:S01]  /*357d0*/  IMAD.X R11, R13, 0x1, R0, P0 ;  /* 0x000000010d0b7824 */ /* 0x000fe200000e0600 */
[----:B0-----:R-:W-:Y:S02]  /*357e0*/  ISETP.LT.AND P0, PT, R91, UR6, !P5 ;  /* 0x000000065b007c0c */ /* 0x001fe4000ef01270 */
[----:B------:R-:W-:-:S02]  /*357f0*/  ISETP.LT.AND P2, PT, R67, UR8, !P2 ;  /* 0x0000000843007c0c */ /* 0x000fc4000d741270 */
[C---:B----4-:R-:W-:Y:S02]  /*35800*/  ISETP.LT.AND P1, PT, R67.reuse, UR5, !P1 ;  /* 0x0000000543007c0c */ /* 0x050fe4000cf21270 */
[----:B------:R-:W-:Y:S02]  /*35810*/  ISETP.LT.AND P5, PT, R67, UR9, !P5 ;  /* 0x0000000943007c0c */ /* 0x000fe4000efa1270 */
[----:B------:R-:W3:Y:S01]  /*35820*/  LDL.LU R67, [R1+0xce0] ;  /* 0x000ce00001437983 */ /* 0x000ee20000300800 */
[----:B-1----:R-:W-:Y:S02]  /*35830*/  SHF.R.S32.HI R17, RZ, 0x1f, R14 ;  /* 0x0000001fff117819 */ /* 0x002fe4000001140e */
[----:B------:R-:W-:-:S05]  /*35840*/  IADD3 R4, P3, PT, R14, R2, RZ ;  /* 0x000000020e047210 */ /* 0x000fca0007f7e0ff */
[----:B------:R-:W-:Y:S01]  /*35850*/  IMAD.X R5, R17, 0x1, R0, P3 ;  /* 0x0000000111057824 */ /* 0x000fe200018e0600 */
[----:B------:R-:W-:-:S05]  /*35860*/  IADD3 R12, P3, PT, R12, R3, RZ ;  /* 0x000000030c0c7210 */ /* 0x000fca0007f7e0ff */
[--C-:B------:R-:W-:Y:S01]  /*35870*/  IMAD.X R13, R13, 0x1, R68.reuse, P3 ;  /* 0x000000010d0d7824 */ /* 0x100fe200018e0644 */
[----:B--2---:R-:W-:Y:S02]  /*35880*/  IADD3 R6, P3, PT, R14, R3, RZ ;  /* 0x000000030e067210 */ /* 0x004fe40007f7e0ff */
[----:B------:R-:W-:Y:S02]  /*35890*/  PRMT R14, R19, 0x9910, RZ ;  /* 0x00009910130e7816 */ /* 0x000fe400000000ff */
[----:B------:R-:W-:Y:S01]  /*358a0*/  SHF.R.S32.HI R19, RZ, 0x1f, R15 ;  /* 0x0000001fff137819 */ /* 0x000fe2000001140f */
[----:B------:R-:W-:Y:S01]  /*358b0*/  IMAD.X R7, R17, 0x1, R68, P3 ;  /* 0x0000000111077824 */ /* 0x000fe200018e0644 */
[----:B------:R-:W-:-:S05]  /*358c0*/  IADD3 R8, P3, PT, R15, R2, RZ ;  /* 0x000000020f087210 */ /* 0x000fca0007f7e0ff */
[----:B------:R-:W-:Y:S01]  /*358d0*/  IMAD.X R9, R19, 0x1, R0, P3 ;  /* 0x0000000113097824 */ /* 0x000fe200018e0600 */
[----:B------:R-:W-:Y:S02]  /*358e0*/  IADD3 R2, P3, PT, R15, R3, RZ ;  /* 0x000000030f027210 */ /* 0x000fe40007f7e0ff */
[----:B------:R-:W-:Y:S02]  /*358f0*/  PRMT R17, R65, 0x9910, RZ ;  /* 0x0000991041117816 */ /* 0x000fe400000000ff */
[----:B------:R-:W-:Y:S01]  /*35900*/  SHF.R.S32.HI R15, RZ, 0x8, R14 ;  /* 0x00000008ff0f7819 */ /* 0x000fe2000001140e */
[----:B------:R-:W-:Y:S01]  /*35910*/  IMAD.X R3, R19, 0x1, R68, P3 ;  /* 0x0000000113037824 */ /* 0x000fe200018e0644 */
[----:B-----5:R-:W-:Y:S02]  /*35920*/  F2FP.SATFINITE.E4M3.F32.PACK_AB_MERGE_C R23, R93, R92, RZ ;  /* 0x0000005c5d17723e */ /* 0x020fe400048070ff */
[----:B------:R-:W-:Y:S02]  /*35930*/  SHF.R.S32.HI R17, RZ, 0x8, R17 ;  /* 0x00000008ff117819 */ /* 0x000fe40000011411 */
[----:B------:R-:W-:Y:S01]  /*35940*/  PRMT R19, R23, 0x9910, RZ ;  /* 0x0000991017137816 */ /* 0x000fe200000000ff */
[----:B------:R0:W-:Y:S03]  /*35950*/  @P6 STG.E.U8 desc[UR14][R4.64], R15 ;  /* 0x0000000f04006986 */ /* 0x0001e6000c10110e */
[----:B------:R-:W-:Y:S01]  /*35960*/  SHF.R.S32.HI R19, RZ, 0x8, R19 ;  /* 0x00000008ff137819 */ /* 0x000fe20000011413 */
[----:B------:R0:W-:Y:S04]  /*35970*/  @P2 STG.E.U8 desc[UR14][R6.64], R17 ;  /* 0x0000001106002986 */ /* 0x0001e8000c10110e */
[----:B------:R0:W-:Y:S01]  /*35980*/  @P4 STG.E.U8 desc[UR14][R8.64], R23 ;  /* 0x0000001708004986 */ /* 0x0001e2000c10110e */
[----:B---3--:R-:W-:-:S04]  /*35990*/  F2FP.SATFINITE.E4M3.F32.PACK_AB_MERGE_C R67, R67, R66, RZ ;  /* 0x000000424343723e */ /* 0x008fc800048070ff */
[----:B------:R-:W-:Y:S01]  /*359a0*/  PRMT R21, R67, 0x9910, RZ ;  /* 0x0000991043157816 */ /* 0x000fe200000000ff */
[----:B------:R0:W-:Y:S03]  /*359b0*/  @P1 STG.E.U8 desc[UR14][R2.64], R67 ;  /* 0x0000004302001986 */ /* 0x0001e6000c10110e */
[----:B------:R-:W-:Y:S01]  /*359c0*/  SHF.R.S32.HI R21, RZ, 0x8, R21 ;  /* 0x00000008ff157819 */ /* 0x000fe20000011415 */
[----:B------:R0:W-:Y:S04]  /*359d0*/  @P0 STG.E.U8 desc[UR14][R10.64], R19 ;  /* 0x000000130a000986 */ /* 0x0001e8000c10110e */
[----:B------:R0:W-:Y:S01]  /*359e0*/  @P5 STG.E.U8 desc[UR14][R12.64], R21 ;  /* 0x000000150c005986 */ /* 0x0001e2000c10110e */
[----:B------:R-:W-:Y:S06]  /*359f0*/  BAR.SYNC.DEFER_BLOCKING 0x0 ;  /* 0x0000000000007b1d */ /* 0x000fec0000010000 */
[----:B------:R-:W-:Y:S05]  /*35a00*/  BRA.U UP0, `(.L_x_19) ;  /* 0x0000000100a07547 */ /* 0x000fea000b800000 */
[----:B------:R-:W1:Y:S01]  /*35a10*/  S2UR UR5, SR_CgaCtaId ;  /* 0x00000000000579c3 */ /* 0x000e620000008800 */
[----:B------:R-:W-:Y:S01]  /*35a20*/  NOP ;  /* 0x0000000000007918 */ /* 0x000fe20000000000 */
[----:B------:R-:W-:Y:S01]  /*35a30*/  UMOV UR4, 0x50 ;  /* 0x0000005000047882 */ /* 0x000fe20000000000 */
[----:B------:R-:W-:Y:S02]  /*35a40*/  IMAD.U32 R0, RZ, RZ, UR16 ;  /* 0x00000010ff007e24 */ /* 0x000fe4000f8e00ff */
[----:B0-----:R-:W-:Y:S02]  /*35a50*/  IMAD.MOV.U32 R3, RZ, RZ, 0xff ;  /* 0x000000ffff037424 */ /* 0x001fe400078e00ff */
[----:B------:R-:W-:Y:S01]  /*35a60*/  IMAD.MOV.U32 R7, RZ, RZ, 0x1 ;  /* 0x00000001ff077424 */ /* 0x000fe200078e00ff */
[----:B------:R-:W-:-:S04]  /*35a70*/  LOP3.LUT R0, R0, 0xffff, RZ, 0xc0, !PT ;  /* 0x0000ffff00007812 */ /* 0x000fc800078ec0ff */
[----:B------:R-:W-:-:S05]  /*35a80*/  SHF.R.U32.HI R0, RZ, 0x5, R0 ;  /* 0x00000005ff007819 */ /* 0x000fca0000011600 */
[----:B------:R-:W-:Y:S01]  /*35a90*/  VIADD R2, R0, 0x10 ;  /* 0x0000001000027836 */ /* 0x000fe20000000000 */
[----:B------:R-:W-:Y:S01]  /*35aa0*/  SHF.L.U32 R0, R3, R0, RZ ;  /* 0x0000000003007219 */ /* 0x000fe200000006ff */
[----:B-1----:R-:W-:-:S03]  /*35ab0*/  ULEA UR6, UR5, UR4, 0x18 ;  /* 0x0000000405067291 */ /* 0x002fc6000f8ec0ff */
[----:B------:R-:W-:-:S04]  /*35ac0*/  SHF.L.U32 R3, R7, R2, RZ ;  /* 0x0000000207037219 */ /* 0x000fc800000006ff */
[----:B------:R-:W-:Y:S02]  /*35ad0*/  LOP3.LUT R0, R3, R0, RZ, 0xfc, !PT ;  /* 0x0000000003007212 */ /* 0x000fe400078efcff */
[----:B------:R-:W0:Y:S02]  /*35ae0*/  LDS R5, [UR6] ;  /* 0x00000006ff057984 */ /* 0x000e240008000800 */
[C---:B------:R-:W-:Y:S02]  /*35af0*/  LOP3.LUT R2, R0.reuse, 0xffff, RZ, 0xc0, !PT ;  /* 0x0000ffff00027812 */ /* 0x040fe400078ec0ff */
[----:B0-----:R-:W-:-:S04]  /*35b00*/  LOP3.LUT R3, R0, 0xffff, R5, 0x80, !PT ;  /* 0x0000ffff00037812 */ /* 0x001fc800078e8005 */
[----:B------:R-:W-:-:S13]  /*35b10*/  ISETP.NE.AND P0, PT, R3, R2, PT ;  /* 0x000000020300720c */ /* 0x000fda0003f05270 */
[----:B------:R-:W-:Y:S05]  /*35b20*/  @P0 BRA `(.L_x_20) ;  /* 0x0000000000500947 */ /* 0x000fea0003800000 */
[----:B------:R-:W-:Y:S02]  /*35b30*/  SHF.R.U32.HI R5, RZ, 0x10, R5 ;  /* 0x00000010ff057819 */ /* 0x000fe40000011605 */
[----:B------:R-:W-:-:S04]  /*35b40*/  SHF.R.U32.HI R2, RZ, 0x10, R0 ;  /* 0x00000010ff027819 */ /* 0x000fc80000011600 */
[----:B------:R-:W-:-:S04]  /*35b50*/  LOP3.LUT R5, R5, R2, RZ, 0xc0, !PT ;  /* 0x0000000205057212 */ /* 0x000fc800078ec0ff */
[----:B------:R-:W-:-:S13]  /*35b60*/  ISETP.NE.AND P0, PT, R5, R2, PT ;  /* 0x000000020500720c */ /* 0x000fda0003f05270 */
[----:B------:R-:W-:Y:S05]  /*35b70*/  @P0 BRA `(.L_x_21) ;  /* 0x0000000000300947 */ /* 0x000fea0003800000 */
[----:B------:R-:W-:Y:S01]  /*35b80*/  R2UR UR4, R0 ;  /* 0x00000000000472ca */ /* 0x000fe200000e0000 */
[----:B------:R-:W-:Y:S01]  /*35b90*/  VOTEU.ANY UR5, UPT, PT ;  /* 0x0000000000057886 */ /* 0x000fe200038e0100 */
[----:B------:R-:W0:Y:S01]  /*35ba0*/  S2R R0, SR_LANEID ;  /* 0x0000000000007919 */ /* 0x000e220000000000 */
[----:B------:R-:W-:-:S10]  /*35bb0*/  UFLO.U32 UR5, UR5 ;  /* 0x00000005000572bd */ /* 0x000fd400080e0000 */
[----:B------:R-:W-:-:S06]  /*35bc0*/  ULOP3.LUT UR4, URZ, UR4, URZ, 0x33, !UPT ;  /* 0x00000004ff047292 */ /* 0x000fcc000f8e33ff */
[----:B------:R-:W-:-:S04]  /*35bd0*/  IMAD.U32 R2, RZ, RZ, UR4 ;  /* 0x00000004ff027e24 */ /* 0x000fc8000f8e00ff */
[----:B------:R-:W1:Y:S02]  /*35be0*/  REDUX UR7, R2 ;  /* 0x00000000020773c4 */ /* 0x000e640000000000 */
[----:B------:R2:W-:Y:S01]  /*35bf0*/  UTCATOMSWS.AND URZ, UR4 ;  /* 0x0000000400ff79e3 */ /* 0x0005e20008000000 */
[----:B0-----:R-:W-:Y:S01]  /*35c00*/  ISETP.EQ.U32.AND P0, PT, R0, UR5, PT ;  /* 0x0000000500007c0c */ /* 0x001fe2000bf02070 */
[----:B-1----:R-:W-:-:S12]  /*35c10*/  IMAD.U32 R0, RZ, RZ, UR7 ;  /* 0x00000007ff007e24 */ /* 0x002fd8000f8e00ff */
[----:B------:R2:W-:Y:S01]  /*35c20*/  @P0 ATOMS.AND RZ, [UR6], R0 ;  /* 0x00000000ffff098c */ /* 0x0005e2000a800006 */
[----:B------:R-:W-:Y:S05]  /*35c30*/  BRA `(.L_x_19) ;  /* 0x0000000000147947 */ /* 0x000fea0003800000 */
.L_x_21:
[----:B------:R-:W-:-:S07]  /*35c40*/  MOV R2, 0x35c60 ;  /* 0x00035c6000027802 */ /* 0x000fce0000000f00 */
[----:B------:R-:W-:Y:S05]  /*35c50*/  CALL.REL.NOINC `($__internal_0_$__cuda_sm10x_tcgen05_guardrail_trap_col_being_dealloced_not_returned_by_alloc) ;  /* 0x00000000005c7944 */ /* 0x000fea0003c00000 */
[----:B------:R-:W-:Y:S05]  /*35c60*/  BRA `(.L_x_19) ;  /* 0x0000000000087947 */ /* 0x000fea0003800000 */
.L_x_20:
[----:B------:R-:W-:-:S07]  /*35c70*/  MOV R2, 0x35c90 ;  /* 0x00035c9000027802 */ /* 0x000fce0000000f00 */
[----:B------:R-:W-:Y:S05]  /*35c80*/  CALL.REL.NOINC `($__internal_2_$__cuda_sm10x_tcgen05_guardrail_trap_unallocated_columns_being_dealloced) ;  /* 0x0000000000687944 */ /* 0x000fea0003c00000 */
.L_x_19:
[----:B------:R-:W-:Y:S01]  /*35c90*/  NOP ;  /* 0x0000000000007918 */ /* 0x000fe20000000000 */
[----:B--2---:R-:W-:Y:S05]  /*35ca0*/  EXIT ;  /* 0x000000000000794d */ /* 0x004fea0003800000 */
.L_x_7:
[----:B------:R-:W-:-:S07]  /*35cb0*/  IMAD.MOV.U32 R3, RZ, RZ, R2 ;  /* 0x000000ffff037224 */ /* 0x000fce00078e0002 */
.L_x_22:
[----:B0-----:R0:W1:Y:S02]  /*35cc0*/  SYNCS.PHASECHK.TRANS64.TRYWAIT P1, [R9+URZ], R3 ;  /* 0x00000003090075a7 */ /* 0x00106400080211ff */
[----:B-1----:R-:W-:Y:S05]  /*35cd0*/  @!P1 NANOSLEEP.SYNCS 0x989680 ;  /* 0x009896800000995d */ /* 0x002fea0003900000 */
[----:B------:R-:W1:Y:S02]  /*35ce0*/  @!P1 SYNCS.PHASECHK.TRANS64 P1, [R9+URZ], R3 ;  /* 0x00000003090095a7 */ /* 0x000e6400080210ff */
[----:B-1----:R-:W-:Y:S05]  /*35cf0*/  @!P1 BRA `(.L_x_22) ;  /* 0xfffffffc00f09947 */ /* 0x002fea000383ffff */
[----:B------:R-:W-:Y:S05]  /*35d00*/  BRA `(.L_x_6) ;  /* 0xfffffca400887947 */ /* 0x000fea000383ffff */
.L_x_10:
[----:B------:R-:W-:-:S07]  /*35d10*/  IMAD.MOV.U32 R3, RZ, RZ, R2 ;  /* 0x000000ffff037224 */ /* 0x000fce00078e0002 */
.L_x_23:
[----:B0-----:R0:W1:Y:S02]  /*35d20*/  SYNCS.PHASECHK.TRANS64.TRYWAIT P0, [R9+URZ], R3 ;  /* 0x00000003090075a7 */ /* 0x00106400080011ff */
[----:B-1----:R-:W-:Y:S05]  /*35d30*/  @!P0 NANOSLEEP.SYNCS 0x989680 ;  /* 0x009896800000895d */ /* 0x002fea0003900000 */
[----:B------:R-:W1:Y:S02]  /*35d40*/  @!P0 SYNCS.PHASECHK.TRANS64 P0, [R9+URZ], R3 ;  /* 0x00000003090085a7 */ /* 0x000e6400080010ff */
[----:B-1----:R-:W-:Y:S05]  /*35d50*/  @!P0 BRA `(.L_x_23) ;  /* 0xfffffffc00f08947 */ /* 0x002fea000383ffff */
[----:B------:R-:W-:Y:S05]  /*35d60*/  BRA `(.L_x_9) ;  /* 0xfffffca400ec7947 */ /* 0x000fea000383ffff */
.L_x_14:
[----:B------:R-:W0:Y:S02]  /*35d70*/  SYNCS.PHASECHK.TRANS64.TRYWAIT P2, [UR8], R9 ;  /* 0x00000009ff0075a7 */ /* 0x000e240008041108 */
[----:B0-----:R-:W-:Y:S05]  /*35d80*/  @!P2 BRA `(.L_x_14) ;  /* 0xfffffffc00f8a947 */ /* 0x001fea000383ffff */
[----:B------:R-:W-:Y:S05]  /*35d90*/  BRA `(.L_x_24) ;  /* 0xfffffe8400a47947 */ /* 0x000fea000383ffff */
.L_x_18:
[----:B------:R-:W0:Y:S02]  /*35da0*/  SYNCS.PHASECHK.TRANS64.TRYWAIT P1, [UR8], R3 ;  /* 0x00000003ff0075a7 */ /* 0x000e240008021108 */
[----:B0-----:R-:W-:Y:S05]  /*35db0*/  @!P1 BRA `(.L_x_18) ;  /* 0xfffffffc00f89947 */ /* 0x001fea000383ffff */
[----:B------:R-:W-:Y:S05]  /*35dc0*/  BRA `(.L_x_17) ;  /* 0xffffff4c00947947 */ /* 0x000fea000383ffff */
        .weak           $__internal_0_$__cuda_sm10x_tcgen05_guardrail_trap_col_being_dealloced_not_returned_by_alloc
        .type           $__internal_0_$__cuda_sm10x_tcgen05_guardrail_trap_col_being_dealloced_not_returned_by_alloc,@function
        .size           $__internal_0_$__cuda_sm10x_tcgen05_guardrail_trap_col_being_dealloced_not_returned_by_alloc,($__internal_1_$__cuda_sm10x_tcgen05_guardrail_trap_phase_invalid_during_alloc - $__internal_0_$__cuda_sm10x_tcgen05_guardrail_trap_col_being_dealloced_not_returned_by_alloc)
$__internal_0_$__cuda_sm10x_tcgen05_guardrail_trap_col_being_dealloced_not_returned_by_alloc:
[----:B------:R-:W-:Y:S05]  /*35dd0*/  BPT.TRAP 0x1 ;  /* 0x000000040000795c */ /* 0x000fea0000300000 */
[----:B------:R-:W-:-:S04]  /*35de0*/  IMAD.MOV.U32 R3, RZ, RZ, 0x0 ;  /* 0x00000000ff037424 */ /* 0x000fc800078e00ff */
[----:B------:R-:W-:Y:S05]  /*35df0*/  RET.REL.NODEC R2 `(matmul_kernel) ;  /* 0xfffffca002807950 */ /* 0x000fea0003c3ffff */
        .weak           $__internal_1_$__cuda_sm10x_tcgen05_guardrail_trap_phase_invalid_during_alloc
        .type           $__internal_1_$__cuda_sm10x_tcgen05_guardrail_trap_phase_invalid_during_alloc,@function
        .size           $__internal_1_$__cuda_sm10x_tcgen05_guardrail_trap_phase_invalid_during_alloc,($__internal_2_$__cuda_sm10x_tcgen05_guardrail_trap_unallocated_columns_being_dealloced - $__internal_1_$__cuda_sm10x_tcgen05_guardrail_trap_phase_invalid_during_alloc)
$__internal_1_$__cuda_sm10x_tcgen05_guardrail_trap_phase_invalid_during_alloc:
[----:B------:R-:W-:Y:S05]  /*35e00*/  BPT.TRAP 0x1 ;  /* 0x000000040000795c */ /* 0x000fea0000300000 */
[----:B------:R-:W-:-:S04]  /*35e10*/  IMAD.MOV.U32 R3, RZ, RZ, 0x0 ;  /* 0x00000000ff037424 */ /* 0x000fc800078e00ff */
[----:B------:R-:W-:Y:S05]  /*35e20*/  RET.REL.NODEC R2 `(matmul_kernel) ;  /* 0xfffffca002747950 */ /* 0x000fea0003c3ffff */
        .weak           $__internal_2_$__cuda_sm10x_tcgen05_guardrail_trap_unallocated_columns_being_dealloced
        .type           $__internal_2_$__cuda_sm10x_tcgen05_guardrail_trap_unallocated_columns_being_dealloced,@function
        .size           $__internal_2_$__cuda_sm10x_tcgen05_guardrail_trap_unallocated_columns_being_dealloced,(.L_x_28 - $__internal_2_$__cuda_sm10x_tcgen05_guardrail_trap_unallocated_columns_being_dealloced)
$__internal_2_$__cuda_sm10x_tcgen05_guardrail_trap_unallocated_columns_being_dealloced:
[----:B------:R-:W-:Y:S05]  /*35e30*/  BPT.TRAP 0x1 ;  /* 0x000000040000795c */ /* 0x000fea0000300000 */
[----:B------:R-:W-:-:S04]  /*35e40*/  IMAD.MOV.U32 R3, RZ, RZ, 0x0 ;  /* 0x00000000ff037424 */ /* 0x000fc800078e00ff */
[----:B------:R-:W-:Y:S05]  /*35e50*/  RET.REL.NODEC R2 `(matmul_kernel) ;  /* 0xfffffca002687950 */ /* 0x000fea0003c3ffff */
.L_x_25:
[----:B------:R-:W-:-:S00]  /*35e60*/  BRA `(.L_x_25) ;  /* 0xfffffffc00fc7947 */ /* 0x000fc0000383ffff */
[----:B------:R-:W-:-:S00]  /*35e70*/  NOP ;  /* 0x0000000000007918 */ /* 0x000fc00000000000 */
        /* <DEDUP_REMOVED lines=8> */
.L_x_28:


//--------------------- .nv.shared.matmul_kernel  --------------------------
	.section	.nv.shared.matmul_kernel,"aw",@nobits
	.sectionflags	@""
	.align	16
	.zero		1024


//--------------------- .nv.shared.reserved.0     --------------------------
	.section	.nv.shared.reserved.0,"aw",@nobits
	.align	8
	.weak		__nv_reservedSMEM_offset_0_alias
	.size		__nv_reservedSMEM_offset_0_alias, 0, 64
	.other		__nv_reservedSMEM_offset_0_alias,@"STO_CUDA_RESERVED_SHARED STV_DEFAULT"
__nv_reservedSMEM_offset_0_alias:
	.zero		0
.nv.shared.reserved.0:
	.zero		64
	.weak		__nv_reservedSMEM_allocation_phase
	.type		__nv_reservedSMEM_allocation_phase,@object
	.size		__nv_reservedSMEM_allocation_phase,(.L_0 - __nv_reservedSMEM_allocation_phase)
__nv_reservedSMEM_allocation_phase:
	.zero		1
.L_0:
	.zero		7
	.weak		__nv_reservedSMEM_devtool_atexit_pc
	.type		__nv_reservedSMEM_devtool_atexit_pc,@object
	.size		__nv_reservedSMEM_devtool_atexit_pc,(__nv_reservedSMEM_allocation_mask - __nv_reservedSMEM_devtool_atexit_pc)
__nv_reservedSMEM_devtool_atexit_pc:
	.zero		8
	.weak		__nv_reservedSMEM_allocation_mask
	.type		__nv_reservedSMEM_allocation_mask,@object
	.size		__nv_reservedSMEM_allocation_mask,(.L_2 - __nv_reservedSMEM_allocation_mask)
__nv_reservedSMEM_allocation_mask:
	.zero		4
.L_2:
	.zero		4
	.weak		__nv_reservedSMEM_tmem_allocation_pipeline_mbarrier
	.type		__nv_reservedSMEM_tmem_allocation_pipeline_mbarrier,@object
	.size		__nv_reservedSMEM_tmem_allocation_pipeline_mbarrier,(__nv_reservedSMEM_tmem_allocation_pipeline_mbarrier_parity - __nv_reservedSMEM_tmem_allocation_pipeline_mbarrier)
__nv_reservedSMEM_tmem_allocation_pipeline_mbarrier:
	.zero		8
	.weak		__nv_reservedSMEM_tmem_allocation_pipeline_mbarrier_parity
	.type		__nv_reservedSMEM_tmem_allocation_pipeline_mbarrier_parity,@object
	.size		__nv_reservedSMEM_tmem_allocation_pipeline_mbarrier_parity,(.L_4 - __nv_reservedSMEM_tmem_allocation_pipeline_mbarrier_parity)
__nv_reservedSMEM_tmem_allocation_pipeline_mbarrier_parity:
	.zero		4
.L_4:


//--------------------- .nv.constant0.matmul_kernel --------------------------
	.section	.nv.constant0.matmul_kernel,"a",@progbits
	.sectionflags	@""
	.align	4
.nv.constant0.matmul_kernel:
	.zero		976


//--------------------- SYMBOLS --------------------------

	.type		.nv.reservedSmem.offset0,@object
	.size		.nv.reservedSmem.offset0,0x4
	.type		.nv.reservedSmem.cap,@object
	.size		.nv.reservedSmem.cap,0x4
